	.target	sm_90a

	.elftype	@"ET_EXEC"


//--------------------- .note.nv.tkinfo           --------------------------
	.section	.note.nv.tkinfo,"",@"SHT_NOTE"
	.sectionflags	@"SHF_NOTE_NV_TKINFO"
	.tkinfo
        /*0018*/ 	.word	0x00000002
        /*0030*/ 	.string	""
        /*0030*/ 	.string	"ptxas"
        /*0030*/ 	.string	"Cuda compilation tools, release 13.0, V13.0.88"
        /*0030*/ 	.string	"Build cuda_13.0.r13.0/compiler.36424714_0"
        /*0030*/ 	.string	"-arch sm_90a -m 64 "



//--------------------- .note.nv.cuinfo           --------------------------
	.section	.note.nv.cuinfo,"",@"SHT_NOTE"
	.sectionflags	@"SHF_NOTE_NV_CUINFO"
        /*0018*/ 	.short	0x0002
        /*001a*/ 	.short	0x005a
        /*001c*/ 	.short	0x0082
	.zero		2


//--------------------- .nv.info                  --------------------------
	.section	.nv.info,"",@"SHT_CUDA_INFO"
	.align	4


	//----- nvinfo : EIATTR_REGCOUNT
	.align		4
        /*0000*/ 	.byte	0x04, 0x2f
        /*0002*/ 	.short	(.L_29 - .L_28)
	.align		4
.L_28:
        /*0004*/ 	.word	index@(_ZN2at6native50_GLOBAL__N__ca2a4b1e_17_FusedSgdKernel_cu_a550329a25multi_tensor_apply_kernelINS1_18TensorListMetadataILi3EEENS1_19FusedSgdMathFunctorIdLi3EEEJddPfddbbbS7_S7_EEEvT_T0_DpT1_)
        /*0008*/ 	.word	0x00000053


	//----- nvinfo : EIATTR_FRAME_SIZE
	.align		4
.L_29:
        /*000c*/ 	.byte	0x04, 0x11
        /*000e*/ 	.short	(.L_31 - .L_30)
	.align		4
.L_30:
        /*0010*/ 	.word	index@($__internal_1_$__cuda_sm20_div_rn_f64_full)
        /*0014*/ 	.word	0x00000000


	//----- nvinfo : EIATTR_FRAME_SIZE
	.align		4
.L_31:
        /*0018*/ 	.byte	0x04, 0x11
        /*001a*/ 	.short	(.L_33 - .L_32)
	.align		4
.L_32:
        /*001c*/ 	.word	index@(_ZN2at6native50_GLOBAL__N__ca2a4b1e_17_FusedSgdKernel_cu_a550329a25multi_tensor_apply_kernelINS1_18TensorListMetadataILi3EEENS1_19FusedSgdMathFunctorIdLi3EEEJddPfddbbbS7_S7_EEEvT_T0_DpT1_)
        /*0020*/ 	.word	0x00000000


	//----- nvinfo : EIATTR_REGCOUNT
	.align		4
.L_33:
        /*0024*/ 	.byte	0x04, 0x2f
        /*0026*/ 	.short	(.L_35 - .L_34)
	.align		4
.L_34:
        /*0028*/ 	.word	index@(_ZN2at6native50_GLOBAL__N__ca2a4b1e_17_FusedSgdKernel_cu_a550329a25multi_tensor_apply_kernelINS1_18TensorListMetadataILi3EEENS1_19FusedSgdMathFunctorIfLi3EEEJddPfddbbbS7_S7_EEEvT_T0_DpT1_)
        /*002c*/ 	.word	0x00000036


	//----- nvinfo : EIATTR_FRAME_SIZE
	.align		4
.L_35:
        /*0030*/ 	.byte	0x04, 0x11
        /*0032*/ 	.short	(.L_37 - .L_36)
	.align		4
.L_36:
        /*0034*/ 	.word	index@(_ZN2at6native50_GLOBAL__N__ca2a4b1e_17_FusedSgdKernel_cu_a550329a25multi_tensor_apply_kernelINS1_18TensorListMetadataILi3EEENS1_19FusedSgdMathFunctorIfLi3EEEJddPfddbbbS7_S7_EEEvT_T0_DpT1_)
        /*0038*/ 	.word	0x00000000


	//----- nvinfo : EIATTR_REGCOUNT
	.align		4
.L_37:
        /*003c*/ 	.byte	0x04, 0x2f
        /*003e*/ 	.short	(.L_39 - .L_38)
	.align		4
.L_38:
        /*0040*/ 	.word	index@(_ZN2at6native50_GLOBAL__N__ca2a4b1e_17_FusedSgdKernel_cu_a550329a25multi_tensor_apply_kernelINS1_18TensorListMetadataILi3EEENS1_19FusedSgdMathFunctorIN3c104HalfELi3EEEJddPfddbbbS9_S9_EEEvT_T0_DpT1_)
        /*0044*/ 	.word	0x00000034


	//----- nvinfo : EIATTR_FRAME_SIZE
	.align		4
.L_39:
        /*0048*/ 	.byte	0x04, 0x11
        /*004a*/ 	.short	(.L_41 - .L_40)
	.align		4
.L_40:
        /*004c*/ 	.word	index@(_ZN2at6native50_GLOBAL__N__ca2a4b1e_17_FusedSgdKernel_cu_a550329a25multi_tensor_apply_kernelINS1_18TensorListMetadataILi3EEENS1_19FusedSgdMathFunctorIN3c104HalfELi3EEEJddPfddbbbS9_S9_EEEvT_T0_DpT1_)
        /*0050*/ 	.word	0x00000000


	//----- nvinfo : EIATTR_REGCOUNT
	.align		4
.L_41:
        /*0054*/ 	.byte	0x04, 0x2f
        /*0056*/ 	.short	(.L_43 - .L_42)
	.align		4
.L_42:
        /*0058*/ 	.word	index@(_ZN2at6native50_GLOBAL__N__ca2a4b1e_17_FusedSgdKernel_cu_a550329a25multi_tensor_apply_kernelINS1_18TensorListMetadataILi3EEENS1_19FusedSgdMathFunctorIN3c108BFloat16ELi3EEEJddPfddbbbS9_S9_EEEvT_T0_DpT1_)
        /*005c*/ 	.word	0x00000034


	//----- nvinfo : EIATTR_FRAME_SIZE
	.align		4
.L_43:
        /*0060*/ 	.byte	0x04, 0x11
        /*0062*/ 	.short	(.L_45 - .L_44)
	.align		4
.L_44:
        /*0064*/ 	.word	index@(_ZN2at6native50_GLOBAL__N__ca2a4b1e_17_FusedSgdKernel_cu_a550329a25multi_tensor_apply_kernelINS1_18TensorListMetadataILi3EEENS1_19FusedSgdMathFunctorIN3c108BFloat16ELi3EEEJddPfddbbbS9_S9_EEEvT_T0_DpT1_)
        /*0068*/ 	.word	0x00000000


	//----- nvinfo : EIATTR_REGCOUNT
	.align		4
.L_45:
        /*006c*/ 	.byte	0x04, 0x2f
        /*006e*/ 	.short	(.L_47 - .L_46)
	.align		4
.L_46:
        /*0070*/ 	.word	index@(_ZN2at6native50_GLOBAL__N__ca2a4b1e_17_FusedSgdKernel_cu_a550329a25multi_tensor_apply_kernelINS1_18TensorListMetadataILi2EEENS1_19FusedSgdMathFunctorIdLi2EEEJddPfddbbbS7_S7_EEEvT_T0_DpT1_)
        /*0074*/ 	.word	0x00000040


	//----- nvinfo : EIATTR_FRAME_SIZE
	.align		4
.L_47:
        /*0078*/ 	.byte	0x04, 0x11
        /*007a*/ 	.short	(.L_49 - .L_48)
	.align		4
.L_48:
        /*007c*/ 	.word	index@($__internal_0_$__cuda_sm20_div_rn_f64_full)
        /*0080*/ 	.word	0x00000000


	//----- nvinfo : EIATTR_FRAME_SIZE
	.align		4
.L_49:
        /*0084*/ 	.byte	0x04, 0x11
        /*0086*/ 	.short	(.L_51 - .L_50)
	.align		4
.L_50:
        /*0088*/ 	.word	index@(_ZN2at6native50_GLOBAL__N__ca2a4b1e_17_FusedSgdKernel_cu_a550329a25multi_tensor_apply_kernelINS1_18TensorListMetadataILi2EEENS1_19FusedSgdMathFunctorIdLi2EEEJddPfddbbbS7_S7_EEEvT_T0_DpT1_)
        /*008c*/ 	.word	0x00000000


	//----- nvinfo : EIATTR_REGCOUNT
	.align		4
.L_51:
        /*0090*/ 	.byte	0x04, 0x2f
        /*0092*/ 	.short	(.L_53 - .L_52)
	.align		4
.L_52:
        /*0094*/ 	.word	index@(_ZN2at6native50_GLOBAL__N__ca2a4b1e_17_FusedSgdKernel_cu_a550329a25multi_tensor_apply_kernelINS1_18TensorListMetadataILi2EEENS1_19FusedSgdMathFunctorIfLi2EEEJddPfddbbbS7_S7_EEEvT_T0_DpT1_)
        /*0098*/ 	.word	0x00000027


	//----- nvinfo : EIATTR_FRAME_SIZE
	.align		4
.L_53:
        /*009c*/ 	.byte	0x04, 0x11
        /*009e*/ 	.short	(.L_55 - .L_54)
	.align		4
.L_54:
        /*00a0*/ 	.word	index@(_ZN2at6native50_GLOBAL__N__ca2a4b1e_17_FusedSgdKernel_cu_a550329a25multi_tensor_apply_kernelINS1_18TensorListMetadataILi2EEENS1_19FusedSgdMathFunctorIfLi2EEEJddPfddbbbS7_S7_EEEvT_T0_DpT1_)
        /*00a4*/ 	.word	0x00000000


	//----- nvinfo : EIATTR_REGCOUNT
	.align		4
.L_55:
        /*00a8*/ 	.byte	0x04, 0x2f
        /*00aa*/ 	.short	(.L_57 - .L_56)
	.align		4
.L_56:
        /*00ac*/ 	.word	index@(_ZN2at6native50_GLOBAL__N__ca2a4b1e_17_FusedSgdKernel_cu_a550329a25multi_tensor_apply_kernelINS1_18TensorListMetadataILi2EEENS1_19FusedSgdMathFunctorIN3c104HalfELi2EEEJddPfddbbbS9_S9_EEEvT_T0_DpT1_)
        /*00b0*/ 	.word	0x00000028


	//----- nvinfo : EIATTR_FRAME_SIZE
	.align		4
.L_57:
        /*00b4*/ 	.byte	0x04, 0x11
        /*00b6*/ 	.short	(.L_59 - .L_58)
	.align		4
.L_58:
        /*00b8*/ 	.word	index@(_ZN2at6native50_GLOBAL__N__ca2a4b1e_17_FusedSgdKernel_cu_a550329a25multi_tensor_apply_kernelINS1_18TensorListMetadataILi2EEENS1_19FusedSgdMathFunctorIN3c104HalfELi2EEEJddPfddbbbS9_S9_EEEvT_T0_DpT1_)
        /*00bc*/ 	.word	0x00000000


	//----- nvinfo : EIATTR_REGCOUNT
	.align		4
.L_59:
        /*00c0*/ 	.byte	0x04, 0x2f
        /*00c2*/ 	.short	(.L_61 - .L_60)
	.align		4
.L_60:
        /*00c4*/ 	.word	index@(_ZN2at6native50_GLOBAL__N__ca2a4b1e_17_FusedSgdKernel_cu_a550329a25multi_tensor_apply_kernelINS1_18TensorListMetadataILi2EEENS1_19FusedSgdMathFunctorIN3c108BFloat16ELi2EEEJddPfddbbbS9_S9_EEEvT_T0_DpT1_)
        /*00c8*/ 	.word	0x00000028


	//----- nvinfo : EIATTR_FRAME_SIZE
	.align		4
.L_61:
        /*00cc*/ 	.byte	0x04, 0x11
        /*00ce*/ 	.short	(.L_63 - .L_62)
	.align		4
.L_62:
        /*00d0*/ 	.word	index@(_ZN2at6native50_GLOBAL__N__ca2a4b1e_17_FusedSgdKernel_cu_a550329a25multi_tensor_apply_kernelINS1_18TensorListMetadataILi2EEENS1_19FusedSgdMathFunctorIN3c108BFloat16ELi2EEEJddPfddbbbS9_S9_EEEvT_T0_DpT1_)
        /*00d4*/ 	.word	0x00000000


	//----- nvinfo : EIATTR_MIN_STACK_SIZE
	.align		4
.L_63:
        /*00d8*/ 	.byte	0x04, 0x12
        /*00da*/ 	.short	(.L_65 - .L_64)
	.align		4
.L_64:
        /*00dc*/ 	.word	index@(_ZN2at6native50_GLOBAL__N__ca2a4b1e_17_FusedSgdKernel_cu_a550329a25multi_tensor_apply_kernelINS1_18TensorListMetadataILi2EEENS1_19FusedSgdMathFunctorIN3c108BFloat16ELi2EEEJddPfddbbbS9_S9_EEEvT_T0_DpT1_)
        /*00e0*/ 	.word	0x00000000


	//----- nvinfo : EIATTR_MIN_STACK_SIZE
	.align		4
.L_65:
        /*00e4*/ 	.byte	0x04, 0x12
        /*00e6*/ 	.short	(.L_67 - .L_66)
	.align		4
.L_66:
        /*00e8*/ 	.word	index@(_ZN2at6native50_GLOBAL__N__ca2a4b1e_17_FusedSgdKernel_cu_a550329a25multi_tensor_apply_kernelINS1_18TensorListMetadataILi2EEENS1_19FusedSgdMathFunctorIN3c104HalfELi2EEEJddPfddbbbS9_S9_EEEvT_T0_DpT1_)
        /*00ec*/ 	.word	0x00000000


	//----- nvinfo : EIATTR_MIN_STACK_SIZE
	.align		4
.L_67:
        /*00f0*/ 	.byte	0x04, 0x12
        /*00f2*/ 	.short	(.L_69 - .L_68)
	.align		4
.L_68:
        /*00f4*/ 	.word	index@(_ZN2at6native50_GLOBAL__N__ca2a4b1e_17_FusedSgdKernel_cu_a550329a25multi_tensor_apply_kernelINS1_18TensorListMetadataILi2EEENS1_19FusedSgdMathFunctorIfLi2EEEJddPfddbbbS7_S7_EEEvT_T0_DpT1_)
        /*00f8*/ 	.word	0x00000000


	//----- nvinfo : EIATTR_MIN_STACK_SIZE
	.align		4
.L_69:
        /*00fc*/ 	.byte	0x04, 0x12
        /*00fe*/ 	.short	(.L_71 - .L_70)
	.align		4
.L_70:
        /*0100*/ 	.word	index@(_ZN2at6native50_GLOBAL__N__ca2a4b1e_17_FusedSgdKernel_cu_a550329a25multi_tensor_apply_kernelINS1_18TensorListMetadataILi2EEENS1_19FusedSgdMathFunctorIdLi2EEEJddPfddbbbS7_S7_EEEvT_T0_DpT1_)
        /*0104*/ 	.word	0x00000000


	//----- nvinfo : EIATTR_MIN_STACK_SIZE
	.align		4
.L_71:
        /*0108*/ 	.byte	0x04, 0x12
        /*010a*/ 	.short	(.L_73 - .L_72)
	.align		4
.L_72:
        /*010c*/ 	.word	index@(_ZN2at6native50_GLOBAL__N__ca2a4b1e_17_FusedSgdKernel_cu_a550329a25multi_tensor_apply_kernelINS1_18TensorListMetadataILi3EEENS1_19FusedSgdMathFunctorIN3c108BFloat16ELi3EEEJddPfddbbbS9_S9_EEEvT_T0_DpT1_)
        /*0110*/ 	.word	0x00000000


	//----- nvinfo : EIATTR_MIN_STACK_SIZE
	.align		4
.L_73:
        /*0114*/ 	.byte	0x04, 0x12
        /*0116*/ 	.short	(.L_75 - .L_74)
	.align		4
.L_74:
        /*0118*/ 	.word	index@(_ZN2at6native50_GLOBAL__N__ca2a4b1e_17_FusedSgdKernel_cu_a550329a25multi_tensor_apply_kernelINS1_18TensorListMetadataILi3EEENS1_19FusedSgdMathFunctorIN3c104HalfELi3EEEJddPfddbbbS9_S9_EEEvT_T0_DpT1_)
        /*011c*/ 	.word	0x00000000


	//----- nvinfo : EIATTR_MIN_STACK_SIZE
	.align		4
.L_75:
        /*0120*/ 	.byte	0x04, 0x12
        /*0122*/ 	.short	(.L_77 - .L_76)
	.align		4
.L_76:
        /*0124*/ 	.word	index@(_ZN2at6native50_GLOBAL__N__ca2a4b1e_17_FusedSgdKernel_cu_a550329a25multi_tensor_apply_kernelINS1_18TensorListMetadataILi3EEENS1_19FusedSgdMathFunctorIfLi3EEEJddPfddbbbS7_S7_EEEvT_T0_DpT1_)
        /*0128*/ 	.word	0x00000000


	//----- nvinfo : EIATTR_MIN_STACK_SIZE
	.align		4
.L_77:
        /*012c*/ 	.byte	0x04, 0x12
        /*012e*/ 	.short	(.L_79 - .L_78)
	.align		4
.L_78:
        /*0130*/ 	.word	index@(_ZN2at6native50_GLOBAL__N__ca2a4b1e_17_FusedSgdKernel_cu_a550329a25multi_tensor_apply_kernelINS1_18TensorListMetadataILi3EEENS1_19FusedSgdMathFunctorIdLi3EEEJddPfddbbbS7_S7_EEEvT_T0_DpT1_)
        /*0134*/ 	.word	0x00000000
.L_79:


//--------------------- .nv.compat                --------------------------
	.section	.nv.compat,"",@"SHT_CUDA_COMPAT_INFO"
	.align	4
        /*0000*/ 	.byte	0x02, 0x09, 0x01, 0x00, 0x02, 0x02, 0x01, 0x00, 0x02, 0x05, 0x05, 0x00, 0x03, 0x07, 0x01, 0x01
        /*0010*/ 	.byte	0x02, 0x03, 0x00, 0x00, 0x02, 0x06, 0x01, 0x00, 0x04, 0x0b, 0x08, 0x00, 0x00, 0x00, 0x00, 0x00
        /*0020*/ 	.byte	0x00, 0x00, 0x00, 0x00


//--------------------- .nv.info._ZN2at6native50_GLOBAL__N__ca2a4b1e_17_FusedSgdKernel_cu_a550329a25multi_tensor_apply_kernelINS1_18TensorListMetadataILi2EEENS1_19FusedSgdMathFunctorIN3c108BFloat16ELi2EEEJddPfddbbbS9_S9_EEEvT_T0_DpT1_ --------------------------
	.section	.nv.info._ZN2at6native50_GLOBAL__N__ca2a4b1e_17_FusedSgdKernel_cu_a550329a25multi_tensor_apply_kernelINS1_18TensorListMetadataILi2EEENS1_19FusedSgdMathFunctorIN3c108BFloat16ELi2EEEJddPfddbbbS9_S9_EEEvT_T0_DpT1_,"",@"SHT_CUDA_INFO"
	.sectionflags	@""
	.align	4


	//----- nvinfo : EIATTR_CUDA_API_VERSION
	.align		4
        /*0000*/ 	.byte	0x04, 0x37
        /*0002*/ 	.short	(.L_81 - .L_80)
.L_80:
        /*0004*/ 	.word	0x00000082


	//----- nvinfo : EIATTR_KPARAM_INFO
	.align		4
.L_81:
        /*0008*/ 	.byte	0x04, 0x17
        /*000a*/ 	.short	(.L_83 - .L_82)
.L_82:
        /*000c*/ 	.word	0x00000000
        /*0010*/ 	.short	0x000b
        /*0012*/ 	.short	0x0c88
        /*0014*/ 	.byte	0x00, 0xf0, 0x21, 0x00


	//----- nvinfo : EIATTR_KPARAM_INFO
	.align		4
.L_83:
        /*0018*/ 	.byte	0x04, 0x17
        /*001a*/ 	.short	(.L_85 - .L_84)
.L_84:
        /*001c*/ 	.word	0x00000000
        /*0020*/ 	.short	0x000a
        /*0022*/ 	.short	0x0c80
        /*0024*/ 	.byte	0x00, 0xf0, 0x21, 0x00


	//----- nvinfo : EIATTR_KPARAM_INFO
	.align		4
.L_85:
        /*0028*/ 	.byte	0x04, 0x17
        /*002a*/ 	.short	(.L_87 - .L_86)
.L_86:
        /*002c*/ 	.word	0x00000000
        /*0030*/ 	.short	0x0009
        /*0032*/ 	.short	0x0c7a
        /*0034*/ 	.byte	0x00, 0xf0, 0x05, 0x00


	//----- nvinfo : EIATTR_KPARAM_INFO
	.align		4
.L_87:
        /*0038*/ 	.byte	0x04, 0x17
        /*003a*/ 	.short	(.L_89 - .L_88)
.L_88:
        /*003c*/ 	.word	0x00000000
        /*0040*/ 	.short	0x0008
        /*0042*/ 	.short	0x0c79
        /*0044*/ 	.byte	0x00, 0xf0, 0x05, 0x00


	//----- nvinfo : EIATTR_KPARAM_INFO
	.align		4
.L_89:
        /*0048*/ 	.byte	0x04, 0x17
        /*004a*/ 	.short	(.L_91 - .L_90)
.L_90:
        /*004c*/ 	.word	0x00000000
        /*0050*/ 	.short	0x0007
        /*0052*/ 	.short	0x0c78
        /*0054*/ 	.byte	0x00, 0xf0, 0x05, 0x00


	//----- nvinfo : EIATTR_KPARAM_INFO
	.align		4
.L_91:
        /*0058*/ 	.byte	0x04, 0x17
        /*005a*/ 	.short	(.L_93 - .L_92)
.L_92:
        /*005c*/ 	.word	0x00000000
        /*0060*/ 	.short	0x0006
        /*0062*/ 	.short	0x0c70
        /*0064*/ 	.byte	0x00, 0xf0, 0x21, 0x00


	//----- nvinfo : EIATTR_KPARAM_INFO
	.align		4
.L_93:
        /*0068*/ 	.byte	0x04, 0x17
        /*006a*/ 	.short	(.L_95 - .L_94)
.L_94:
        /*006c*/ 	.word	0x00000000
        /*0070*/ 	.short	0x0005
        /*0072*/ 	.short	0x0c68
        /*0074*/ 	.byte	0x00, 0xf0, 0x21, 0x00


	//----- nvinfo : EIATTR_KPARAM_INFO
	.align		4
.L_95:
        /*0078*/ 	.byte	0x04, 0x17
        /*007a*/ 	.short	(.L_97 - .L_96)
.L_96:
        /*007c*/ 	.word	0x00000000
        /*0080*/ 	.short	0x0004
        /*0082*/ 	.short	0x0c60
        /*0084*/ 	.byte	0x00, 0xf0, 0x21, 0x00


	//----- nvinfo : EIATTR_KPARAM_INFO
	.align		4
.L_97:
        /*0088*/ 	.byte	0x04, 0x17
        /*008a*/ 	.short	(.L_99 - .L_98)
.L_98:
        /*008c*/ 	.word	0x00000000
        /*0090*/ 	.short	0x0003
        /*0092*/ 	.short	0x0c58
        /*0094*/ 	.byte	0x00, 0xf0, 0x21, 0x00


	//----- nvinfo : EIATTR_KPARAM_INFO
	.align		4
.L_99:
        /*0098*/ 	.byte	0x04, 0x17
        /*009a*/ 	.short	(.L_101 - .L_100)
.L_100:
        /*009c*/ 	.word	0x00000000
        /*00a0*/ 	.short	0x0002
        /*00a2*/ 	.short	0x0c50
        /*00a4*/ 	.byte	0x00, 0xf0, 0x21, 0x00


	//----- nvinfo : EIATTR_KPARAM_INFO
	.align		4
.L_101:
        /*00a8*/ 	.byte	0x04, 0x17
        /*00aa*/ 	.short	(.L_103 - .L_102)
.L_102:
        /*00ac*/ 	.word	0x00000000
        /*00b0*/ 	.short	0x0001
        /*00b2*/ 	.short	0x0c48
        /*00b4*/ 	.byte	0x00, 0xf0, 0x05, 0x00


	//----- nvinfo : EIATTR_KPARAM_INFO
	.align		4
.L_103:
        /*00b8*/ 	.byte	0x04, 0x17
        /*00ba*/ 	.short	(.L_105 - .L_104)
.L_104:
        /*00bc*/ 	.word	0x00000000
        /*00c0*/ 	.short	0x0000
        /*00c2*/ 	.short	0x0000
        /*00c4*/ 	.byte	0x00, 0xf0, 0x21, 0x31


	//----- nvinfo : EIATTR_SPARSE_MMA_MASK
	.align		4
.L_105:
        /*00c8*/ 	.byte	0x03, 0x50
        /*00ca*/ 	.short	0x0000


	//----- nvinfo : EIATTR_MAXREG_COUNT
	.align		4
        /*00cc*/ 	.byte	0x03, 0x1b
        /*00ce*/ 	.short	0x0080


	//----- nvinfo : EIATTR_MERCURY_ISA_VERSION
	.align		4
        /*00d0*/ 	.byte	0x03, 0x5f
        /*00d2*/ 	.short	0x0101


	//----- nvinfo : EIATTR_EXIT_INSTR_OFFSETS
	.align		4
        /*00d4*/ 	.byte	0x04, 0x1c
        /*00d6*/ 	.short	(.L_107 - .L_106)


	//   ....[0]....
.L_106:
        /*00d8*/ 	.word	0x00000090


	//   ....[1]....
        /*00dc*/ 	.word	0x00000320


	//   ....[2]....
        /*00e0*/ 	.word	0x00000f70


	//   ....[3]....
        /*00e4*/ 	.word	0x00000fd0


	//   ....[4]....
        /*00e8*/ 	.word	0x00001410


	//   ....[5]....
        /*00ec*/ 	.word	0x000019c0


	//----- nvinfo : EIATTR_MAX_THREADS
	.align		4
.L_107:
        /*00f0*/ 	.byte	0x04, 0x05
        /*00f2*/ 	.short	(.L_109 - .L_108)
.L_108:
        /*00f4*/ 	.word	0x00000200
        /*00f8*/ 	.word	0x00000001
        /*00fc*/ 	.word	0x00000001


	//----- nvinfo : EIATTR_CRS_STACK_SIZE
	.align		4
.L_109:
        /*0100*/ 	.byte	0x04, 0x1e
        /*0102*/ 	.short	(.L_111 - .L_110)
.L_110:
        /*0104*/ 	.word	0x00000000


	//----- nvinfo : EIATTR_CBANK_PARAM_SIZE
	.align		4
.L_111:
        /*0108*/ 	.byte	0x03, 0x19
        /*010a*/ 	.short	0x0c90


	//----- nvinfo : EIATTR_PARAM_CBANK
	.align		4
        /*010c*/ 	.byte	0x04, 0x0a
        /*010e*/ 	.short	(.L_113 - .L_112)
	.align		4
.L_112:
        /*0110*/ 	.word	index@(.nv.constant0._ZN2at6native50_GLOBAL__N__ca2a4b1e_17_FusedSgdKernel_cu_a550329a25multi_tensor_apply_kernelINS1_18TensorListMetadataILi2EEENS1_19FusedSgdMathFunctorIN3c108BFloat16ELi2EEEJddPfddbbbS9_S9_EEEvT_T0_DpT1_)
        /*0114*/ 	.short	0x0210
        /*0116*/ 	.short	0x0c90


	//----- nvinfo : EIATTR_SW_WAR
	.align		4
.L_113:
        /*0118*/ 	.byte	0x04, 0x36
        /*011a*/ 	.short	(.L_115 - .L_114)
.L_114:
        /*011c*/ 	.word	0x00000008
.L_115:


//--------------------- .nv.info._ZN2at6native50_GLOBAL__N__ca2a4b1e_17_FusedSgdKernel_cu_a550329a25multi_tensor_apply_kernelINS1_18TensorListMetadataILi2EEENS1_19FusedSgdMathFunctorIN3c104HalfELi2EEEJddPfddbbbS9_S9_EEEvT_T0_DpT1_ --------------------------
	.section	.nv.info._ZN2at6native50_GLOBAL__N__ca2a4b1e_17_FusedSgdKernel_cu_a550329a25multi_tensor_apply_kernelINS1_18TensorListMetadataILi2EEENS1_19FusedSgdMathFunctorIN3c104HalfELi2EEEJddPfddbbbS9_S9_EEEvT_T0_DpT1_,"",@"SHT_CUDA_INFO"
	.sectionflags	@""
	.align	4


	//----- nvinfo : EIATTR_CUDA_API_VERSION
	.align		4
        /*0000*/ 	.byte	0x04, 0x37
        /*0002*/ 	.short	(.L_117 - .L_116)
.L_116:
        /*0004*/ 	.word	0x00000082


	//----- nvinfo : EIATTR_KPARAM_INFO
	.align		4
.L_117:
        /*0008*/ 	.byte	0x04, 0x17
        /*000a*/ 	.short	(.L_119 - .L_118)
.L_118:
        /*000c*/ 	.word	0x00000000
        /*0010*/ 	.short	0x000b
        /*0012*/ 	.short	0x0c88
        /*0014*/ 	.byte	0x00, 0xf0, 0x21, 0x00


	//----- nvinfo : EIATTR_KPARAM_INFO
	.align		4
.L_119:
        /*0018*/ 	.byte	0x04, 0x17
        /*001a*/ 	.short	(.L_121 - .L_120)
.L_120:
        /*001c*/ 	.word	0x00000000
        /*0020*/ 	.short	0x000a
        /*0022*/ 	.short	0x0c80
        /*0024*/ 	.byte	0x00, 0xf0, 0x21, 0x00


	//----- nvinfo : EIATTR_KPARAM_INFO
	.align		4
.L_121:
        /*0028*/ 	.byte	0x04, 0x17
        /*002a*/ 	.short	(.L_123 - .L_122)
.L_122:
        /*002c*/ 	.word	0x00000000
        /*0030*/ 	.short	0x0009
        /*0032*/ 	.short	0x0c7a
        /*0034*/ 	.byte	0x00, 0xf0, 0x05, 0x00


	//----- nvinfo : EIATTR_KPARAM_INFO
	.align		4
.L_123:
        /*0038*/ 	.byte	0x04, 0x17
        /*003a*/ 	.short	(.L_125 - .L_124)
.L_124:
        /*003c*/ 	.word	0x00000000
        /*0040*/ 	.short	0x0008
        /*0042*/ 	.short	0x0c79
        /*0044*/ 	.byte	0x00, 0xf0, 0x05, 0x00


	//----- nvinfo : EIATTR_KPARAM_INFO
	.align		4
.L_125:
        /*0048*/ 	.byte	0x04, 0x17
        /*004a*/ 	.short	(.L_127 - .L_126)
.L_126:
        /*004c*/ 	.word	0x00000000
        /*0050*/ 	.short	0x0007
        /*0052*/ 	.short	0x0c78
        /*0054*/ 	.byte	0x00, 0xf0, 0x05, 0x00


	//----- nvinfo : EIATTR_KPARAM_INFO
	.align		4
.L_127:
        /*0058*/ 	.byte	0x04, 0x17
        /*005a*/ 	.short	(.L_129 - .L_128)
.L_128:
        /*005c*/ 	.word	0x00000000
        /*0060*/ 	.short	0x0006
        /*0062*/ 	.short	0x0c70
        /*0064*/ 	.byte	0x00, 0xf0, 0x21, 0x00


	//----- nvinfo : EIATTR_KPARAM_INFO
	.align		4
.L_129:
        /*0068*/ 	.byte	0x04, 0x17
        /*006a*/ 	.short	(.L_131 - .L_130)
.L_130:
        /*006c*/ 	.word	0x00000000
        /*0070*/ 	.short	0x0005
        /*0072*/ 	.short	0x0c68
        /*0074*/ 	.byte	0x00, 0xf0, 0x21, 0x00


	//----- nvinfo : EIATTR_KPARAM_INFO
	.align		4
.L_131:
        /*0078*/ 	.byte	0x04, 0x17
        /*007a*/ 	.short	(.L_133 - .L_132)
.L_132:
        /*007c*/ 	.word	0x00000000
        /*0080*/ 	.short	0x0004
        /*0082*/ 	.short	0x0c60
        /*0084*/ 	.byte	0x00, 0xf0, 0x21, 0x00


	//----- nvinfo : EIATTR_KPARAM_INFO
	.align		4
.L_133:
        /*0088*/ 	.byte	0x04, 0x17
        /*008a*/ 	.short	(.L_135 - .L_134)
.L_134:
        /*008c*/ 	.word	0x00000000
        /*0090*/ 	.short	0x0003
        /*0092*/ 	.short	0x0c58
        /*0094*/ 	.byte	0x00, 0xf0, 0x21, 0x00


	//----- nvinfo : EIATTR_KPARAM_INFO
	.align		4
.L_135:
        /*0098*/ 	.byte	0x04, 0x17
        /*009a*/ 	.short	(.L_137 - .L_136)
.L_136:
        /*009c*/ 	.word	0x00000000
        /*00a0*/ 	.short	0x0002
        /*00a2*/ 	.short	0x0c50
        /*00a4*/ 	.byte	0x00, 0xf0, 0x21, 0x00


	//----- nvinfo : EIATTR_KPARAM_INFO
	.align		4
.L_137:
        /*00a8*/ 	.byte	0x04, 0x17
        /*00aa*/ 	.short	(.L_139 - .L_138)
.L_138:
        /*00ac*/ 	.word	0x00000000
        /*00b0*/ 	.short	0x0001
        /*00b2*/ 	.short	0x0c48
        /*00b4*/ 	.byte	0x00, 0xf0, 0x05, 0x00


	//----- nvinfo : EIATTR_KPARAM_INFO
	.align		4
.L_139:
        /*00b8*/ 	.byte	0x04, 0x17
        /*00ba*/ 	.short	(.L_141 - .L_140)
.L_140:
        /*00bc*/ 	.word	0x00000000
        /*00c0*/ 	.short	0x0000
        /*00c2*/ 	.short	0x0000
        /*00c4*/ 	.byte	0x00, 0xf0, 0x21, 0x31


	//----- nvinfo : EIATTR_SPARSE_MMA_MASK
	.align		4
.L_141:
        /*00c8*/ 	.byte	0x03, 0x50
        /*00ca*/ 	.short	0x0000


	//----- nvinfo : EIATTR_MAXREG_COUNT
	.align		4
        /*00cc*/ 	.byte	0x03, 0x1b
        /*00ce*/ 	.short	0x0080


	//----- nvinfo : EIATTR_MERCURY_ISA_VERSION
	.align		4
        /*00d0*/ 	.byte	0x03, 0x5f
        /*00d2*/ 	.short	0x0101


	//----- nvinfo : EIATTR_EXIT_INSTR_OFFSETS
	.align		4
        /*00d4*/ 	.byte	0x04, 0x1c
        /*00d6*/ 	.short	(.L_143 - .L_142)


	//   ....[0]....
.L_142:
        /*00d8*/ 	.word	0x00000090


	//   ....[1]....
        /*00dc*/ 	.word	0x00000320


	//   ....[2]....
        /*00e0*/ 	.word	0x00000f70


	//   ....[3]....
        /*00e4*/ 	.word	0x00000fd0


	//   ....[4]....
        /*00e8*/ 	.word	0x000013d0


	//   ....[5]....
        /*00ec*/ 	.word	0x00001940


	//----- nvinfo : EIATTR_MAX_THREADS
	.align		4
.L_143:
        /*00f0*/ 	.byte	0x04, 0x05
        /*00f2*/ 	.short	(.L_145 - .L_144)
.L_144:
        /*00f4*/ 	.word	0x00000200
        /*00f8*/ 	.word	0x00000001
        /*00fc*/ 	.word	0x00000001


	//----- nvinfo : EIATTR_CRS_STACK_SIZE
	.align		4
.L_145:
        /*0100*/ 	.byte	0x04, 0x1e
        /*0102*/ 	.short	(.L_147 - .L_146)
.L_146:
        /*0104*/ 	.word	0x00000000


	//----- nvinfo : EIATTR_CBANK_PARAM_SIZE
	.align		4
.L_147:
        /*0108*/ 	.byte	0x03, 0x19
        /*010a*/ 	.short	0x0c90


	//----- nvinfo : EIATTR_PARAM_CBANK
	.align		4
        /*010c*/ 	.byte	0x04, 0x0a
        /*010e*/ 	.short	(.L_149 - .L_148)
	.align		4
.L_148:
        /*0110*/ 	.word	index@(.nv.constant0._ZN2at6native50_GLOBAL__N__ca2a4b1e_17_FusedSgdKernel_cu_a550329a25multi_tensor_apply_kernelINS1_18TensorListMetadataILi2EEENS1_19FusedSgdMathFunctorIN3c104HalfELi2EEEJddPfddbbbS9_S9_EEEvT_T0_DpT1_)
        /*0114*/ 	.short	0x0210
        /*0116*/ 	.short	0x0c90


	//----- nvinfo : EIATTR_SW_WAR
	.align		4
.L_149:
        /*0118*/ 	.byte	0x04, 0x36
        /*011a*/ 	.short	(.L_151 - .L_150)
.L_150:
        /*011c*/ 	.word	0x00000008
.L_151:


//--------------------- .nv.info._ZN2at6native50_GLOBAL__N__ca2a4b1e_17_FusedSgdKernel_cu_a550329a25multi_tensor_apply_kernelINS1_18TensorListMetadataILi2EEENS1_19FusedSgdMathFunctorIfLi2EEEJddPfddbbbS7_S7_EEEvT_T0_DpT1_ --------------------------
	.section	.nv.info._ZN2at6native50_GLOBAL__N__ca2a4b1e_17_FusedSgdKernel_cu_a550329a25multi_tensor_apply_kernelINS1_18TensorListMetadataILi2EEENS1_19FusedSgdMathFunctorIfLi2EEEJddPfddbbbS7_S7_EEEvT_T0_DpT1_,"",@"SHT_CUDA_INFO"
	.sectionflags	@""
	.align	4


	//----- nvinfo : EIATTR_CUDA_API_VERSION
	.align		4
        /*0000*/ 	.byte	0x04, 0x37
        /*0002*/ 	.short	(.L_153 - .L_152)
.L_152:
        /*0004*/ 	.word	0x00000082


	//----- nvinfo : EIATTR_KPARAM_INFO
	.align		4
.L_153:
        /*0008*/ 	.byte	0x04, 0x17
        /*000a*/ 	.short	(.L_155 - .L_154)
.L_154:
        /*000c*/ 	.word	0x00000000
        /*0010*/ 	.short	0x000b
        /*0012*/ 	.short	0x0c88
        /*0014*/ 	.byte	0x00, 0xf0, 0x21, 0x00


	//----- nvinfo : EIATTR_KPARAM_INFO
	.align		4
.L_155:
        /*0018*/ 	.byte	0x04, 0x17
        /*001a*/ 	.short	(.L_157 - .L_156)
.L_156:
        /*001c*/ 	.word	0x00000000
        /*0020*/ 	.short	0x000a
        /*0022*/ 	.short	0x0c80
        /*0024*/ 	.byte	0x00, 0xf0, 0x21, 0x00


	//----- nvinfo : EIATTR_KPARAM_INFO
	.align		4
.L_157:
        /*0028*/ 	.byte	0x04, 0x17
        /*002a*/ 	.short	(.L_159 - .L_158)
.L_158:
        /*002c*/ 	.word	0x00000000
        /*0030*/ 	.short	0x0009
        /*0032*/ 	.short	0x0c7a
        /*0034*/ 	.byte	0x00, 0xf0, 0x05, 0x00


	//----- nvinfo : EIATTR_KPARAM_INFO
	.align		4
.L_159:
        /*0038*/ 	.byte	0x04, 0x17
        /*003a*/ 	.short	(.L_161 - .L_160)
.L_160:
        /*003c*/ 	.word	0x00000000
        /*0040*/ 	.short	0x0008
        /*0042*/ 	.short	0x0c79
        /*0044*/ 	.byte	0x00, 0xf0, 0x05, 0x00


	//----- nvinfo : EIATTR_KPARAM_INFO
	.align		4
.L_161:
        /*0048*/ 	.byte	0x04, 0x17
        /*004a*/ 	.short	(.L_163 - .L_162)
.L_162:
        /*004c*/ 	.word	0x00000000
        /*0050*/ 	.short	0x0007
        /*0052*/ 	.short	0x0c78
        /*0054*/ 	.byte	0x00, 0xf0, 0x05, 0x00


	//----- nvinfo : EIATTR_KPARAM_INFO
	.align		4
.L_163:
        /*0058*/ 	.byte	0x04, 0x17
        /*005a*/ 	.short	(.L_165 - .L_164)
.L_164:
        /*005c*/ 	.word	0x00000000
        /*0060*/ 	.short	0x0006
        /*0062*/ 	.short	0x0c70
        /*0064*/ 	.byte	0x00, 0xf0, 0x21, 0x00


	//----- nvinfo : EIATTR_KPARAM_INFO
	.align		4
.L_165:
        /*0068*/ 	.byte	0x04, 0x17
        /*006a*/ 	.short	(.L_167 - .L_166)
.L_166:
        /*006c*/ 	.word	0x00000000
        /*0070*/ 	.short	0x0005
        /*0072*/ 	.short	0x0c68
        /*0074*/ 	.byte	0x00, 0xf0, 0x21, 0x00


	//----- nvinfo : EIATTR_KPARAM_INFO
	.align		4
.L_167:
        /*0078*/ 	.byte	0x04, 0x17
        /*007a*/ 	.short	(.L_169 - .L_168)
.L_168:
        /*007c*/ 	.word	0x00000000
        /*0080*/ 	.short	0x0004
        /*0082*/ 	.short	0x0c60
        /*0084*/ 	.byte	0x00, 0xf0, 0x21, 0x00


	//----- nvinfo : EIATTR_KPARAM_INFO
	.align		4
.L_169:
        /*0088*/ 	.byte	0x04, 0x17
        /*008a*/ 	.short	(.L_171 - .L_170)
.L_170:
        /*008c*/ 	.word	0x00000000
        /*0090*/ 	.short	0x0003
        /*0092*/ 	.short	0x0c58
        /*0094*/ 	.byte	0x00, 0xf0, 0x21, 0x00


	//----- nvinfo : EIATTR_KPARAM_INFO
	.align		4
.L_171:
        /*0098*/ 	.byte	0x04, 0x17
        /*009a*/ 	.short	(.L_173 - .L_172)
.L_172:
        /*009c*/ 	.word	0x00000000
        /*00a0*/ 	.short	0x0002
        /*00a2*/ 	.short	0x0c50
        /*00a4*/ 	.byte	0x00, 0xf0, 0x21, 0x00


	//----- nvinfo : EIATTR_KPARAM_INFO
	.align		4
.L_173:
        /*00a8*/ 	.byte	0x04, 0x17
        /*00aa*/ 	.short	(.L_175 - .L_174)
.L_174:
        /*00ac*/ 	.word	0x00000000
        /*00b0*/ 	.short	0x0001
        /*00b2*/ 	.short	0x0c48
        /*00b4*/ 	.byte	0x00, 0xf0, 0x05, 0x00


	//----- nvinfo : EIATTR_KPARAM_INFO
	.align		4
.L_175:
        /*00b8*/ 	.byte	0x04, 0x17
        /*00ba*/ 	.short	(.L_177 - .L_176)
.L_176:
        /*00bc*/ 	.word	0x00000000
        /*00c0*/ 	.short	0x0000
        /*00c2*/ 	.short	0x0000
        /*00c4*/ 	.byte	0x00, 0xf0, 0x21, 0x31


	//----- nvinfo : EIATTR_SPARSE_MMA_MASK
	.align		4
.L_177:
        /*00c8*/ 	.byte	0x03, 0x50
        /*00ca*/ 	.short	0x0000


	//----- nvinfo : EIATTR_MAXREG_COUNT
	.align		4
        /*00cc*/ 	.byte	0x03, 0x1b
        /*00ce*/ 	.short	0x0080


	//----- nvinfo : EIATTR_MERCURY_ISA_VERSION
	.align		4
        /*00d0*/ 	.byte	0x03, 0x5f
        /*00d2*/ 	.short	0x0101


	//----- nvinfo : EIATTR_EXIT_INSTR_OFFSETS
	.align		4
        /*00d4*/ 	.byte	0x04, 0x1c
        /*00d6*/ 	.short	(.L_179 - .L_178)


	//   ....[0]....
.L_178:
        /*00d8*/ 	.word	0x00000090


	//   ....[1]....
        /*00dc*/ 	.word	0x00000320


	//   ....[2]....
        /*00e0*/ 	.word	0x00000c50


	//   ....[3]....
        /*00e4*/ 	.word	0x00000cb0


	//   ....[4]....
        /*00e8*/ 	.word	0x00000ff0


	//   ....[5]....
        /*00ec*/ 	.word	0x00001310


	//----- nvinfo : EIATTR_MAX_THREADS
	.align		4
.L_179:
        /*00f0*/ 	.byte	0x04, 0x05
        /*00f2*/ 	.short	(.L_181 - .L_180)
.L_180:
        /*00f4*/ 	.word	0x00000200
        /*00f8*/ 	.word	0x00000001
        /*00fc*/ 	.word	0x00000001


	//----- nvinfo : EIATTR_CRS_STACK_SIZE
	.align		4
.L_181:
        /*0100*/ 	.byte	0x04, 0x1e
        /*0102*/ 	.short	(.L_183 - .L_182)
.L_182:
        /*0104*/ 	.word	0x00000000


	//----- nvinfo : EIATTR_CBANK_PARAM_SIZE
	.align		4
.L_183:
        /*0108*/ 	.byte	0x03, 0x19
        /*010a*/ 	.short	0x0c90


	//----- nvinfo : EIATTR_PARAM_CBANK
	.align		4
        /*010c*/ 	.byte	0x04, 0x0a
        /*010e*/ 	.short	(.L_185 - .L_184)
	.align		4
.L_184:
        /*0110*/ 	.word	index@(.nv.constant0._ZN2at6native50_GLOBAL__N__ca2a4b1e_17_FusedSgdKernel_cu_a550329a25multi_tensor_apply_kernelINS1_18TensorListMetadataILi2EEENS1_19FusedSgdMathFunctorIfLi2EEEJddPfddbbbS7_S7_EEEvT_T0_DpT1_)
        /*0114*/ 	.short	0x0210
        /*0116*/ 	.short	0x0c90


	//----- nvinfo : EIATTR_SW_WAR
	.align		4
.L_185:
        /*0118*/ 	.byte	0x04, 0x36
        /*011a*/ 	.short	(.L_187 - .L_186)
.L_186:
        /*011c*/ 	.word	0x00000008
.L_187:


//--------------------- .nv.info._ZN2at6native50_GLOBAL__N__ca2a4b1e_17_FusedSgdKernel_cu_a550329a25multi_tensor_apply_kernelINS1_18TensorListMetadataILi2EEENS1_19FusedSgdMathFunctorIdLi2EEEJddPfddbbbS7_S7_EEEvT_T0_DpT1_ --------------------------
	.section	.nv.info._ZN2at6native50_GLOBAL__N__ca2a4b1e_17_FusedSgdKernel_cu_a550329a25multi_tensor_apply_kernelINS1_18TensorListMetadataILi2EEENS1_19FusedSgdMathFunctorIdLi2EEEJddPfddbbbS7_S7_EEEvT_T0_DpT1_,"",@"SHT_CUDA_INFO"
	.sectionflags	@""
	.align	4


	//----- nvinfo : EIATTR_CUDA_API_VERSION
	.align		4
        /*0000*/ 	.byte	0x04, 0x37
        /*0002*/ 	.short	(.L_189 - .L_188)
.L_188:
        /*0004*/ 	.word	0x00000082


	//----- nvinfo : EIATTR_KPARAM_INFO
	.align		4
.L_189:
        /*0008*/ 	.byte	0x04, 0x17
        /*000a*/ 	.short	(.L_191 - .L_190)
.L_190:
        /*000c*/ 	.word	0x00000000
        /*0010*/ 	.short	0x000b
        /*0012*/ 	.short	0x0c88
        /*0014*/ 	.byte	0x00, 0xf0, 0x21, 0x00


	//----- nvinfo : EIATTR_KPARAM_INFO
	.align		4
.L_191:
        /*0018*/ 	.byte	0x04, 0x17
        /*001a*/ 	.short	(.L_193 - .L_192)
.L_192:
        /*001c*/ 	.word	0x00000000
        /*0020*/ 	.short	0x000a
        /*0022*/ 	.short	0x0c80
        /*0024*/ 	.byte	0x00, 0xf0, 0x21, 0x00


	//----- nvinfo : EIATTR_KPARAM_INFO
	.align		4
.L_193:
        /*0028*/ 	.byte	0x04, 0x17
        /*002a*/ 	.short	(.L_195 - .L_194)
.L_194:
        /*002c*/ 	.word	0x00000000
        /*0030*/ 	.short	0x0009
        /*0032*/ 	.short	0x0c7a
        /*0034*/ 	.byte	0x00, 0xf0, 0x05, 0x00


	//----- nvinfo : EIATTR_KPARAM_INFO
	.align		4
.L_195:
        /*0038*/ 	.byte	0x04, 0x17
        /*003a*/ 	.short	(.L_197 - .L_196)
.L_196:
        /*003c*/ 	.word	0x00000000
        /*0040*/ 	.short	0x0008
        /*0042*/ 	.short	0x0c79
        /*0044*/ 	.byte	0x00, 0xf0, 0x05, 0x00


	//----- nvinfo : EIATTR_KPARAM_INFO
	.align		4
.L_197:
        /*0048*/ 	.byte	0x04, 0x17
        /*004a*/ 	.short	(.L_199 - .L_198)
.L_198:
        /*004c*/ 	.word	0x00000000
        /*0050*/ 	.short	0x0007
        /*0052*/ 	.short	0x0c78
        /*0054*/ 	.byte	0x00, 0xf0, 0x05, 0x00


	//----- nvinfo : EIATTR_KPARAM_INFO
	.align		4
.L_199:
        /*0058*/ 	.byte	0x04, 0x17
        /*005a*/ 	.short	(.L_201 - .L_200)
.L_200:
        /*005c*/ 	.word	0x00000000
        /*0060*/ 	.short	0x0006
        /*0062*/ 	.short	0x0c70
        /*0064*/ 	.byte	0x00, 0xf0, 0x21, 0x00


	//----- nvinfo : EIATTR_KPARAM_INFO
	.align		4
.L_201:
        /*0068*/ 	.byte	0x04, 0x17
        /*006a*/ 	.short	(.L_203 - .L_202)
.L_202:
        /*006c*/ 	.word	0x00000000
        /*0070*/ 	.short	0x0005
        /*0072*/ 	.short	0x0c68
        /*0074*/ 	.byte	0x00, 0xf0, 0x21, 0x00


	//----- nvinfo : EIATTR_KPARAM_INFO
	.align		4
.L_203:
        /*0078*/ 	.byte	0x04, 0x17
        /*007a*/ 	.short	(.L_205 - .L_204)
.L_204:
        /*007c*/ 	.word	0x00000000
        /*0080*/ 	.short	0x0004
        /*0082*/ 	.short	0x0c60
        /*0084*/ 	.byte	0x00, 0xf0, 0x21, 0x00


	//----- nvinfo : EIATTR_KPARAM_INFO
	.align		4
.L_205:
        /*0088*/ 	.byte	0x04, 0x17
        /*008a*/ 	.short	(.L_207 - .L_206)
.L_206:
        /*008c*/ 	.word	0x00000000
        /*0090*/ 	.short	0x0003
        /*0092*/ 	.short	0x0c58
        /*0094*/ 	.byte	0x00, 0xf0, 0x21, 0x00


	//----- nvinfo : EIATTR_KPARAM_INFO
	.align		4
.L_207:
        /*0098*/ 	.byte	0x04, 0x17
        /*009a*/ 	.short	(.L_209 - .L_208)
.L_208:
        /*009c*/ 	.word	0x00000000
        /*00a0*/ 	.short	0x0002
        /*00a2*/ 	.short	0x0c50
        /*00a4*/ 	.byte	0x00, 0xf0, 0x21, 0x00


	//----- nvinfo : EIATTR_KPARAM_INFO
	.align		4
.L_209:
        /*00a8*/ 	.byte	0x04, 0x17
        /*00aa*/ 	.short	(.L_211 - .L_210)
.L_210:
        /*00ac*/ 	.word	0x00000000
        /*00b0*/ 	.short	0x0001
        /*00b2*/ 	.short	0x0c48
        /*00b4*/ 	.byte	0x00, 0xf0, 0x05, 0x00


	//----- nvinfo : EIATTR_KPARAM_INFO
	.align		4
.L_211:
        /*00b8*/ 	.byte	0x04, 0x17
        /*00ba*/ 	.short	(.L_213 - .L_212)
.L_212:
        /*00bc*/ 	.word	0x00000000
        /*00c0*/ 	.short	0x0000
        /*00c2*/ 	.short	0x0000
        /*00c4*/ 	.byte	0x00, 0xf0, 0x21, 0x31


	//----- nvinfo : EIATTR_SPARSE_MMA_MASK
	.align		4
.L_213:
        /*00c8*/ 	.byte	0x03, 0x50
        /*00ca*/ 	.short	0x0000


	//----- nvinfo : EIATTR_MAXREG_COUNT
	.align		4
        /*00cc*/ 	.byte	0x03, 0x1b
        /*00ce*/ 	.short	0x0080


	//----- nvinfo : EIATTR_MERCURY_ISA_VERSION
	.align		4
        /*00d0*/ 	.byte	0x03, 0x5f
        /*00d2*/ 	.short	0x0101


	//----- nvinfo : EIATTR_EXIT_INSTR_OFFSETS
	.align		4
        /*00d4*/ 	.byte	0x04, 0x1c
        /*00d6*/ 	.short	(.L_215 - .L_214)


	//   ....[0]....
.L_214:
        /*00d8*/ 	.word	0x000000a0


	//   ....[1]....
        /*00dc*/ 	.word	0x000002d0


	//   ....[2]....
        /*00e0*/ 	.word	0x000013f0


	//   ....[3]....
        /*00e4*/ 	.word	0x00001450


	//   ....[4]....
        /*00e8*/ 	.word	0x00001e80


	//   ....[5]....
        /*00ec*/ 	.word	0x000021e0


	//----- nvinfo : EIATTR_MAX_THREADS
	.align		4
.L_215:
        /*00f0*/ 	.byte	0x04, 0x05
        /*00f2*/ 	.short	(.L_217 - .L_216)
.L_216:
        /*00f4*/ 	.word	0x00000200
        /*00f8*/ 	.word	0x00000001
        /*00fc*/ 	.word	0x00000001


	//----- nvinfo : EIATTR_CRS_STACK_SIZE
	.align		4
.L_217:
        /*0100*/ 	.byte	0x04, 0x1e
        /*0102*/ 	.short	(.L_219 - .L_218)
.L_218:
        /*0104*/ 	.word	0x00000000


	//----- nvinfo : EIATTR_CBANK_PARAM_SIZE
	.align		4
.L_219:
        /*0108*/ 	.byte	0x03, 0x19
        /*010a*/ 	.short	0x0c90


	//----- nvinfo : EIATTR_PARAM_CBANK
	.align		4
        /*010c*/ 	.byte	0x04, 0x0a
        /*010e*/ 	.short	(.L_221 - .L_220)
	.align		4
.L_220:
        /*0110*/ 	.word	index@(.nv.constant0._ZN2at6native50_GLOBAL__N__ca2a4b1e_17_FusedSgdKernel_cu_a550329a25multi_tensor_apply_kernelINS1_18TensorListMetadataILi2EEENS1_19FusedSgdMathFunctorIdLi2EEEJddPfddbbbS7_S7_EEEvT_T0_DpT1_)
        /*0114*/ 	.short	0x0210
        /*0116*/ 	.short	0x0c90


	//----- nvinfo : EIATTR_SW_WAR
	.align		4
.L_221:
        /*0118*/ 	.byte	0x04, 0x36
        /*011a*/ 	.short	(.L_223 - .L_222)
.L_222:
        /*011c*/ 	.word	0x00000008
.L_223:


//--------------------- .nv.info._ZN2at6native50_GLOBAL__N__ca2a4b1e_17_FusedSgdKernel_cu_a550329a25multi_tensor_apply_kernelINS1_18TensorListMetadataILi3EEENS1_19FusedSgdMathFunctorIN3c108BFloat16ELi3EEEJddPfddbbbS9_S9_EEEvT_T0_DpT1_ --------------------------
	.section	.nv.info._ZN2at6native50_GLOBAL__N__ca2a4b1e_17_FusedSgdKernel_cu_a550329a25multi_tensor_apply_kernelINS1_18TensorListMetadataILi3EEENS1_19FusedSgdMathFunctorIN3c108BFloat16ELi3EEEJddPfddbbbS9_S9_EEEvT_T0_DpT1_,"",@"SHT_CUDA_INFO"
	.sectionflags	@""
	.align	4


	//----- nvinfo : EIATTR_CUDA_API_VERSION
	.align		4
        /*0000*/ 	.byte	0x04, 0x37
        /*0002*/ 	.short	(.L_225 - .L_224)
.L_224:
        /*0004*/ 	.word	0x00000082


	//----- nvinfo : EIATTR_KPARAM_INFO
	.align		4
.L_225:
        /*0008*/ 	.byte	0x04, 0x17
        /*000a*/ 	.short	(.L_227 - .L_226)
.L_226:
        /*000c*/ 	.word	0x00000000
        /*0010*/ 	.short	0x000b
        /*0012*/ 	.short	0x0c88
        /*0014*/ 	.byte	0x00, 0xf0, 0x21, 0x00


	//----- nvinfo : EIATTR_KPARAM_INFO
	.align		4
.L_227:
        /*0018*/ 	.byte	0x04, 0x17
        /*001a*/ 	.short	(.L_229 - .L_228)
.L_228:
        /*001c*/ 	.word	0x00000000
        /*0020*/ 	.short	0x000a
        /*0022*/ 	.short	0x0c80
        /*0024*/ 	.byte	0x00, 0xf0, 0x21, 0x00


	//----- nvinfo : EIATTR_KPARAM_INFO
	.align		4
.L_229:
        /*0028*/ 	.byte	0x04, 0x17
        /*002a*/ 	.short	(.L_231 - .L_230)
.L_230:
        /*002c*/ 	.word	0x00000000
        /*0030*/ 	.short	0x0009
        /*0032*/ 	.short	0x0c7a
        /*0034*/ 	.byte	0x00, 0xf0, 0x05, 0x00


	//----- nvinfo : EIATTR_KPARAM_INFO
	.align		4
.L_231:
        /*0038*/ 	.byte	0x04, 0x17
        /*003a*/ 	.short	(.L_233 - .L_232)
.L_232:
        /*003c*/ 	.word	0x00000000
        /*0040*/ 	.short	0x0008
        /*0042*/ 	.short	0x0c79
        /*0044*/ 	.byte	0x00, 0xf0, 0x05, 0x00


	//----- nvinfo : EIATTR_KPARAM_INFO
	.align		4
.L_233:
        /*0048*/ 	.byte	0x04, 0x17
        /*004a*/ 	.short	(.L_235 - .L_234)
.L_234:
        /*004c*/ 	.word	0x00000000
        /*0050*/ 	.short	0x0007
        /*0052*/ 	.short	0x0c78
        /*0054*/ 	.byte	0x00, 0xf0, 0x05, 0x00


	//----- nvinfo : EIATTR_KPARAM_INFO
	.align		4
.L_235:
        /*0058*/ 	.byte	0x04, 0x17
        /*005a*/ 	.short	(.L_237 - .L_236)
.L_236:
        /*005c*/ 	.word	0x00000000
        /*0060*/ 	.short	0x0006
        /*0062*/ 	.short	0x0c70
        /*0064*/ 	.byte	0x00, 0xf0, 0x21, 0x00


	//----- nvinfo : EIATTR_KPARAM_INFO
	.align		4
.L_237:
        /*0068*/ 	.byte	0x04, 0x17
        /*006a*/ 	.short	(.L_239 - .L_238)
.L_238:
        /*006c*/ 	.word	0x00000000
        /*0070*/ 	.short	0x0005
        /*0072*/ 	.short	0x0c68
        /*0074*/ 	.byte	0x00, 0xf0, 0x21, 0x00


	//----- nvinfo : EIATTR_KPARAM_INFO
	.align		4
.L_239:
        /*0078*/ 	.byte	0x04, 0x17
        /*007a*/ 	.short	(.L_241 - .L_240)
.L_240:
        /*007c*/ 	.word	0x00000000
        /*0080*/ 	.short	0x0004
        /*0082*/ 	.short	0x0c60
        /*0084*/ 	.byte	0x00, 0xf0, 0x21, 0x00


	//----- nvinfo : EIATTR_KPARAM_INFO
	.align		4
.L_241:
        /*0088*/ 	.byte	0x04, 0x17
        /*008a*/ 	.short	(.L_243 - .L_242)
.L_242:
        /*008c*/ 	.word	0x00000000
        /*0090*/ 	.short	0x0003
        /*0092*/ 	.short	0x0c58
        /*0094*/ 	.byte	0x00, 0xf0, 0x21, 0x00


	//----- nvinfo : EIATTR_KPARAM_INFO
	.align		4
.L_243:
        /*0098*/ 	.byte	0x04, 0x17
        /*009a*/ 	.short	(.L_245 - .L_244)
.L_244:
        /*009c*/ 	.word	0x00000000
        /*00a0*/ 	.short	0x0002
        /*00a2*/ 	.short	0x0c50
        /*00a4*/ 	.byte	0x00, 0xf0, 0x21, 0x00


	//----- nvinfo : EIATTR_KPARAM_INFO
	.align		4
.L_245:
        /*00a8*/ 	.byte	0x04, 0x17
        /*00aa*/ 	.short	(.L_247 - .L_246)
.L_246:
        /*00ac*/ 	.word	0x00000000
        /*00b0*/ 	.short	0x0001
        /*00b2*/ 	.short	0x0c48
        /*00b4*/ 	.byte	0x00, 0xf0, 0x05, 0x00


	//----- nvinfo : EIATTR_KPARAM_INFO
	.align		4
.L_247:
        /*00b8*/ 	.byte	0x04, 0x17
        /*00ba*/ 	.short	(.L_249 - .L_248)
.L_248:
        /*00bc*/ 	.word	0x00000000
        /*00c0*/ 	.short	0x0000
        /*00c2*/ 	.short	0x0000
        /*00c4*/ 	.byte	0x00, 0xf0, 0x21, 0x31


	//----- nvinfo : EIATTR_SPARSE_MMA_MASK
	.align		4
.L_249:
        /*00c8*/ 	.byte	0x03, 0x50
        /*00ca*/ 	.short	0x0000


	//----- nvinfo : EIATTR_MAXREG_COUNT
	.align		4
        /*00cc*/ 	.byte	0x03, 0x1b
        /*00ce*/ 	.short	0x0080


	//----- nvinfo : EIATTR_MERCURY_ISA_VERSION
	.align		4
        /*00d0*/ 	.byte	0x03, 0x5f
        /*00d2*/ 	.short	0x0101


	//----- nvinfo : EIATTR_EXIT_INSTR_OFFSETS
	.align		4
        /*00d4*/ 	.byte	0x04, 0x1c
        /*00d6*/ 	.short	(.L_251 - .L_250)


	//   ....[0]....
.L_250:
        /*00d8*/ 	.word	0x00000090


	//   ....[1]....
        /*00dc*/ 	.word	0x000003f0


	//   ....[2]....
        /*00e0*/ 	.word	0x00001740


	//   ....[3]....
        /*00e4*/ 	.word	0x000017a0


	//   ....[4]....
        /*00e8*/ 	.word	0x00001eb0


	//   ....[5]....
        /*00ec*/ 	.word	0x000034d0


	//----- nvinfo : EIATTR_MAX_THREADS
	.align		4
.L_251:
        /*00f0*/ 	.byte	0x04, 0x05
        /*00f2*/ 	.short	(.L_253 - .L_252)
.L_252:
        /*00f4*/ 	.word	0x00000200
        /*00f8*/ 	.word	0x00000001
        /*00fc*/ 	.word	0x00000001


	//----- nvinfo : EIATTR_CRS_STACK_SIZE
	.align		4
.L_253:
        /*0100*/ 	.byte	0x04, 0x1e
        /*0102*/ 	.short	(.L_255 - .L_254)
.L_254:
        /*0104*/ 	.word	0x00000000


	//----- nvinfo : EIATTR_CBANK_PARAM_SIZE
	.align		4
.L_255:
        /*0108*/ 	.byte	0x03, 0x19
        /*010a*/ 	.short	0x0c90


	//----- nvinfo : EIATTR_PARAM_CBANK
	.align		4
        /*010c*/ 	.byte	0x04, 0x0a
        /*010e*/ 	.short	(.L_257 - .L_256)
	.align		4
.L_256:
        /*0110*/ 	.word	index@(.nv.constant0._ZN2at6native50_GLOBAL__N__ca2a4b1e_17_FusedSgdKernel_cu_a550329a25multi_tensor_apply_kernelINS1_18TensorListMetadataILi3EEENS1_19FusedSgdMathFunctorIN3c108BFloat16ELi3EEEJddPfddbbbS9_S9_EEEvT_T0_DpT1_)
        /*0114*/ 	.short	0x0210
        /*0116*/ 	.short	0x0c90


	//----- nvinfo : EIATTR_SW_WAR
	.align		4
.L_257:
        /*0118*/ 	.byte	0x04, 0x36
        /*011a*/ 	.short	(.L_259 - .L_258)
.L_258:
        /*011c*/ 	.word	0x00000008
.L_259:


//--------------------- .nv.info._ZN2at6native50_GLOBAL__N__ca2a4b1e_17_FusedSgdKernel_cu_a550329a25multi_tensor_apply_kernelINS1_18TensorListMetadataILi3EEENS1_19FusedSgdMathFunctorIN3c104HalfELi3EEEJddPfddbbbS9_S9_EEEvT_T0_DpT1_ --------------------------
	.section	.nv.info._ZN2at6native50_GLOBAL__N__ca2a4b1e_17_FusedSgdKernel_cu_a550329a25multi_tensor_apply_kernelINS1_18TensorListMetadataILi3EEENS1_19FusedSgdMathFunctorIN3c104HalfELi3EEEJddPfddbbbS9_S9_EEEvT_T0_DpT1_,"",@"SHT_CUDA_INFO"
	.sectionflags	@""
	.align	4


	//----- nvinfo : EIATTR_CUDA_API_VERSION
	.align		4
        /*0000*/ 	.byte	0x04, 0x37
        /*0002*/ 	.short	(.L_261 - .L_260)
.L_260:
        /*0004*/ 	.word	0x00000082


	//----- nvinfo : EIATTR_KPARAM_INFO
	.align		4
.L_261:
        /*0008*/ 	.byte	0x04, 0x17
        /*000a*/ 	.short	(.L_263 - .L_262)
.L_262:
        /*000c*/ 	.word	0x00000000
        /*0010*/ 	.short	0x000b
        /*0012*/ 	.short	0x0c88
        /*0014*/ 	.byte	0x00, 0xf0, 0x21, 0x00


	//----- nvinfo : EIATTR_KPARAM_INFO
	.align		4
.L_263:
        /*0018*/ 	.byte	0x04, 0x17
        /*001a*/ 	.short	(.L_265 - .L_264)
.L_264:
        /*001c*/ 	.word	0x00000000
        /*0020*/ 	.short	0x000a
        /*0022*/ 	.short	0x0c80
        /*0024*/ 	.byte	0x00, 0xf0, 0x21, 0x00


	//----- nvinfo : EIATTR_KPARAM_INFO
	.align		4
.L_265:
        /*0028*/ 	.byte	0x04, 0x17
        /*002a*/ 	.short	(.L_267 - .L_266)
.L_266:
        /*002c*/ 	.word	0x00000000
        /*0030*/ 	.short	0x0009
        /*0032*/ 	.short	0x0c7a
        /*0034*/ 	.byte	0x00, 0xf0, 0x05, 0x00


	//----- nvinfo : EIATTR_KPARAM_INFO
	.align		4
.L_267:
        /*0038*/ 	.byte	0x04, 0x17
        /*003a*/ 	.short	(.L_269 - .L_268)
.L_268:
        /*003c*/ 	.word	0x00000000
        /*0040*/ 	.short	0x0008
        /*0042*/ 	.short	0x0c79
        /*0044*/ 	.byte	0x00, 0xf0, 0x05, 0x00


	//----- nvinfo : EIATTR_KPARAM_INFO
	.align		4
.L_269:
        /*0048*/ 	.byte	0x04, 0x17
        /*004a*/ 	.short	(.L_271 - .L_270)
.L_270:
        /*004c*/ 	.word	0x00000000
        /*0050*/ 	.short	0x0007
        /*0052*/ 	.short	0x0c78
        /*0054*/ 	.byte	0x00, 0xf0, 0x05, 0x00


	//----- nvinfo : EIATTR_KPARAM_INFO
	.align		4
.L_271:
        /*0058*/ 	.byte	0x04, 0x17
        /*005a*/ 	.short	(.L_273 - .L_272)
.L_272:
        /*005c*/ 	.word	0x00000000
        /*0060*/ 	.short	0x0006
        /*0062*/ 	.short	0x0c70
        /*0064*/ 	.byte	0x00, 0xf0, 0x21, 0x00


	//----- nvinfo : EIATTR_KPARAM_INFO
	.align		4
.L_273:
        /*0068*/ 	.byte	0x04, 0x17
        /*006a*/ 	.short	(.L_275 - .L_274)
.L_274:
        /*006c*/ 	.word	0x00000000
        /*0070*/ 	.short	0x0005
        /*0072*/ 	.short	0x0c68
        /*0074*/ 	.byte	0x00, 0xf0, 0x21, 0x00


	//----- nvinfo : EIATTR_KPARAM_INFO
	.align		4
.L_275:
        /*0078*/ 	.byte	0x04, 0x17
        /*007a*/ 	.short	(.L_277 - .L_276)
.L_276:
        /*007c*/ 	.word	0x00000000
        /*0080*/ 	.short	0x0004
        /*0082*/ 	.short	0x0c60
        /*0084*/ 	.byte	0x00, 0xf0, 0x21, 0x00


	//----- nvinfo : EIATTR_KPARAM_INFO
	.align		4
.L_277:
        /*0088*/ 	.byte	0x04, 0x17
        /*008a*/ 	.short	(.L_279 - .L_278)
.L_278:
        /*008c*/ 	.word	0x00000000
        /*0090*/ 	.short	0x0003
        /*0092*/ 	.short	0x0c58
        /*0094*/ 	.byte	0x00, 0xf0, 0x21, 0x00


	//----- nvinfo : EIATTR_KPARAM_INFO
	.align		4
.L_279:
        /*0098*/ 	.byte	0x04, 0x17
        /*009a*/ 	.short	(.L_281 - .L_280)
.L_280:
        /*009c*/ 	.word	0x00000000
        /*00a0*/ 	.short	0x0002
        /*00a2*/ 	.short	0x0c50
        /*00a4*/ 	.byte	0x00, 0xf0, 0x21, 0x00


	//----- nvinfo : EIATTR_KPARAM_INFO
	.align		4
.L_281:
        /*00a8*/ 	.byte	0x04, 0x17
        /*00aa*/ 	.short	(.L_283 - .L_282)
.L_282:
        /*00ac*/ 	.word	0x00000000
        /*00b0*/ 	.short	0x0001
        /*00b2*/ 	.short	0x0c48
        /*00b4*/ 	.byte	0x00, 0xf0, 0x05, 0x00


	//----- nvinfo : EIATTR_KPARAM_INFO
	.align		4
.L_283:
        /*00b8*/ 	.byte	0x04, 0x17
        /*00ba*/ 	.short	(.L_285 - .L_284)
.L_284:
        /*00bc*/ 	.word	0x00000000
        /*00c0*/ 	.short	0x0000
        /*00c2*/ 	.short	0x0000
        /*00c4*/ 	.byte	0x00, 0xf0, 0x21, 0x31


	//----- nvinfo : EIATTR_SPARSE_MMA_MASK
	.align		4
.L_285:
        /*00c8*/ 	.byte	0x03, 0x50
        /*00ca*/ 	.short	0x0000


	//----- nvinfo : EIATTR_MAXREG_COUNT
	.align		4
        /*00cc*/ 	.byte	0x03, 0x1b
        /*00ce*/ 	.short	0x0080


	//----- nvinfo : EIATTR_MERCURY_ISA_VERSION
	.align		4
        /*00d0*/ 	.byte	0x03, 0x5f
        /*00d2*/ 	.short	0x0101


	//----- nvinfo : EIATTR_EXIT_INSTR_OFFSETS
	.align		4
        /*00d4*/ 	.byte	0x04, 0x1c
        /*00d6*/ 	.short	(.L_287 - .L_286)


	//   ....[0]....
.L_286:
        /*00d8*/ 	.word	0x00000090


	//   ....[1]....
        /*00dc*/ 	.word	0x000003f0


	//   ....[2]....
        /*00e0*/ 	.word	0x00001740


	//   ....[3]....
        /*00e4*/ 	.word	0x000017a0


	//   ....[4]....
        /*00e8*/ 	.word	0x00001e50


	//   ....[5]....
        /*00ec*/ 	.word	0x00003400


	//----- nvinfo : EIATTR_MAX_THREADS
	.align		4
.L_287:
        /*00f0*/ 	.byte	0x04, 0x05
        /*00f2*/ 	.short	(.L_289 - .L_288)
.L_288:
        /*00f4*/ 	.word	0x00000200
        /*00f8*/ 	.word	0x00000001
        /*00fc*/ 	.word	0x00000001


	//----- nvinfo : EIATTR_CRS_STACK_SIZE
	.align		4
.L_289:
        /*0100*/ 	.byte	0x04, 0x1e
        /*0102*/ 	.short	(.L_291 - .L_290)
.L_290:
        /*0104*/ 	.word	0x00000000


	//----- nvinfo : EIATTR_CBANK_PARAM_SIZE
	.align		4
.L_291:
        /*0108*/ 	.byte	0x03, 0x19
        /*010a*/ 	.short	0x0c90


	//----- nvinfo : EIATTR_PARAM_CBANK
	.align		4
        /*010c*/ 	.byte	0x04, 0x0a
        /*010e*/ 	.short	(.L_293 - .L_292)
	.align		4
.L_292:
        /*0110*/ 	.word	index@(.nv.constant0._ZN2at6native50_GLOBAL__N__ca2a4b1e_17_FusedSgdKernel_cu_a550329a25multi_tensor_apply_kernelINS1_18TensorListMetadataILi3EEENS1_19FusedSgdMathFunctorIN3c104HalfELi3EEEJddPfddbbbS9_S9_EEEvT_T0_DpT1_)
        /*0114*/ 	.short	0x0210
        /*0116*/ 	.short	0x0c90


	//----- nvinfo : EIATTR_SW_WAR
	.align		4
.L_293:
        /*0118*/ 	.byte	0x04, 0x36
        /*011a*/ 	.short	(.L_295 - .L_294)
.L_294:
        /*011c*/ 	.word	0x00000008
.L_295:


//--------------------- .nv.info._ZN2at6native50_GLOBAL__N__ca2a4b1e_17_FusedSgdKernel_cu_a550329a25multi_tensor_apply_kernelINS1_18TensorListMetadataILi3EEENS1_19FusedSgdMathFunctorIfLi3EEEJddPfddbbbS7_S7_EEEvT_T0_DpT1_ --------------------------
	.section	.nv.info._ZN2at6native50_GLOBAL__N__ca2a4b1e_17_FusedSgdKernel_cu_a550329a25multi_tensor_apply_kernelINS1_18TensorListMetadataILi3EEENS1_19FusedSgdMathFunctorIfLi3EEEJddPfddbbbS7_S7_EEEvT_T0_DpT1_,"",@"SHT_CUDA_INFO"
	.sectionflags	@""
	.align	4


	//----- nvinfo : EIATTR_CUDA_API_VERSION
	.align		4
        /*0000*/ 	.byte	0x04, 0x37
        /*0002*/ 	.short	(.L_297 - .L_296)
.L_296:
        /*0004*/ 	.word	0x00000082


	//----- nvinfo : EIATTR_KPARAM_INFO
	.align		4
.L_297:
        /*0008*/ 	.byte	0x04, 0x17
        /*000a*/ 	.short	(.L_299 - .L_298)
.L_298:
        /*000c*/ 	.word	0x00000000
        /*0010*/ 	.short	0x000b
        /*0012*/ 	.short	0x0c88
        /*0014*/ 	.byte	0x00, 0xf0, 0x21, 0x00


	//----- nvinfo : EIATTR_KPARAM_INFO
	.align		4
.L_299:
        /*0018*/ 	.byte	0x04, 0x17
        /*001a*/ 	.short	(.L_301 - .L_300)
.L_300:
        /*001c*/ 	.word	0x00000000
        /*0020*/ 	.short	0x000a
        /*0022*/ 	.short	0x0c80
        /*0024*/ 	.byte	0x00, 0xf0, 0x21, 0x00


	//----- nvinfo : EIATTR_KPARAM_INFO
	.align		4
.L_301:
        /*0028*/ 	.byte	0x04, 0x17
        /*002a*/ 	.short	(.L_303 - .L_302)
.L_302:
        /*002c*/ 	.word	0x00000000
        /*0030*/ 	.short	0x0009
        /*0032*/ 	.short	0x0c7a
        /*0034*/ 	.byte	0x00, 0xf0, 0x05, 0x00


	//----- nvinfo : EIATTR_KPARAM_INFO
	.align		4
.L_303:
        /*0038*/ 	.byte	0x04, 0x17
        /*003a*/ 	.short	(.L_305 - .L_304)
.L_304:
        /*003c*/ 	.word	0x00000000
        /*0040*/ 	.short	0x0008
        /*0042*/ 	.short	0x0c79
        /*0044*/ 	.byte	0x00, 0xf0, 0x05, 0x00


	//----- nvinfo : EIATTR_KPARAM_INFO
	.align		4
.L_305:
        /*0048*/ 	.byte	0x04, 0x17
        /*004a*/ 	.short	(.L_307 - .L_306)
.L_306:
        /*004c*/ 	.word	0x00000000
        /*0050*/ 	.short	0x0007
        /*0052*/ 	.short	0x0c78
        /*0054*/ 	.byte	0x00, 0xf0, 0x05, 0x00


	//----- nvinfo : EIATTR_KPARAM_INFO
	.align		4
.L_307:
        /*0058*/ 	.byte	0x04, 0x17
        /*005a*/ 	.short	(.L_309 - .L_308)
.L_308:
        /*005c*/ 	.word	0x00000000
        /*0060*/ 	.short	0x0006
        /*0062*/ 	.short	0x0c70
        /*0064*/ 	.byte	0x00, 0xf0, 0x21, 0x00


	//----- nvinfo : EIATTR_KPARAM_INFO
	.align		4
.L_309:
        /*0068*/ 	.byte	0x04, 0x17
        /*006a*/ 	.short	(.L_311 - .L_310)
.L_310:
        /*006c*/ 	.word	0x00000000
        /*0070*/ 	.short	0x0005
        /*0072*/ 	.short	0x0c68
        /*0074*/ 	.byte	0x00, 0xf0, 0x21, 0x00


	//----- nvinfo : EIATTR_KPARAM_INFO
	.align		4
.L_311:
        /*0078*/ 	.byte	0x04, 0x17
        /*007a*/ 	.short	(.L_313 - .L_312)
.L_312:
        /*007c*/ 	.word	0x00000000
        /*0080*/ 	.short	0x0004
        /*0082*/ 	.short	0x0c60
        /*0084*/ 	.byte	0x00, 0xf0, 0x21, 0x00


	//----- nvinfo : EIATTR_KPARAM_INFO
	.align		4
.L_313:
        /*0088*/ 	.byte	0x04, 0x17
        /*008a*/ 	.short	(.L_315 - .L_314)
.L_314:
        /*008c*/ 	.word	0x00000000
        /*0090*/ 	.short	0x0003
        /*0092*/ 	.short	0x0c58
        /*0094*/ 	.byte	0x00, 0xf0, 0x21, 0x00


	//----- nvinfo : EIATTR_KPARAM_INFO
	.align		4
.L_315:
        /*0098*/ 	.byte	0x04, 0x17
        /*009a*/ 	.short	(.L_317 - .L_316)
.L_316:
        /*009c*/ 	.word	0x00000000
        /*00a0*/ 	.short	0x0002
        /*00a2*/ 	.short	0x0c50
        /*00a4*/ 	.byte	0x00, 0xf0, 0x21, 0x00


	//----- nvinfo : EIATTR_KPARAM_INFO
	.align		4
.L_317:
        /*00a8*/ 	.byte	0x04, 0x17
        /*00aa*/ 	.short	(.L_319 - .L_318)
.L_318:
        /*00ac*/ 	.word	0x00000000
        /*00b0*/ 	.short	0x0001
        /*00b2*/ 	.short	0x0c48
        /*00b4*/ 	.byte	0x00, 0xf0, 0x05, 0x00


	//----- nvinfo : EIATTR_KPARAM_INFO
	.align		4
.L_319:
        /*00b8*/ 	.byte	0x04, 0x17
        /*00ba*/ 	.short	(.L_321 - .L_320)
.L_320:
        /*00bc*/ 	.word	0x00000000
        /*00c0*/ 	.short	0x0000
        /*00c2*/ 	.short	0x0000
        /*00c4*/ 	.byte	0x00, 0xf0, 0x21, 0x31


	//----- nvinfo : EIATTR_SPARSE_MMA_MASK
	.align		4
.L_321:
        /*00c8*/ 	.byte	0x03, 0x50
        /*00ca*/ 	.short	0x0000


	//----- nvinfo : EIATTR_MAXREG_COUNT
	.align		4
        /*00cc*/ 	.byte	0x03, 0x1b
        /*00ce*/ 	.short	0x0080


	//----- nvinfo : EIATTR_MERCURY_ISA_VERSION
	.align		4
        /*00d0*/ 	.byte	0x03, 0x5f
        /*00d2*/ 	.short	0x0101


	//----- nvinfo : EIATTR_EXIT_INSTR_OFFSETS
	.align		4
        /*00d4*/ 	.byte	0x04, 0x1c
        /*00d6*/ 	.short	(.L_323 - .L_322)


	//   ....[0]....
.L_322:
        /*00d8*/ 	.word	0x00000090


	//   ....[1]....
        /*00dc*/ 	.word	0x000003f0


	//   ....[2]....
        /*00e0*/ 	.word	0x000012b0


	//   ....[3]....
        /*00e4*/ 	.word	0x00001310


	//   ....[4]....
        /*00e8*/ 	.word	0x00001890


	//   ....[5]....
        /*00ec*/ 	.word	0x000024b0


	//----- nvinfo : EIATTR_MAX_THREADS
	.align		4
.L_323:
        /*00f0*/ 	.byte	0x04, 0x05
        /*00f2*/ 	.short	(.L_325 - .L_324)
.L_324:
        /*00f4*/ 	.word	0x00000200
        /*00f8*/ 	.word	0x00000001
        /*00fc*/ 	.word	0x00000001


	//----- nvinfo : EIATTR_CRS_STACK_SIZE
	.align		4
.L_325:
        /*0100*/ 	.byte	0x04, 0x1e
        /*0102*/ 	.short	(.L_327 - .L_326)
.L_326:
        /*0104*/ 	.word	0x00000000


	//----- nvinfo : EIATTR_CBANK_PARAM_SIZE
	.align		4
.L_327:
        /*0108*/ 	.byte	0x03, 0x19
        /*010a*/ 	.short	0x0c90


	//----- nvinfo : EIATTR_PARAM_CBANK
	.align		4
        /*010c*/ 	.byte	0x04, 0x0a
        /*010e*/ 	.short	(.L_329 - .L_328)
	.align		4
.L_328:
        /*0110*/ 	.word	index@(.nv.constant0._ZN2at6native50_GLOBAL__N__ca2a4b1e_17_FusedSgdKernel_cu_a550329a25multi_tensor_apply_kernelINS1_18TensorListMetadataILi3EEENS1_19FusedSgdMathFunctorIfLi3EEEJddPfddbbbS7_S7_EEEvT_T0_DpT1_)
        /*0114*/ 	.short	0x0210
        /*0116*/ 	.short	0x0c90


	//----- nvinfo : EIATTR_SW_WAR
	.align		4
.L_329:
        /*0118*/ 	.byte	0x04, 0x36
        /*011a*/ 	.short	(.L_331 - .L_330)
.L_330:
        /*011c*/ 	.word	0x00000008
.L_331:


//--------------------- .nv.info._ZN2at6native50_GLOBAL__N__ca2a4b1e_17_FusedSgdKernel_cu_a550329a25multi_tensor_apply_kernelINS1_18TensorListMetadataILi3EEENS1_19FusedSgdMathFunctorIdLi3EEEJddPfddbbbS7_S7_EEEvT_T0_DpT1_ --------------------------
	.section	.nv.info._ZN2at6native50_GLOBAL__N__ca2a4b1e_17_FusedSgdKernel_cu_a550329a25multi_tensor_apply_kernelINS1_18TensorListMetadataILi3EEENS1_19FusedSgdMathFunctorIdLi3EEEJddPfddbbbS7_S7_EEEvT_T0_DpT1_,"",@"SHT_CUDA_INFO"
	.sectionflags	@""
	.align	4


	//----- nvinfo : EIATTR_CUDA_API_VERSION
	.align		4
        /*0000*/ 	.byte	0x04, 0x37
        /*0002*/ 	.short	(.L_333 - .L_332)
.L_332:
        /*0004*/ 	.word	0x00000082


	//----- nvinfo : EIATTR_KPARAM_INFO
	.align		4
.L_333:
        /*0008*/ 	.byte	0x04, 0x17
        /*000a*/ 	.short	(.L_335 - .L_334)
.L_334:
        /*000c*/ 	.word	0x00000000
        /*0010*/ 	.short	0x000b
        /*0012*/ 	.short	0x0c88
        /*0014*/ 	.byte	0x00, 0xf0, 0x21, 0x00


	//----- nvinfo : EIATTR_KPARAM_INFO
	.align		4
.L_335:
        /*0018*/ 	.byte	0x04, 0x17
        /*001a*/ 	.short	(.L_337 - .L_336)
.L_336:
        /*001c*/ 	.word	0x00000000
        /*0020*/ 	.short	0x000a
        /*0022*/ 	.short	0x0c80
        /*0024*/ 	.byte	0x00, 0xf0, 0x21, 0x00


	//----- nvinfo : EIATTR_KPARAM_INFO
	.align		4
.L_337:
        /*0028*/ 	.byte	0x04, 0x17
        /*002a*/ 	.short	(.L_339 - .L_338)
.L_338:
        /*002c*/ 	.word	0x00000000
        /*0030*/ 	.short	0x0009
        /*0032*/ 	.short	0x0c7a
        /*0034*/ 	.byte	0x00, 0xf0, 0x05, 0x00


	//----- nvinfo : EIATTR_KPARAM_INFO
	.align		4
.L_339:
        /*0038*/ 	.byte	0x04, 0x17
        /*003a*/ 	.short	(.L_341 - .L_340)
.L_340:
        /*003c*/ 	.word	0x00000000
        /*0040*/ 	.short	0x0008
        /*0042*/ 	.short	0x0c79
        /*0044*/ 	.byte	0x00, 0xf0, 0x05, 0x00


	//----- nvinfo : EIATTR_KPARAM_INFO
	.align		4
.L_341:
        /*0048*/ 	.byte	0x04, 0x17
        /*004a*/ 	.short	(.L_343 - .L_342)
.L_342:
        /*004c*/ 	.word	0x00000000
        /*0050*/ 	.short	0x0007
        /*0052*/ 	.short	0x0c78
        /*0054*/ 	.byte	0x00, 0xf0, 0x05, 0x00


	//----- nvinfo : EIATTR_KPARAM_INFO
	.align		4
.L_343:
        /*0058*/ 	.byte	0x04, 0x17
        /*005a*/ 	.short	(.L_345 - .L_344)
.L_344:
        /*005c*/ 	.word	0x00000000
        /*0060*/ 	.short	0x0006
        /*0062*/ 	.short	0x0c70
        /*0064*/ 	.byte	0x00, 0xf0, 0x21, 0x00


	//----- nvinfo : EIATTR_KPARAM_INFO
	.align		4
.L_345:
        /*0068*/ 	.byte	0x04, 0x17
        /*006a*/ 	.short	(.L_347 - .L_346)
.L_346:
        /*006c*/ 	.word	0x00000000
        /*0070*/ 	.short	0x0005
        /*0072*/ 	.short	0x0c68
        /*0074*/ 	.byte	0x00, 0xf0, 0x21, 0x00


	//----- nvinfo : EIATTR_KPARAM_INFO
	.align		4
.L_347:
        /*0078*/ 	.byte	0x04, 0x17
        /*007a*/ 	.short	(.L_349 - .L_348)
.L_348:
        /*007c*/ 	.word	0x00000000
        /*0080*/ 	.short	0x0004
        /*0082*/ 	.short	0x0c60
        /*0084*/ 	.byte	0x00, 0xf0, 0x21, 0x00


	//----- nvinfo : EIATTR_KPARAM_INFO
	.align		4
.L_349:
        /*0088*/ 	.byte	0x04, 0x17
        /*008a*/ 	.short	(.L_351 - .L_350)
.L_350:
        /*008c*/ 	.word	0x00000000
        /*0090*/ 	.short	0x0003
        /*0092*/ 	.short	0x0c58
        /*0094*/ 	.byte	0x00, 0xf0, 0x21, 0x00


	//----- nvinfo : EIATTR_KPARAM_INFO
	.align		4
.L_351:
        /*0098*/ 	.byte	0x04, 0x17
        /*009a*/ 	.short	(.L_353 - .L_352)
.L_352:
        /*009c*/ 	.word	0x00000000
        /*00a0*/ 	.short	0x0002
        /*00a2*/ 	.short	0x0c50
        /*00a4*/ 	.byte	0x00, 0xf0, 0x21, 0x00


	//----- nvinfo : EIATTR_KPARAM_INFO
	.align		4
.L_353:
        /*00a8*/ 	.byte	0x04, 0x17
        /*00aa*/ 	.short	(.L_355 - .L_354)
.L_354:
        /*00ac*/ 	.word	0x00000000
        /*00b0*/ 	.short	0x0001
        /*00b2*/ 	.short	0x0c48
        /*00b4*/ 	.byte	0x00, 0xf0, 0x05, 0x00


	//----- nvinfo : EIATTR_KPARAM_INFO
	.align		4
.L_355:
        /*00b8*/ 	.byte	0x04, 0x17
        /*00ba*/ 	.short	(.L_357 - .L_356)
.L_356:
        /*00bc*/ 	.word	0x00000000
        /*00c0*/ 	.short	0x0000
        /*00c2*/ 	.short	0x0000
        /*00c4*/ 	.byte	0x00, 0xf0, 0x21, 0x31


	//----- nvinfo : EIATTR_SPARSE_MMA_MASK
	.align		4
.L_357:
        /*00c8*/ 	.byte	0x03, 0x50
        /*00ca*/ 	.short	0x0000


	//----- nvinfo : EIATTR_MAXREG_COUNT
	.align		4
        /*00cc*/ 	.byte	0x03, 0x1b
        /*00ce*/ 	.short	0x0080


	//----- nvinfo : EIATTR_MERCURY_ISA_VERSION
	.align		4
        /*00d0*/ 	.byte	0x03, 0x5f
        /*00d2*/ 	.short	0x0101


	//----- nvinfo : EIATTR_EXIT_INSTR_OFFSETS
	.align		4
        /*00d4*/ 	.byte	0x04, 0x1c
        /*00d6*/ 	.short	(.L_359 - .L_358)


	//   ....[0]....
.L_358:
        /*00d8*/ 	.word	0x000000a0


	//   ....[1]....
        /*00dc*/ 	.word	0x00000300


	//   ....[2]....
        /*00e0*/ 	.word	0x00001b40


	//   ....[3]....
        /*00e4*/ 	.word	0x00001ba0


	//   ....[4]....
        /*00e8*/ 	.word	0x00002e50


	//----- nvinfo : EIATTR_MAX_THREADS
	.align		4
.L_359:
        /*00ec*/ 	.byte	0x04, 0x05
        /*00ee*/ 	.short	(.L_361 - .L_360)
.L_360:
        /*00f0*/ 	.word	0x00000200
        /*00f4*/ 	.word	0x00000001
        /*00f8*/ 	.word	0x00000001


	//----- nvinfo : EIATTR_CRS_STACK_SIZE
	.align		4
.L_361:
        /*00fc*/ 	.byte	0x04, 0x1e
        /*00fe*/ 	.short	(.L_363 - .L_362)
.L_362:
        /*0100*/ 	.word	0x00000000


	//----- nvinfo : EIATTR_CBANK_PARAM_SIZE
	.align		4
.L_363:
        /*0104*/ 	.byte	0x03, 0x19
        /*0106*/ 	.short	0x0c90


	//----- nvinfo : EIATTR_PARAM_CBANK
	.align		4
        /*0108*/ 	.byte	0x04, 0x0a
        /*010a*/ 	.short	(.L_365 - .L_364)
	.align		4
.L_364:
        /*010c*/ 	.word	index@(.nv.constant0._ZN2at6native50_GLOBAL__N__ca2a4b1e_17_FusedSgdKernel_cu_a550329a25multi_tensor_apply_kernelINS1_18TensorListMetadataILi3EEENS1_19FusedSgdMathFunctorIdLi3EEEJddPfddbbbS7_S7_EEEvT_T0_DpT1_)
        /*0110*/ 	.short	0x0210
        /*0112*/ 	.short	0x0c90


	//----- nvinfo : EIATTR_SW_WAR
	.align		4
.L_365:
        /*0114*/ 	.byte	0x04, 0x36
        /*0116*/ 	.short	(.L_367 - .L_366)
.L_366:
        /*0118*/ 	.word	0x00000008
.L_367:


//--------------------- .nv.callgraph             --------------------------
	.section	.nv.callgraph,"",@"SHT_CUDA_CALLGRAPH"
	.align	4
	.sectionentsize	8
	.align		4
        /*0000*/ 	.word	0x00000000
	.align		4
        /*0004*/ 	.word	0xffffffff
	.align		4
        /*0008*/ 	.word	0x00000000
	.align		4
        /*000c*/ 	.word	0xfffffffe
	.align		4
        /*0010*/ 	.word	0x00000000
	.align		4
        /*0014*/ 	.word	0xfffffffd
	.align		4
        /*0018*/ 	.word	0x00000000
	.align		4
        /*001c*/ 	.word	0xfffffffc


//--------------------- .nv.constant4             --------------------------
	.section	.nv.constant4,"a",@progbits
	.align	8
	.align		8
.nv.constant4:
        /*0000*/ 	.dword	_ZN48_INTERNAL_ca2a4b1e_17_FusedSgdKernel_cu_a550329a4cuda3std3__45__cpo5beginE
	.align		8
        /*0008*/ 	.dword	_ZN48_INTERNAL_ca2a4b1e_17_FusedSgdKernel_cu_a550329a4cuda3std3__45__cpo3endE
	.align		8
        /*0010*/ 	.dword	_ZN48_INTERNAL_ca2a4b1e_17_FusedSgdKernel_cu_a550329a4cuda3std3__45__cpo6cbeginE
	.align		8
        /*0018*/ 	.dword	_ZN48_INTERNAL_ca2a4b1e_17_FusedSgdKernel_cu_a550329a4cuda3std3__45__cpo4cendE
	.align		8
        /*0020*/ 	.dword	_ZN48_INTERNAL_ca2a4b1e_17_FusedSgdKernel_cu_a550329a4cuda3std3__45__cpo6rbeginE
	.align		8
        /*0028*/ 	.dword	_ZN48_INTERNAL_ca2a4b1e_17_FusedSgdKernel_cu_a550329a4cuda3std3__45__cpo4rendE
	.align		8
        /*0030*/ 	.dword	_ZN48_INTERNAL_ca2a4b1e_17_FusedSgdKernel_cu_a550329a4cuda3std3__45__cpo7crbeginE
	.align		8
        /*0038*/ 	.dword	_ZN48_INTERNAL_ca2a4b1e_17_FusedSgdKernel_cu_a550329a4cuda3std3__45__cpo5crendE
	.align		8
        /*0040*/ 	.dword	_ZN48_INTERNAL_ca2a4b1e_17_FusedSgdKernel_cu_a550329a4cuda3std3__450_GLOBAL__N__ca2a4b1e_17_FusedSgdKernel_cu_a550329a6ignoreE
	.align		8
        /*0048*/ 	.dword	_ZN48_INTERNAL_ca2a4b1e_17_FusedSgdKernel_cu_a550329a4cuda3std3__419piecewise_constructE
	.align		8
        /*0050*/ 	.dword	_ZN48_INTERNAL_ca2a4b1e_17_FusedSgdKernel_cu_a550329a4cuda3std3__48in_placeE
	.align		8
        /*0058*/ 	.dword	_ZN48_INTERNAL_ca2a4b1e_17_FusedSgdKernel_cu_a550329a4cuda3std3__420unreachable_sentinelE
	.align		8
        /*0060*/ 	.dword	_ZN48_INTERNAL_ca2a4b1e_17_FusedSgdKernel_cu_a550329a4cuda3std6ranges3__45__cpo4swapE
	.align		8
        /*0068*/ 	.dword	_ZN48_INTERNAL_ca2a4b1e_17_FusedSgdKernel_cu_a550329a4cuda3std6ranges3__45__cpo9iter_moveE
	.align		8
        /*0070*/ 	.dword	_ZN48_INTERNAL_ca2a4b1e_17_FusedSgdKernel_cu_a550329a4cuda3std6ranges3__45__cpo5beginE
	.align		8
        /*0078*/ 	.dword	_ZN48_INTERNAL_ca2a4b1e_17_FusedSgdKernel_cu_a550329a4cuda3std6ranges3__45__cpo3endE
	.align		8
        /*0080*/ 	.dword	_ZN48_INTERNAL_ca2a4b1e_17_FusedSgdKernel_cu_a550329a4cuda3std6ranges3__45__cpo6cbeginE
	.align		8
        /*0088*/ 	.dword	_ZN48_INTERNAL_ca2a4b1e_17_FusedSgdKernel_cu_a550329a4cuda3std6ranges3__45__cpo4cendE
	.align		8
        /*0090*/ 	.dword	_ZN48_INTERNAL_ca2a4b1e_17_FusedSgdKernel_cu_a550329a4cuda3std6ranges3__45__cpo7advanceE
	.align		8
        /*0098*/ 	.dword	_ZN48_INTERNAL_ca2a4b1e_17_FusedSgdKernel_cu_a550329a4cuda3std6ranges3__45__cpo9iter_swapE
	.align		8
        /*00a0*/ 	.dword	_ZN48_INTERNAL_ca2a4b1e_17_FusedSgdKernel_cu_a550329a4cuda3std6ranges3__45__cpo4nextE
	.align		8
        /*00a8*/ 	.dword	_ZN48_INTERNAL_ca2a4b1e_17_FusedSgdKernel_cu_a550329a4cuda3std6ranges3__45__cpo4prevE
	.align		8
        /*00b0*/ 	.dword	_ZN48_INTERNAL_ca2a4b1e_17_FusedSgdKernel_cu_a550329a4cuda3std6ranges3__45__cpo4dataE
	.align		8
        /*00b8*/ 	.dword	_ZN48_INTERNAL_ca2a4b1e_17_FusedSgdKernel_cu_a550329a4cuda3std6ranges3__45__cpo5cdataE
	.align		8
        /*00c0*/ 	.dword	_ZN48_INTERNAL_ca2a4b1e_17_FusedSgdKernel_cu_a550329a4cuda3std6ranges3__45__cpo4sizeE
	.align		8
        /*00c8*/ 	.dword	_ZN48_INTERNAL_ca2a4b1e_17_FusedSgdKernel_cu_a550329a4cuda3std6ranges3__45__cpo5ssizeE
	.align		8
        /*00d0*/ 	.dword	_ZN48_INTERNAL_ca2a4b1e_17_FusedSgdKernel_cu_a550329a4cuda3std6ranges3__45__cpo8distanceE
	.align		8
        /*00d8*/ 	.dword	_ZN48_INTERNAL_ca2a4b1e_17_FusedSgdKernel_cu_a550329a6thrust23THRUST_300001_SM_900_NS6system6detail10sequential3seqE


//--------------------- .text._ZN2at6native50_GLOBAL__N__ca2a4b1e_17_FusedSgdKernel_cu_a550329a25multi_tensor_apply_kernelINS1_18TensorListMetadataILi2EEENS1_19FusedSgdMathFunctorIN3c108BFloat16ELi2EEEJddPfddbbbS9_S9_EEEvT_T0_DpT1_ --------------------------
	.section	.text._ZN2at6native50_GLOBAL__N__ca2a4b1e_17_FusedSgdKernel_cu_a550329a25multi_tensor_apply_kernelINS1_18TensorListMetadataILi2EEENS1_19FusedSgdMathFunctorIN3c108BFloat16ELi2EEEJddPfddbbbS9_S9_EEEvT_T0_DpT1_,"ax",@progbits
	.align	128
.text._ZN2at6native50_GLOBAL__N__ca2a4b1e_17_FusedSgdKernel_cu_a550329a25multi_tensor_apply_kernelINS1_18TensorListMetadataILi2EEENS1_19FusedSgdMathFunctorIN3c108BFloat16ELi2EEEJddPfddbbbS9_S9_EEEvT_T0_DpT1_:
        .type           _ZN2at6native50_GLOBAL__N__ca2a4b1e_17_FusedSgdKernel_cu_a550329a25multi_tensor_apply_kernelINS1_18TensorListMetadataILi2EEENS1_19FusedSgdMathFunctorIN3c108BFloat16ELi2EEEJddPfddbbbS9_S9_EEEvT_T0_DpT1_,@function
        .size           _ZN2at6native50_GLOBAL__N__ca2a4b1e_17_FusedSgdKernel_cu_a550329a25multi_tensor_apply_kernelINS1_18TensorListMetadataILi2EEENS1_19FusedSgdMathFunctorIN3c108BFloat16ELi2EEEJddPfddbbbS9_S9_EEEvT_T0_DpT1_,(.L_x_186 - _ZN2at6native50_GLOBAL__N__ca2a4b1e_17_FusedSgdKernel_cu_a550329a25multi_tensor_apply_kernelINS1_18TensorListMetadataILi2EEENS1_19FusedSgdMathFunctorIN3c108BFloat16ELi2EEEJddPfddbbbS9_S9_EEEvT_T0_DpT1_)
        .other          _ZN2at6native50_GLOBAL__N__ca2a4b1e_17_FusedSgdKernel_cu_a550329a25multi_tensor_apply_kernelINS1_18TensorListMetadataILi2EEENS1_19FusedSgdMathFunctorIN3c108BFloat16ELi2EEEJddPfddbbbS9_S9_EEEvT_T0_DpT1_,@"STO_CUDA_ENTRY STV_DEFAULT"
_ZN2at6native50_GLOBAL__N__ca2a4b1e_17_FusedSgdKernel_cu_a550329a25multi_tensor_apply_kernelINS1_18TensorListMetadataILi2EEENS1_19FusedSgdMathFunctorIN3c108BFloat16ELi2EEEJddPfddbbbS9_S9_EEEvT_T0_DpT1_:
[----:B------:R-:W-:Y:S01]  /*0000*/  LDC R1, c[0x0][0x28] ;  /* 0x00000a00ff017b82 */ /* 0x000fe20000000800 */
[----:B------:R-:W-:Y:S01]  /*0010*/  ULDC.64 UR4, c[0x0][0xe98] ;  /* 0x0003a60000047ab9 */ /* 0x000fe20000000a00 */
[----:B------:R-:W-:Y:S01]  /*0020*/  ULDC.64 UR14, c[0x0][0x208] ;  /* 0x00008200000e7ab9 */ /* 0x000fe20000000a00 */
[----:B------:R-:W-:-:S04]  /*0030*/  ISETP.NE.U32.AND P0, PT, RZ, UR4, PT ;  /* 0x00000004ff007c0c */ /* 0x000fc8000bf05070 */
[----:B------:R-:W-:-:S13]  /*0040*/  ISETP.NE.AND.EX P0, PT, RZ, UR5, PT, P0 ;  /* 0x00000005ff007c0c */ /* 0x000fda000bf05300 */
[----:B------:R-:W-:Y:S05]  /*0050*/  @!P0 BRA `(.L_x_0) ;  /* 0x0000000000108947 */ /* 0x000fea0003800000 */
[----:B------:R-:W0:Y:S02]  /*0060*/  LDC.64 R2, c[0x0][0xe98] ;  /* 0x0003a600ff027b82 */ /* 0x000e240000000a00 */
[----:B0-----:R-:W2:Y:S02]  /*0070*/  LDG.E R2, desc[UR14][R2.64] ;  /* 0x0000000e02027981 */ /* 0x001ea4000c1e1900 */
[----:B--2---:R-:W-:-:S13]  /*0080*/  FSETP.NEU.FTZ.AND P0, PT, R2, 1, PT ;  /* 0x3f8000000200780b */ /* 0x004fda0003f1d000 */
[----:B------:R-:W-:Y:S05]  /*0090*/  @!P0 EXIT ;  /* 0x000000000000894d */ /* 0x000fea0003800000 */
.L_x_0:
[----:B------:R-:W-:Y:S01]  /*00a0*/  ULDC.64 UR4, c[0x0][0xe70] ;  /* 0x00039c0000047ab9 */ /* 0x000fe20000000a00 */
[----:B------:R-:W0:Y:S01]  /*00b0*/  LDC.64 R6, c[0x0][0xe60] ;  /* 0x00039800ff067b82 */ /* 0x000e220000000a00 */
[----:B------:R-:W-:-:S04]  /*00c0*/  ISETP.NE.U32.AND P1, PT, RZ, UR4, PT ;  /* 0x00000004ff007c0c */ /* 0x000fc8000bf25070 */
[----:B------:R-:W-:-:S13]  /*00d0*/  ISETP.NE.AND.EX P1, PT, RZ, UR5, PT, P1 ;  /* 0x00000005ff007c0c */ /* 0x000fda000bf25310 */
[----:B------:R-:W1:Y:S08]  /*00e0*/  @P1 LDC.64 R2, c[0x0][0xe70] ;  /* 0x00039c00ff021b82 */ /* 0x000e700000000a00 */
[----:B------:R-:W2:Y:S01]  /*00f0*/  S2UR UR4, SR_CTAID.X ;  /* 0x00000000000479c3 */ /* 0x000ea20000002500 */
[----:B------:R-:W-:-:S07]  /*0100*/  UMOV UR5, 0x740 ;  /* 0x0000074000057882 */ /* 0x000fce0000000000 */
[----:B------:R-:W3:Y:S01]  /*0110*/  @!P1 LDC.64 R4, c[0x0][0xe78] ;  /* 0x00039e00ff049b82 */ /* 0x000ee20000000a00 */
[----:B-1----:R1:W5:Y:S01]  /*0120*/  @P1 LDG.E R29, desc[UR14][R2.64] ;  /* 0x0000000e021d1981 */ /* 0x002362000c1e1900 */
[----:B------:R-:W-:Y:S01]  /*0130*/  UMOV UR16, 0xf0000000 ;  /* 0xf000000000107882 */ /* 0x000fe20000000000 */
[----:B------:R-:W-:Y:S01]  /*0140*/  UMOV UR17, 0x380fffff ;  /* 0x380fffff00117882 */ /* 0x000fe20000000000 */
[----:B------:R-:W-:Y:S01]  /*0150*/  PLOP3.LUT P0, PT, PT, PT, PT, 0x80, 0x0 ;  /* 0x000000000000781c */ /* 0x000fe20003f0f070 */
[----:B0-----:R-:W-:Y:S01]  /*0160*/  F2F.F32.F64 R27, R6 ;  /* 0x00000006001b7310 */ /* 0x001fe20000301000 */
[----:B--2---:R-:W-:-:S03]  /*0170*/  ULEA UR5, UR4, UR5, 0x2 ;  /* 0x0000000504057291 */ /* 0x004fc6000f8e103f */
[----:B------:R-:W-:Y:S02]  /*0180*/  ULDC.U8 UR4, c[0x0][UR4+0x810] ;  /* 0x0002040004047abb */ /* 0x000fe40008000000 */
[----:B------:R-:W-:Y:S01]  /*0190*/  USHF.L.U32 UR10, UR4, 0x3, URZ ;  /* 0x00000003040a7899 */ /* 0x000fe2000800063f */
[----:B---3--:R-:W-:Y:S01]  /*01a0*/  @!P1 DSETP.GEU.AND P2, PT, |R4|, UR16, PT ;  /* 0x0000001004009e2a */ /* 0x008fe2000bf4e200 */
[----:B------:R-:W0:Y:S05]  /*01b0*/  @!P1 F2F.F32.F64 R0, R4 ;  /* 0x0000000400009310 */ /* 0x000e2a0000301000 */
[----:B------:R-:W-:Y:S02]  /*01c0*/  ULDC UR12, c[0x0][UR5+0x210] ;  /* 0x00008400050c7abb */ /* 0x000fe40008000800 */
[----:B------:R-:W-:Y:S01]  /*01d0*/  UIMAD.WIDE UR4, UR12, 0x10000, URZ ;  /* 0x000100000c0478a5 */ /* 0x000fe2000f8e023f */
[----:B------:R-:W-:Y:S01]  /*01e0*/  @!P1 PLOP3.LUT P0, PT, P2, PT, PT, 0x80, 0x0 ;  /* 0x000000000000981c */ /* 0x000fe2000170f070 */
[----:B------:R-:W-:Y:S01]  /*01f0*/  DSETP.GEU.AND P2, PT, |R6|, UR16, PT ;  /* 0x0000001006007e2a */ /* 0x000fe2000bf4e200 */
[----:B------:R-:W-:Y:S01]  /*0200*/  ULDC.64 UR6, c[0x0][UR10+0x610] ;  /* 0x000184000a067abb */ /* 0x000fe20008000a00 */
[----:B------:R-:W-:Y:S01]  /*0210*/  ULDC.64 UR8, c[0x0][UR10+0x210] ;  /* 0x000084000a087abb */ /* 0x000fe20008000a00 */
[----:B------:R-:W-:Y:S01]  /*0220*/  ULDC.64 UR10, c[0x0][UR10+0x410] ;  /* 0x000104000a0a7abb */ /* 0x000fe20008000a00 */
[----:B------:R-:W-:-:S02]  /*0230*/  UIMAD.WIDE UR8, UR12, 0x20000, UR8 ;  /* 0x000200000c0878a5 */ /* 0x000fc4000f8e0208 */
[----:B------:R-:W-:Y:S02]  /*0240*/  UIMAD.WIDE UR10, UR12, 0x20000, UR10 ;  /* 0x000200000c0a78a5 */ /* 0x000fe4000f8e020a */
[----:B------:R-:W-:Y:S02]  /*0250*/  UIADD3 UR12, UP1, -UR4, UR6, URZ ;  /* 0x00000006040c7290 */ /* 0x000fe4000ff3e13f */
[----:B------:R-:W-:Y:S02]  /*0260*/  ULOP3.LUT UR4, UR10, 0x7, UR8, 0xc8, !UPT ;  /* 0x000000070a047892 */ /* 0x000fe4000f8ec808 */
[----:B0-----:R-:W-:Y:S01]  /*0270*/  @!P0 FMUL R0, R0, 1.175494350822287508e-38 ;  /* 0x0080000000008820 */ /* 0x001fe20000400000 */
[----:B------:R-:W-:Y:S01]  /*0280*/  UIADD3.X UR5, ~UR5, UR7, URZ, UP1, !UPT ;  /* 0x0000000705057290 */ /* 0x000fe20008ffe53f */
[----:B------:R-:W-:Y:S01]  /*0290*/  @!P2 FMUL R27, R27, 1.175494350822287508e-38 ;  /* 0x008000001b1ba820 */ /* 0x000fe20000400000 */
[----:B------:R-:W-:-:S04]  /*02a0*/  ULOP3.LUT UP0, URZ, UR4, 0x3, UR12, 0xf8, !UPT ;  /* 0x00000003043f7892 */ /* 0x000fc8000f80f80c */
[----:B------:R-:W-:-:S06]  /*02b0*/  ULOP3.LUT UP0, URZ, URZ, URZ, URZ, 0xfc, UP0 ;  /* 0x0000003f3f3f7292 */ /* 0x000fcc000800fc3f */
[----:B------:R-:W-:Y:S01]  /*02c0*/  PLOP3.LUT P0, PT, PT, PT, UP0, 0x80, 0x0 ;  /* 0x000000000000781c */ /* 0x000fe20003f0f008 */
[----:B------:R-:W-:-:S12]  /*02d0*/  @!P1 IMAD.MOV.U32 R29, RZ, RZ, R0 ;  /* 0x000000ffff1d9224 */ /* 0x000fd800078e0000 */
[----:B-1----:R-:W-:Y:S05]  /*02e0*/  @!P0 BRA `(.L_x_1) ;  /* 0x0000000c00248947 */ /* 0x002fea0003800000 */
[----:B------:R-:W-:-:S04]  /*02f0*/  UISETP.GE.U32.AND UP0, UPT, UR12, 0x1, UPT ;  /* 0x000000010c00788c */ /* 0x000fc8000bf06070 */
[----:B------:R-:W-:-:S06]  /*0300*/  UISETP.GE.AND.EX UP0, UPT, UR5, URZ, UPT, UP0 ;  /* 0x0000003f0500728c */ /* 0x000fcc000bf06300 */
[----:B------:R-:W-:-:S13]  /*0310*/  PLOP3.LUT P0, PT, PT, PT, UP0, 0x80, 0x0 ;  /* 0x000000000000781c */ /* 0x000fda0003f0f008 */
[----:B------:R-:W-:Y:S05]  /*0320*/  @!P0 EXIT ;  /* 0x000000000000894d */ /* 0x000fea0003800000 */
[----:B------:R-:W0:Y:S01]  /*0330*/  S2R R25, SR_TID.X ;  /* 0x0000000000197919 */ /* 0x000e220000002100 */
[----:B------:R-:W1:Y:S01]  /*0340*/  LDC R24, c[0x0][RZ] ;  /* 0x00000000ff187b82 */ /* 0x000e620000000800 */
[----:B------:R-:W-:Y:S01]  /*0350*/  IMAD.MOV.U32 R23, RZ, RZ, RZ ;  /* 0x000000ffff177224 */ /* 0x000fe200078e00ff */
[----:B------:R-:W-:Y:S01]  /*0360*/  ULDC.64 UR6, c[0x0][0xe90] ;  /* 0x0003a40000067ab9 */ /* 0x000fe20000000a00 */
[----:B------:R-:W-:Y:S02]  /*0370*/  IMAD.MOV.U32 R0, RZ, RZ, RZ ;  /* 0x000000ffff007224 */ /* 0x000fe400078e00ff */
[----:B------:R-:W-:-:S07]  /*0380*/  IMAD.MOV.U32 R2, RZ, RZ, RZ ;  /* 0x000000ffff027224 */ /* 0x000fce00078e00ff */
.L_x_8:
[----:B01----:R-:W-:Y:S01]  /*0390*/  IADD3 R9, P0, R25, R0, RZ ;  /* 0x0000000019097210 */ /* 0x003fe20007f1e0ff */
[C---:B-1----:R-:W-:Y:S01]  /*03a0*/  IMAD R4, R24.reuse, 0x3, RZ ;  /* 0x0000000318047824 */ /* 0x042fe200078e02ff */
[----:B------:R-:W-:Y:S02]  /*03b0*/  PRMT R0, RZ, 0x7610, R0 ;  /* 0x00007610ff007816 */ /* 0x000fe40000000000 */
[----:B------:R-:W-:Y:S02]  /*03c0*/  IADD3.X R10, RZ, R2, RZ, P0, !PT ;  /* 0x00000002ff0a7210 */ /* 0x000fe400007fe4ff */
[CC--:B------:R-:W-:Y:S02]  /*03d0*/  IADD3 R5, P1, R24.reuse, R9.reuse, RZ ;  /* 0x0000000918057210 */ /* 0x0c0fe40007f3e0ff */
[-C--:B------:R-:W-:Y:S02]  /*03e0*/  LEA R3, P6, R24, R9.reuse, 0x1 ;  /* 0x0000000918037211 */ /* 0x080fe400078c08ff */
[----:B------:R-:W-:Y:S01]  /*03f0*/  ISETP.GE.U32.AND P0, PT, R9, 0x10000, PT ;  /* 0x000100000900780c */ /* 0x000fe20003f06070 */
[--C-:B------:R-:W-:Y:S01]  /*0400*/  IMAD.X R8, RZ, RZ, R10.reuse, P1 ;  /* 0x000000ffff087224 */ /* 0x100fe200008e060a */
[----:B------:R-:W-:Y:S01]  /*0410*/  ISETP.GE.U32.AND P3, PT, R5, 0x10000, PT ;  /* 0x000100000500780c */ /* 0x000fe20003f66070 */
[----:B------:R-:W-:Y:S01]  /*0420*/  IMAD.X R6, RZ, RZ, R10, P6 ;  /* 0x000000ffff067224 */ /* 0x000fe200030e060a */
[C---:B------:R-:W-:Y:S01]  /*0430*/  ISETP.GE.U32.AND P1, PT, R3.reuse, 0x10000, PT ;  /* 0x000100000300780c */ /* 0x040fe20003f26070 */
[----:B------:R-:W-:Y:S01]  /*0440*/  IMAD.SHL.U32 R12, R3, 0x2, RZ ;  /* 0x00000002030c7824 */ /* 0x000fe200078e00ff */
[----:B------:R-:W-:Y:S01]  /*0450*/  IADD3 R7, P5, R4, R9, RZ ;  /* 0x0000000904077210 */ /* 0x000fe20007fbe0ff */
[C---:B------:R-:W-:Y:S01]  /*0460*/  IMAD.SHL.U32 R4, R9.reuse, 0x2, RZ ;  /* 0x0000000209047824 */ /* 0x040fe200078e00ff */
[----:B------:R-:W-:-:S02]  /*0470*/  ISETP.LT.U32.AND P4, PT, R9, UR12, PT ;  /* 0x0000000c09007c0c */ /* 0x000fc4000bf81070 */
[----:B------:R-:W-:Y:S01]  /*0480*/  ISETP.GE.AND.EX P0, PT, R10, RZ, PT, P0 ;  /* 0x000000ff0a00720c */ /* 0x000fe20003f06300 */
[----:B------:R-:W-:Y:S01]  /*0490*/  IMAD.SHL.U32 R16, R7, 0x2, RZ ;  /* 0x0000000207107824 */ /* 0x000fe200078e00ff */
[----:B------:R-:W-:Y:S02]  /*04a0*/  ISETP.LT.U32.AND P2, PT, R5, UR12, PT ;  /* 0x0000000c05007c0c */ /* 0x000fe4000bf41070 */
[----:B------:R-:W-:Y:S02]  /*04b0*/  ISETP.GE.AND.EX P3, PT, R8, RZ, PT, P3 ;  /* 0x000000ff0800720c */ /* 0x000fe40003f66330 */
[----:B------:R-:W-:Y:S02]  /*04c0*/  ISETP.LT.U32.AND P6, PT, R3, UR12, PT ;  /* 0x0000000c03007c0c */ /* 0x000fe4000bfc1070 */
[----:B------:R-:W-:Y:S02]  /*04d0*/  ISETP.GE.AND.EX P1, PT, R6, RZ, PT, P1 ;  /* 0x000000ff0600720c */ /* 0x000fe40003f26310 */
[----:B------:R-:W-:-:S02]  /*04e0*/  ISETP.LT.AND.EX P0, PT, R10, UR5, !P0, P4 ;  /* 0x000000050a007c0c */ /* 0x000fc4000c701340 */
[--C-:B------:R-:W-:Y:S01]  /*04f0*/  SHF.L.U64.HI R9, R9, 0x1, R10.reuse ;  /* 0x0000000109097819 */ /* 0x100fe2000001020a */
[----:B------:R-:W-:Y:S01]  /*0500*/  IMAD.X R10, RZ, RZ, R10, P5 ;  /* 0x000000ffff0a7224 */ /* 0x000fe200028e060a */
[----:B------:R-:W-:Y:S02]  /*0510*/  IADD3 R2, P4, R4, UR8, RZ ;  /* 0x0000000804027c10 */ /* 0x000fe4000ff9e0ff */
[----:B------:R-:W-:Y:S02]  /*0520*/  ISETP.LT.AND.EX P2, PT, R8, UR5, !P3, P2 ;  /* 0x0000000508007c0c */ /* 0x000fe4000df41320 */
[----:B------:R-:W-:Y:S02]  /*0530*/  IADD3 R4, P3, R4, UR10, RZ ;  /* 0x0000000a04047c10 */ /* 0x000fe4000ff7e0ff */
[----:B------:R-:W-:Y:S02]  /*0540*/  SHF.L.U64.HI R11, R5, 0x1, R8 ;  /* 0x00000001050b7819 */ /* 0x000fe40000010208 */
[----:B------:R-:W-:-:S02]  /*0550*/  ISETP.LT.AND.EX P1, PT, R6, UR5, !P1, P6 ;  /* 0x0000000506007c0c */ /* 0x000fc4000cf21360 */
[----:B------:R-:W-:Y:S02]  /*0560*/  SHF.L.U32 R8, R5, 0x1, RZ ;  /* 0x0000000105087819 */ /* 0x000fe400000006ff */
[----:B------:R-:W-:Y:S02]  /*0570*/  ISETP.GE.U32.AND P6, PT, R7, 0x10000, PT ;  /* 0x000100000700780c */ /* 0x000fe40003fc6070 */
[----:B------:R-:W-:Y:S02]  /*0580*/  SHF.L.U64.HI R13, R3, 0x1, R6 ;  /* 0x00000001030d7819 */ /* 0x000fe40000010206 */
[C---:B------:R-:W-:Y:S02]  /*0590*/  IADD3.X R3, R9.reuse, UR9, RZ, P4, !PT ;  /* 0x0000000909037c10 */ /* 0x040fe4000a7fe4ff */
[----:B------:R-:W-:Y:S02]  /*05a0*/  IADD3.X R5, R9, UR11, RZ, P3, !PT ;  /* 0x0000000b09057c10 */ /* 0x000fe40009ffe4ff */
[----:B------:R-:W-:Y:S01]  /*05b0*/  ISETP.LT.U32.AND P5, PT, R7, UR12, PT ;  /* 0x0000000c07007c0c */ /* 0x000fe2000bfa1070 */
[----:B------:R-:W2:Y:S01]  /*05c0*/  @P0 LDG.E.U16 R0, desc[UR14][R2.64] ;  /* 0x0000000e02000981 */ /* 0x000ea2000c1e1500 */
[----:B------:R-:W-:-:S02]  /*05d0*/  ISETP.GE.AND.EX P4, PT, R10, RZ, PT, P6 ;  /* 0x000000ff0a00720c */ /* 0x000fc40003f86360 */
[C---:B------:R-:W-:Y:S02]  /*05e0*/  IADD3 R6, P3, R8.reuse, UR8, RZ ;  /* 0x0000000808067c10 */ /* 0x040fe4000ff7e0ff */
[----:B------:R-:W-:Y:S02]  /*05f0*/  SHF.L.U64.HI R17, R7, 0x1, R10 ;  /* 0x0000000107117819 */ /* 0x000fe4000001020a */
[----:B------:R-:W-:Y:S02]  /*0600*/  IADD3 R8, P6, R8, UR10, RZ ;  /* 0x0000000a08087c10 */ /* 0x000fe4000ffde0ff */
[----:B------:R-:W-:Y:S02]  /*0610*/  ISETP.LT.AND.EX P4, PT, R10, UR5, !P4, P5 ;  /* 0x000000050a007c0c */ /* 0x000fe4000e781350 */
[----:B------:R-:W-:Y:S02]  /*0620*/  IADD3.X R7, R11, UR9, RZ, P3, !PT ;  /* 0x000000090b077c10 */ /* 0x000fe40009ffe4ff */
[----:B------:R-:W-:-:S02]  /*0630*/  IADD3 R10, P3, R12, UR8, RZ ;  /* 0x000000080c0a7c10 */ /* 0x000fc4000ff7e0ff */
[----:B------:R-:W-:Y:S02]  /*0640*/  IADD3 R12, P5, R12, UR10, RZ ;  /* 0x0000000a0c0c7c10 */ /* 0x000fe4000ffbe0ff */
[----:B------:R-:W-:Y:S02]  /*0650*/  IADD3.X R9, R11, UR11, RZ, P6, !PT ;  /* 0x0000000b0b097c10 */ /* 0x000fe4000b7fe4ff */
[C---:B------:R-:W-:Y:S02]  /*0660*/  IADD3.X R11, R13.reuse, UR9, RZ, P3, !PT ;  /* 0x000000090d0b7c10 */ /* 0x040fe40009ffe4ff */
[----:B------:R-:W-:Y:S02]  /*0670*/  PRMT R19, RZ, 0x7610, R19 ;  /* 0x00007610ff137816 */ /* 0x000fe40000000013 */
[----:B------:R-:W-:Y:S02]  /*0680*/  IADD3 R14, P3, R16, UR8, RZ ;  /* 0x00000008100e7c10 */ /* 0x000fe4000ff7e0ff */
[----:B------:R-:W-:-:S02]  /*0690*/  IADD3.X R13, R13, UR11, RZ, P5, !PT ;  /* 0x0000000b0d0d7c10 */ /* 0x000fc4000affe4ff */
[----:B------:R-:W-:Y:S01]  /*06a0*/  IADD3 R16, P5, R16, UR10, RZ ;  /* 0x0000000a10107c10 */ /* 0x000fe2000ffbe0ff */
[----:B------:R-:W3:Y:S01]  /*06b0*/  @P0 LDG.E.U16 R19, desc[UR14][R4.64] ;  /* 0x0000000e04130981 */ /* 0x000ee2000c1e1500 */
[----:B------:R-:W-:Y:S02]  /*06c0*/  PRMT R22, RZ, 0x7610, R22 ;  /* 0x00007610ff167816 */ /* 0x000fe40000000016 */
[----:B------:R-:W-:Y:S02]  /*06d0*/  PRMT R31, RZ, 0x7610, R31 ;  /* 0x00007610ff1f7816 */ /* 0x000fe4000000001f */
[----:B------:R-:W-:Y:S02]  /*06e0*/  PRMT R21, RZ, 0x7610, R21 ;  /* 0x00007610ff157816 */ /* 0x000fe40000000015 */
[----:B------:R-:W-:Y:S01]  /*06f0*/  PRMT R33, RZ, 0x7610, R33 ;  /* 0x00007610ff217816 */ /* 0x000fe20000000021 */
[----:B-----5:R0:W5:Y:S01]  /*0700*/  @P2 LDG.E.U16 R22, desc[UR14][R6.64] ;  /* 0x0000000e06162981 */ /* 0x020162000c1e1500 */
[----:B------:R-:W-:-:S02]  /*0710*/  PRMT R20, RZ, 0x7610, R20 ;  /* 0x00007610ff147816 */ /* 0x000fc40000000014 */
[----:B------:R-:W-:Y:S01]  /*0720*/  PRMT R35, RZ, 0x7610, R35 ;  /* 0x00007610ff237816 */ /* 0x000fe20000000023 */
[----:B------:R0:W5:Y:S01]  /*0730*/  @P2 LDG.E.U16 R31, desc[UR14][R8.64] ;  /* 0x0000000e081f2981 */ /* 0x000162000c1e1500 */
[C---:B------:R-:W-:Y:S02]  /*0740*/  IADD3.X R15, R17.reuse, UR9, RZ, P3, !PT ;  /* 0x00000009110f7c10 */ /* 0x040fe40009ffe4ff */
[----:B------:R-:W-:Y:S01]  /*0750*/  IADD3.X R17, R17, UR11, RZ, P5, !PT ;  /* 0x0000000b11117c10 */ /* 0x000fe2000affe4ff */
[----:B------:R0:W5:Y:S04]  /*0760*/  @P1 LDG.E.U16 R21, desc[UR14][R10.64] ;  /* 0x0000000e0a151981 */ /* 0x000168000c1e1500 */
[----:B------:R0:W5:Y:S04]  /*0770*/  @P1 LDG.E.U16 R33, desc[UR14][R12.64] ;  /* 0x0000000e0c211981 */ /* 0x000168000c1e1500 */
[----:B------:R0:W5:Y:S04]  /*0780*/  @P4 LDG.E.U16 R20, desc[UR14][R14.64] ;  /* 0x0000000e0e144981 */ /* 0x000168000c1e1500 */
[----:B------:R0:W5:Y:S01]  /*0790*/  @P4 LDG.E.U16 R35, desc[UR14][R16.64] ;  /* 0x0000000e10234981 */ /* 0x000162000c1e1500 */
[----:B------:R-:W-:-:S04]  /*07a0*/  ISETP.NE.U32.AND P3, PT, RZ, UR6, PT ;  /* 0x00000006ff007c0c */ /* 0x000fc8000bf65070 */
[----:B------:R-:W-:Y:S02]  /*07b0*/  ISETP.NE.AND.EX P3, PT, RZ, UR7, PT, P3 ;  /* 0x00000007ff007c0c */ /* 0x000fe4000bf65330 */
[----:B--2---:R-:W-:Y:S01]  /*07c0*/  SHF.L.U32 R0, R0, 0x10, RZ ;  /* 0x0000001000007819 */ /* 0x004fe200000006ff */
[----:B---3--:R-:W-:-:S10]  /*07d0*/  IMAD.U32 R37, R19, 0x10000, RZ ;  /* 0x0001000013257824 */ /* 0x008fd400078e00ff */
[----:B0-----:R-:W-:Y:S05]  /*07e0*/  @!P3 BRA `(.L_x_2) ;  /* 0x00000000008cb947 */ /* 0x001fea0003800000 */
[----:B------:R-:W0:Y:S02]  /*07f0*/  LDC.64 R18, c[0x0][0xe90] ;  /* 0x0003a400ff127b82 */ /* 0x000e240000000a00 */
[----:B0-----:R-:W2:Y:S01]  /*0800*/  LDG.E R19, desc[UR14][R18.64] ;  /* 0x0000000e12137981 */ /* 0x001ea2000c1e1900 */
[----:B------:R-:W-:Y:S01]  /*0810*/  ULDC.S8 UR4, c[0x0][0xe89] ;  /* 0x0003a24000047ab9 */ /* 0x000fe20000000200 */
[----:B-----5:R-:W-:Y:S01]  /*0820*/  SHF.L.U32 R35, R35, 0x10, RZ ;  /* 0x0000001023237819 */ /* 0x020fe200000006ff */
[----:B------:R-:W-:Y:S01]  /*0830*/  IMAD.U32 R28, R31, 0x10000, RZ ;  /* 0x000100001f1c7824 */ /* 0x000fe200078e00ff */
[----:B------:R-:W-:Y:S01]  /*0840*/  ISETP.NE.AND P6, PT, RZ, UR4, PT ;  /* 0x00000004ff007c0c */ /* 0x000fe2000bfc5270 */
[----:B------:R-:W-:Y:S01]  /*0850*/  IMAD.U32 R26, R33, 0x10000, RZ ;  /* 0x00010000211a7824 */ /* 0x000fe200078e00ff */
[----:B------:R-:W-:Y:S01]  /*0860*/  FSETP.NEU.FTZ.AND P5, PT, R27, RZ, PT ;  /* 0x000000ff1b00720b */ /* 0x000fe20003fbd000 */
[----:B------:R-:W-:Y:S02]  /*0870*/  IMAD.U32 R22, R22, 0x10000, RZ ;  /* 0x0001000016167824 */ /* 0x000fe400078e00ff */
[----:B------:R-:W-:Y:S01]  /*0880*/  IMAD.U32 R32, R20, 0x10000, RZ ;  /* 0x0001000014207824 */ /* 0x000fe200078e00ff */
[----:B--2---:R-:W0:Y:S02]  /*0890*/  MUFU.RCP R30, R19 ;  /* 0x00000013001e7308 */ /* 0x004e240000001000 */
[-C--:B0-----:R-:W-:Y:S01]  /*08a0*/  FMUL.FTZ R37, R37, R30.reuse ;  /* 0x0000001e25257220 */ /* 0x081fe20000410000 */
[-C--:B------:R-:W-:Y:S01]  /*08b0*/  FMUL.FTZ R28, R28, R30.reuse ;  /* 0x0000001e1c1c7220 */ /* 0x080fe20000410000 */
[-C--:B------:R-:W-:Y:S01]  /*08c0*/  FMUL.FTZ R26, R26, R30.reuse ;  /* 0x0000001e1a1a7220 */ /* 0x080fe20000410000 */
[----:B------:R-:W-:Y:S01]  /*08d0*/  FMUL.FTZ R18, R35, R30 ;  /* 0x0000001e23127220 */ /* 0x000fe20000410000 */
[----:B------:R-:W-:Y:S01]  /*08e0*/  IMAD.U32 R30, R21, 0x10000, RZ ;  /* 0x00010000151e7824 */ /* 0x000fe200078e00ff */
[----:B------:R-:W-:Y:S01]  /*08f0*/  F2FP.BF16.F32.PACK_AB R19, RZ, R37 ;  /* 0x00000025ff13723e */ /* 0x000fe200000010ff */
[----:B------:R-:W-:Y:S01]  /*0900*/  @P6 FADD.FTZ R37, -R37, -RZ ;  /* 0x800000ff25256221 */ /* 0x000fe20000010100 */
[----:B------:R-:W-:Y:S01]  /*0910*/  F2FP.BF16.F32.PACK_AB R31, RZ, R28 ;  /* 0x0000001cff1f723e */ /* 0x000fe200000010ff */
[----:B------:R-:W-:Y:S01]  /*0920*/  @P6 FADD.FTZ R28, -R28, -RZ ;  /* 0x800000ff1c1c6221 */ /* 0x000fe20000010100 */
[----:B------:R-:W-:Y:S01]  /*0930*/  F2FP.BF16.F32.PACK_AB R33, RZ, R26 ;  /* 0x0000001aff21723e */ /* 0x000fe200000010ff */
[----:B------:R-:W-:Y:S01]  /*0940*/  @P6 FADD.FTZ R26, -R26, -RZ ;  /* 0x800000ff1a1a6221 */ /* 0x000fe20000010100 */
[----:B------:R-:W-:Y:S01]  /*0950*/  F2FP.BF16.F32.PACK_AB R35, RZ, R18 ;  /* 0x00000012ff23723e */ /* 0x000fe200000010ff */
[----:B------:R-:W-:Y:S01]  /*0960*/  @P6 FADD.FTZ R18, -R18, -RZ ;  /* 0x800000ff12126221 */ /* 0x000fe20000010100 */
[-C--:B------:R-:W-:Y:S01]  /*0970*/  @P5 FFMA.FTZ R37, R0, R27.reuse, R37 ;  /* 0x0000001b00255223 */ /* 0x080fe20000010025 */
[-C--:B------:R-:W-:Y:S01]  /*0980*/  @P5 FFMA.FTZ R28, R22, R27.reuse, R28 ;  /* 0x0000001b161c5223 */ /* 0x080fe2000001001c */
[-C--:B------:R-:W-:Y:S01]  /*0990*/  @P5 FFMA.FTZ R26, R30, R27.reuse, R26 ;  /* 0x0000001b1e1a5223 */ /* 0x080fe2000001001a */
[----:B------:R-:W-:Y:S01]  /*09a0*/  @P5 FFMA.FTZ R18, R32, R27, R18 ;  /* 0x0000001b20125223 */ /* 0x000fe20000010012 */
[-C--:B------:R-:W-:Y:S01]  /*09b0*/  FFMA.FTZ R0, R37, -R29.reuse, R0 ;  /* 0x8000001d25007223 */ /* 0x080fe20000010000 */
[-C--:B------:R-:W-:Y:S01]  /*09c0*/  FFMA.FTZ R21, R28, -R29.reuse, R22 ;  /* 0x8000001d1c157223 */ /* 0x080fe20000010016 */
[-C--:B------:R-:W-:Y:S01]  /*09d0*/  FFMA.FTZ R20, R26, -R29.reuse, R30 ;  /* 0x8000001d1a147223 */ /* 0x080fe2000001001e */
[----:B------:R-:W-:-:S03]  /*09e0*/  FFMA.FTZ R37, R18, -R29, R32 ;  /* 0x8000001d12257223 */ /* 0x000fc60000010020 */
[----:B------:R-:W-:Y:S02]  /*09f0*/  F2FP.BF16.F32.PACK_AB R0, R21, R0 ;  /* 0x000000001500723e */ /* 0x000fe400000010ff */
[----:B------:R-:W-:Y:S01]  /*0a00*/  F2FP.BF16.F32.PACK_AB R20, R37, R20 ;  /* 0x000000142514723e */ /* 0x000fe200000010ff */
[----:B------:R-:W-:Y:S06]  /*0a10*/  BRA `(.L_x_3) ;  /* 0x0000000400087947 */ /* 0x000fec0003800000 */
.L_x_2:
[----:B------:R-:W-:Y:S02]  /*0a20*/  ULDC.S8 UR4, c[0x0][0xe89] ;  /* 0x0003a24000047ab9 */ /* 0x000fe40000000200 */
[----:B------:R-:W-:-:S13]  /*0a30*/  ISETP.NE.AND P5, PT, RZ, UR4, PT ;  /* 0x00000004ff007c0c */ /* 0x000fda000bfa5270 */
[----:B------:R-:W-:Y:S05]  /*0a40*/  @!P5 BRA `(.L_x_4) ;  /* 0x000000000080d947 */ /* 0x000fea0003800000 */
[----:B------:R-:W-:-:S13]  /*0a50*/  FSETP.NEU.FTZ.AND P5, PT, R27, RZ, PT ;  /* 0x000000ff1b00720b */ /* 0x000fda0003fbd000 */
[----:B------:R-:W-:Y:S05]  /*0a60*/  @P5 BRA `(.L_x_5) ;  /* 0x0000000000345947 */ /* 0x000fea0003800000 */
[-C--:B------:R-:W-:Y:S01]  /*0a70*/  FFMA.FTZ R0, R37, R29.reuse, R0 ;  /* 0x0000001d25007223 */ /* 0x080fe20000010000 */
[----:B-----5:R-:W-:Y:S01]  /*0a80*/  SHF.L.U32 R37, R33, 0x10, RZ ;  /* 0x0000001021257819 */ /* 0x020fe200000006ff */
[----:B------:R-:W-:Y:S01]  /*0a90*/  IMAD.U32 R18, R21, 0x10000, RZ ;  /* 0x0001000015127824 */ /* 0x000fe200078e00ff */
[----:B------:R-:W-:Y:S01]  /*0aa0*/  SHF.L.U32 R22, R22, 0x10, RZ ;  /* 0x0000001016167819 */ /* 0x000fe200000006ff */
[----:B------:R-:W-:Y:S02]  /*0ab0*/  IMAD.U32 R26, R20, 0x10000, RZ ;  /* 0x00010000141a7824 */ /* 0x000fe400078e00ff */
[----:B------:R-:W-:Y:S02]  /*0ac0*/  IMAD.U32 R21, R31, 0x10000, RZ ;  /* 0x000100001f157824 */ /* 0x000fe400078e00ff */
[-C--:B------:R-:W-:Y:S01]  /*0ad0*/  FFMA.FTZ R20, R37, R29.reuse, R18 ;  /* 0x0000001d25147223 */ /* 0x080fe20000010012 */
[----:B------:R-:W-:Y:S02]  /*0ae0*/  IMAD.U32 R28, R35, 0x10000, RZ ;  /* 0x00010000231c7824 */ /* 0x000fe400078e00ff */
[----:B------:R-:W-:-:S02]  /*0af0*/  FFMA.FTZ R21, R21, R29, R22 ;  /* 0x0000001d15157223 */ /* 0x000fc40000010016 */
[----:B------:R-:W-:-:S03]  /*0b00*/  FFMA.FTZ R37, R28, R29, R26 ;  /* 0x0000001d1c257223 */ /* 0x000fc6000001001a */
[----:B------:R-:W-:Y:S02]  /*0b10*/  F2FP.BF16.F32.PACK_AB R0, R21, R0 ;  /* 0x000000001500723e */ /* 0x000fe400000010ff */
[----:B------:R-:W-:Y:S01]  /*0b20*/  F2FP.BF16.F32.PACK_AB R20, R37, R20 ;  /* 0x000000142514723e */ /* 0x000fe200000010ff */
[----:B------:R-:W-:Y:S06]  /*0b30*/  BRA `(.L_x_3) ;  /* 0x0000000000c07947 */ /* 0x000fec0003800000 */
.L_x_5:
[----:B------:R-:W-:Y:S01]  /*0b40*/  FFMA.FTZ R37, R0, R27, -R37 ;  /* 0x0000001b00257223 */ /* 0x000fe20000010825 */
[----:B-----5:R-:W-:Y:S01]  /*0b50*/  IMAD.U32 R18, R21, 0x10000, RZ ;  /* 0x0001000015127824 */ /* 0x020fe200078e00ff */
[----:B------:R-:W-:Y:S01]  /*0b60*/  SHF.L.U32 R26, R20, 0x10, RZ ;  /* 0x00000010141a7819 */ /* 0x000fe200000006ff */
[----:B------:R-:W-:Y:S02]  /*0b70*/  IMAD.U32 R22, R22, 0x10000, RZ ;  /* 0x0001000016167824 */ /* 0x000fe400078e00ff */
[----:B------:R-:W-:Y:S01]  /*0b80*/  FFMA.FTZ R0, R37, -R29, R0 ;  /* 0x8000001d25007223 */ /* 0x000fe20000010000 */
[----:B------:R-:W-:Y:S02]  /*0b90*/  IMAD.U32 R21, R31, 0x10000, RZ ;  /* 0x000100001f157824 */ /* 0x000fe400078e00ff */
[----:B------:R-:W-:Y:S02]  /*0ba0*/  IMAD.U32 R37, R33, 0x10000, RZ ;  /* 0x0001000021257824 */ /* 0x000fe400078e00ff */
[----:B------:R-:W-:-:S02]  /*0bb0*/  IMAD.U32 R20, R35, 0x10000, RZ ;  /* 0x0001000023147824 */ /* 0x000fc400078e00ff */
[-C--:B------:R-:W-:Y:S01]  /*0bc0*/  FFMA.FTZ R21, R22, R27.reuse, -R21 ;  /* 0x0000001b16157223 */ /* 0x080fe20000010815 */
[-C--:B------:R-:W-:Y:S01]  /*0bd0*/  FFMA.FTZ R37, R18, R27.reuse, -R37 ;  /* 0x0000001b12257223 */ /* 0x080fe20000010825 */
[----:B------:R-:W-:Y:S02]  /*0be0*/  FFMA.FTZ R20, R26, R27, -R20 ;  /* 0x0000001b1a147223 */ /* 0x000fe40000010814 */
[-C--:B------:R-:W-:Y:S01]  /*0bf0*/  FFMA.FTZ R21, R21, -R29.reuse, R22 ;  /* 0x8000001d15157223 */ /* 0x080fe20000010016 */
[-C--:B------:R-:W-:Y:S01]  /*0c00*/  FFMA.FTZ R37, R37, -R29.reuse, R18 ;  /* 0x8000001d25257223 */ /* 0x080fe20000010012 */
[----:B------:R-:W-:-:S03]  /*0c10*/  FFMA.FTZ R20, R20, -R29, R26 ;  /* 0x8000001d14147223 */ /* 0x000fc6000001001a */
[----:B------:R-:W-:Y:S02]  /*0c20*/  F2FP.BF16.F32.PACK_AB R0, R21, R0 ;  /* 0x000000001500723e */ /* 0x000fe400000010ff */
[----:B------:R-:W-:Y:S01]  /*0c30*/  F2FP.BF16.F32.PACK_AB R20, R20, R37 ;  /* 0x000000251414723e */ /* 0x000fe200000010ff */
[----:B------:R-:W-:Y:S06]  /*0c40*/  BRA `(.L_x_3) ;  /* 0x00000000007c7947 */ /* 0x000fec0003800000 */
.L_x_4:
[----:B------:R-:W-:-:S13]  /*0c50*/  FSETP.NEU.FTZ.AND P5, PT, R27, RZ, PT ;  /* 0x000000ff1b00720b */ /* 0x000fda0003fbd000 */
[----:B------:R-:W-:Y:S05]  /*0c60*/  @P5 BRA `(.L_x_6) ;  /* 0x0000000000345947 */ /* 0x000fea0003800000 */
[-C--:B------:R-:W-:Y:S01]  /*0c70*/  FFMA.FTZ R0, R37, -R29.reuse, R0 ;  /* 0x8000001d25007223 */ /* 0x080fe20000010000 */
[----:B-----5:R-:W-:Y:S01]  /*0c80*/  SHF.L.U32 R37, R33, 0x10, RZ ;  /* 0x0000001021257819 */ /* 0x020fe200000006ff */
[----:B------:R-:W-:Y:S01]  /*0c90*/  IMAD.U32 R18, R21, 0x10000, RZ ;  /* 0x0001000015127824 */ /* 0x000fe200078e00ff */
[----:B------:R-:W-:Y:S01]  /*0ca0*/  SHF.L.U32 R22, R22, 0x10, RZ ;  /* 0x0000001016167819 */ /* 0x000fe200000006ff */
[----:B------:R-:W-:Y:S02]  /*0cb0*/  IMAD.U32 R26, R20, 0x10000, RZ ;  /* 0x00010000141a7824 */ /* 0x000fe400078e00ff */
[----:B------:R-:W-:Y:S02]  /*0cc0*/  IMAD.U32 R21, R31, 0x10000, RZ ;  /* 0x000100001f157824 */ /* 0x000fe400078e00ff */
[-C--:B------:R-:W-:Y:S01]  /*0cd0*/  FFMA.FTZ R20, R37, -R29.reuse, R18 ;  /* 0x8000001d25147223 */ /* 0x080fe20000010012 */
[----:B------:R-:W-:Y:S02]  /*0ce0*/  IMAD.U32 R28, R35, 0x10000, RZ ;  /* 0x00010000231c7824 */ /* 0x000fe400078e00ff */
[----:B------:R-:W-:-:S02]  /*0cf0*/  FFMA.FTZ R21, R21, -R29, R22 ;  /* 0x8000001d15157223 */ /* 0x000fc40000010016 */
[----:B------:R-:W-:-:S03]  /*0d00*/  FFMA.FTZ R37, R28, -R29, R26 ;  /* 0x8000001d1c257223 */ /* 0x000fc6000001001a */
[----:B------:R-:W-:Y:S02]  /*0d10*/  F2FP.BF16.F32.PACK_AB R0, R21, R0 ;  /* 0x000000001500723e */ /* 0x000fe400000010ff */
[----:B------:R-:W-:Y:S01]  /*0d20*/  F2FP.BF16.F32.PACK_AB R20, R37, R20 ;  /* 0x000000142514723e */ /* 0x000fe200000010ff */
[----:B------:R-:W-:Y:S06]  /*0d30*/  BRA `(.L_x_3) ;  /* 0x0000000000407947 */ /* 0x000fec0003800000 */
.L_x_6:
[----:B------:R-:W-:Y:S01]  /*0d40*/  FFMA.FTZ R37, R0, R27, R37 ;  /* 0x0000001b00257223 */ /* 0x000fe20000010025 */
[----:B-----5:R-:W-:Y:S01]  /*0d50*/  IMAD.U32 R18, R21, 0x10000, RZ ;  /* 0x0001000015127824 */ /* 0x020fe200078e00ff */
[----:B------:R-:W-:Y:S01]  /*0d60*/  SHF.L.U32 R28, R20, 0x10, RZ ;  /* 0x00000010141c7819 */ /* 0x000fe200000006ff */
[----:B------:R-:W-:Y:S02]  /*0d70*/  IMAD.U32 R22, R22, 0x10000, RZ ;  /* 0x0001000016167824 */ /* 0x000fe400078e00ff */
[----:B------:R-:W-:Y:S01]  /*0d80*/  FFMA.FTZ R0, R37, -R29, R0 ;  /* 0x8000001d25007223 */ /* 0x000fe20000010000 */
[----:B------:R-:W-:Y:S02]  /*0d90*/  IMAD.U32 R37, R33, 0x10000, RZ ;  /* 0x0001000021257824 */ /* 0x000fe400078e00ff */
[----:B------:R-:W-:Y:S02]  /*0da0*/  IMAD.U32 R21, R31, 0x10000, RZ ;  /* 0x000100001f157824 */ /* 0x000fe400078e00ff */
[----:B------:R-:W-:-:S02]  /*0db0*/  IMAD.U32 R26, R35, 0x10000, RZ ;  /* 0x00010000231a7824 */ /* 0x000fc400078e00ff */
[-C--:B------:R-:W-:Y:S01]  /*0dc0*/  FFMA.FTZ R37, R18, R27.reuse, R37 ;  /* 0x0000001b12257223 */ /* 0x080fe20000010025 */
[-C--:B------:R-:W-:Y:S01]  /*0dd0*/  FFMA.FTZ R21, R22, R27.reuse, R21 ;  /* 0x0000001b16157223 */ /* 0x080fe20000010015 */
[----:B------:R-:W-:Y:S02]  /*0de0*/  FFMA.FTZ R26, R28, R27, R26 ;  /* 0x0000001b1c1a7223 */ /* 0x000fe4000001001a */
[-C--:B------:R-:W-:Y:S01]  /*0df0*/  FFMA.FTZ R20, R37, -R29.reuse, R18 ;  /* 0x8000001d25147223 */ /* 0x080fe20000010012 */
[-C--:B------:R-:W-:Y:S01]  /*0e00*/  FFMA.FTZ R21, R21, -R29.reuse, R22 ;  /* 0x8000001d15157223 */ /* 0x080fe20000010016 */
[----:B------:R-:W-:-:S04]  /*0e10*/  FFMA.FTZ R37, R26, -R29, R28 ;  /* 0x8000001d1a257223 */ /* 0x000fc8000001001c */
[----:B------:R-:W-:Y:S02]  /*0e20*/  F2FP.BF16.F32.PACK_AB R0, R21, R0 ;  /* 0x000000001500723e */ /* 0x000fe400000010ff */
[----:B------:R-:W-:-:S07]  /*0e30*/  F2FP.BF16.F32.PACK_AB R20, R37, R20 ;  /* 0x000000142514723e */ /* 0x000fce00000010ff */
.L_x_3:
[----:B------:R-:W-:Y:S01]  /*0e40*/  PRMT R18, R0, 0x7632, R18 ;  /* 0x0000763200127816 */ /* 0x000fe20000000012 */
[----:B------:R0:W-:Y:S01]  /*0e50*/  @P0 STG.E.U16 desc[UR14][R2.64], R0 ;  /* 0x0000000002000986 */ /* 0x0001e2000c10150e */
[----:B------:R-:W-:-:S03]  /*0e60*/  PRMT R21, R20, 0x7632, R21 ;  /* 0x0000763214157816 */ /* 0x000fc60000000015 */
[----:B------:R0:W-:Y:S04]  /*0e70*/  @P2 STG.E.U16 desc[UR14][R6.64], R18 ;  /* 0x0000001206002986 */ /* 0x0001e8000c10150e */
[----:B------:R0:W-:Y:S04]  /*0e80*/  @P1 STG.E.U16 desc[UR14][R10.64], R20 ;  /* 0x000000140a001986 */ /* 0x0001e8000c10150e */
[----:B------:R0:W-:Y:S01]  /*0e90*/  @P4 STG.E.U16 desc[UR14][R14.64], R21 ;  /* 0x000000150e004986 */ /* 0x0001e2000c10150e */
[----:B------:R-:W-:Y:S05]  /*0ea0*/  @!P3 BRA `(.L_x_7) ;  /* 0x000000000010b947 */ /* 0x000fea0003800000 */
[----:B------:R1:W-:Y:S04]  /*0eb0*/  @P0 STG.E.U16 desc[UR14][R4.64], R19 ;  /* 0x0000001304000986 */ /* 0x0003e8000c10150e */
[----:B------:R1:W-:Y:S04]  /*0ec0*/  @P2 STG.E.U16 desc[UR14][R8.64], R31 ;  /* 0x0000001f08002986 */ /* 0x0003e8000c10150e */
[----:B------:R1:W-:Y:S04]  /*0ed0*/  @P1 STG.E.U16 desc[UR14][R12.64], R33 ;  /* 0x000000210c001986 */ /* 0x0003e8000c10150e */
[----:B------:R1:W-:Y:S02]  /*0ee0*/  @P4 STG.E.U16 desc[UR14][R16.64], R35 ;  /* 0x0000002310004986 */ /* 0x0003e4000c10150e */
.L_x_7:
[----:B0-----:R-:W-:Y:S01]  /*0ef0*/  LEA R0, R24, R23, 0x2 ;  /* 0x0000001718007211 */ /* 0x001fe200078e10ff */
[----:B------:R-:W-:-:S03]  /*0f00*/  IMAD.U32 R3, RZ, RZ, UR5 ;  /* 0x00000005ff037e24 */ /* 0x000fc6000f8e00ff */
[C---:B------:R-:W-:Y:S01]  /*0f10*/  ISETP.LT.U32.AND P0, PT, R0.reuse, UR12, PT ;  /* 0x0000000c00007c0c */ /* 0x040fe2000bf01070 */
[--C-:B------:R-:W-:Y:S01]  /*0f20*/  IMAD.MOV.U32 R23, RZ, RZ, R0.reuse ;  /* 0x000000ffff177224 */ /* 0x100fe200078e0000 */
[----:B------:R-:W-:Y:S02]  /*0f30*/  SHF.R.S32.HI R2, RZ, 0x1f, R0 ;  /* 0x0000001fff027819 */ /* 0x000fe40000011400 */
[----:B------:R-:W-:Y:S02]  /*0f40*/  ISETP.LT.AND P1, PT, R0, 0x10000, PT ;  /* 0x000100000000780c */ /* 0x000fe40003f21270 */
[----:B------:R-:W-:-:S13]  /*0f50*/  ISETP.GT.AND.EX P0, PT, R3, R2, PT, P0 ;  /* 0x000000020300720c */ /* 0x000fda0003f04300 */
[----:B------:R-:W-:Y:S05]  /*0f60*/  @P0 BRA P1, `(.L_x_8) ;  /* 0xfffffff400080947 */ /* 0x000fea000083ffff */
[----:B------:R-:W-:Y:S05]  /*0f70*/  EXIT ;  /* 0x000000000000794d */ /* 0x000fea0003800000 */
.L_x_1:
[----:B------:R-:W0:Y:S02]  /*0f80*/  S2R R0, SR_TID.X ;  /* 0x0000000000007919 */ /* 0x000e240000002100 */
[----:B0-----:R-:W-:-:S03]  /*0f90*/  IMAD.WIDE.U32 R2, R0, 0x4, RZ ;  /* 0x0000000400027825 */ /* 0x001fc600078e00ff */
[----:B------:R-:W-:-:S04]  /*0fa0*/  ISETP.GE.U32.AND P0, PT, R2, UR12, PT ;  /* 0x0000000c02007c0c */ /* 0x000fc8000bf06070 */
[----:B------:R-:W-:-:S04]  /*0fb0*/  ISETP.GE.AND.EX P0, PT, R3, UR5, PT, P0 ;  /* 0x0000000503007c0c */ /* 0x000fc8000bf06300 */
[----:B------:R-:W-:-:S13]  /*0fc0*/  ISETP.GT.U32.OR P0, PT, R0, 0x3fff, P0 ;  /* 0x00003fff0000780c */ /* 0x000fda0000704470 */
[----:B------:R-:W-:Y:S05]  /*0fd0*/  @P0 EXIT ;  /* 0x000000000000094d */ /* 0x000fea0003800000 */
[----:B------:R-:W-:Y:S01]  /*0fe0*/  ULDC.64 UR6, c[0x0][0xe90] ;  /* 0x0003a40000067ab9 */ /* 0x000fe20000000a00 */
[----:B------:R-:W-:Y:S01]  /*0ff0*/  HFMA2.MMA R5, -RZ, RZ, 0, 0 ;  /* 0x00000000ff057435 */ /* 0x000fe200000001ff */
[----:B------:R-:W-:Y:S01]  /*1000*/  ISETP.NE.U32.AND P0, PT, RZ, UR6, PT ;  /* 0x00000006ff007c0c */ /* 0x000fe2000bf05070 */
[----:B------:R-:W-:Y:S01]  /*1010*/  ULDC UR6, c[0x0][0x0] ;  /* 0x0000000000067ab9 */ /* 0x000fe20000000800 */
[----:B------:R-:W-:Y:S02]  /*1020*/  IMAD.MOV.U32 R4, RZ, RZ, R0 ;  /* 0x000000ffff047224 */ /* 0x000fe400078e0000 */
[----:B------:R-:W-:-:S13]  /*1030*/  ISETP.NE.AND.EX P0, PT, RZ, UR7, PT, P0 ;  /* 0x00000007ff007c0c */ /* 0x000fda000bf05300 */
[----:B------:R-:W-:Y:S05]  /*1040*/  @!P0 BRA `(.L_x_9) ;  /* 0x0000000000f48947 */ /* 0x000fea0003800000 */
[----:B------:R-:W0:Y:S01]  /*1050*/  LDC.64 R2, c[0x0][0xe90] ;  /* 0x0003a400ff027b82 */ /* 0x000e220000000a00 */
[----:B------:R-:W-:Y:S01]  /*1060*/  ULDC.S8 UR4, c[0x0][0xe89] ;  /* 0x0003a24000047ab9 */ /* 0x000fe20000000200 */
[----:B------:R-:W-:Y:S02]  /*1070*/  FSETP.NEU.FTZ.AND P2, PT, R27, RZ, PT ;  /* 0x000000ff1b00720b */ /* 0x000fe40003f5d000 */
[----:B------:R-:W-:-:S13]  /*1080*/  ISETP.NE.AND P1, PT, RZ, UR4, PT ;  /* 0x00000004ff007c0c */ /* 0x000fda000bf25270 */
.L_x_10:
[C---:B------:R-:W-:Y:S01]  /*1090*/  IMAD.SHL.U32 R8, R4.reuse, 0x8, RZ ;  /* 0x0000000804087824 */ /* 0x040fe200078e00ff */
[----:B------:R-:W-:Y:S01]  /*10a0*/  SHF.L.U64.HI R5, R4, 0x3, R5 ;  /* 0x0000000304057819 */ /* 0x000fe20000010205 */
[----:B0-----:R-:W2:Y:S03]  /*10b0*/  LDG.E R13, desc[UR14][R2.64] ;  /* 0x0000000e020d7981 */ /* 0x001ea6000c1e1900 */
[----:B------:R-:W-:-:S04]  /*10c0*/  IADD3 R6, P0, R8, UR10, RZ ;  /* 0x0000000a08067c10 */ /* 0x000fc8000ff1e0ff */
[----:B------:R-:W-:Y:S02]  /*10d0*/  IADD3.X R7, R5, UR11, RZ, P0, !PT ;  /* 0x0000000b05077c10 */ /* 0x000fe400087fe4ff */
[----:B------:R-:W-:-:S03]  /*10e0*/  IADD3 R4, P0, R8, UR8, RZ ;  /* 0x0000000808047c10 */ /* 0x000fc6000ff1e0ff */
[----:B------:R-:W3:Y:S01]  /*10f0*/  LDG.E.64 R14, desc[UR14][R6.64] ;  /* 0x0000000e060e7981 */ /* 0x000ee2000c1e1b00 */
[----:B------:R-:W-:-:S05]  /*1100*/  IADD3.X R5, R5, UR9, RZ, P0, !PT ;  /* 0x0000000905057c10 */ /* 0x000fca00087fe4ff */
[----:B------:R-:W4:Y:S01]  /*1110*/  LDG.E.64 R8, desc[UR14][R4.64] ;  /* 0x0000000e04087981 */ /* 0x000f22000c1e1b00 */
[----:B------:R-:W-:-:S05]  /*1120*/  VIADD R0, R0, UR6 ;  /* 0x0000000600007c36 */ /* 0x000fca0008000000 */
[----:B------:R-:W-:Y:S01]  /*1130*/  ISETP.LT.U32.AND P3, PT, R0, 0x4000, PT ;  /* 0x000040000000780c */ /* 0x000fe20003f61070 */
[----:B--2---:R-:W0:Y:S01]  /*1140*/  MUFU.RCP R13, R13 ;  /* 0x0000000d000d7308 */ /* 0x004e220000001000 */
[C---:B---3--:R-:W-:Y:S01]  /*1150*/  PRMT R11, R15.reuse, 0x7632, R11 ;  /* 0x000076320f0b7816 */ /* 0x048fe2000000000b */
[----:B------:R-:W-:Y:S01]  /*1160*/  IMAD.U32 R16, R15, 0x10000, RZ ;  /* 0x000100000f107824 */ /* 0x000fe200078e00ff */
[C---:B------:R-:W-:Y:S01]  /*1170*/  PRMT R10, R14.reuse, 0x7632, R10 ;  /* 0x000076320e0a7816 */ /* 0x040fe2000000000a */
[----:B------:R-:W-:Y:S02]  /*1180*/  IMAD.U32 R12, R14, 0x10000, RZ ;  /* 0x000100000e0c7824 */ /* 0x000fe400078e00ff */
[----:B------:R-:W-:Y:S01]  /*1190*/  IMAD.U32 R11, R11, 0x10000, RZ ;  /* 0x000100000b0b7824 */ /* 0x000fe200078e00ff */
[----:B------:R-:W-:Y:S01]  /*11a0*/  SHF.L.U32 R15, R10, 0x10, RZ ;  /* 0x000000100a0f7819 */ /* 0x000fe200000006ff */
[-C--:B0-----:R-:W-:Y:S01]  /*11b0*/  FMUL.FTZ R10, R16, R13.reuse ;  /* 0x0000000d100a7220 */ /* 0x081fe20000410000 */
[-C--:B------:R-:W-:Y:S01]  /*11c0*/  FMUL.FTZ R14, R12, R13.reuse ;  /* 0x0000000d0c0e7220 */ /* 0x080fe20000410000 */
[-C--:B------:R-:W-:Y:S01]  /*11d0*/  FMUL.FTZ R17, R11, R13.reuse ;  /* 0x0000000d0b117220 */ /* 0x080fe20000410000 */
[C---:B----4-:R-:W-:Y:S01]  /*11e0*/  PRMT R11, R8.reuse, 0x7632, R11 ;  /* 0x00007632080b7816 */ /* 0x050fe2000000000b */
[----:B------:R-:W-:Y:S01]  /*11f0*/  FMUL.FTZ R15, R15, R13 ;  /* 0x0000000d0f0f7220 */ /* 0x000fe20000410000 */
[----:B------:R-:W-:Y:S01]  /*1200*/  IMAD.U32 R12, R8, 0x10000, RZ ;  /* 0x00010000080c7824 */ /* 0x000fe200078e00ff */
[C---:B------:R-:W-:Y:S01]  /*1210*/  PRMT R8, R9.reuse, 0x7632, R8 ;  /* 0x0000763209087816 */ /* 0x040fe20000000008 */
[----:B------:R-:W-:Y:S01]  /*1220*/  IMAD.U32 R20, R9, 0x10000, RZ ;  /* 0x0001000009147824 */ /* 0x000fe200078e00ff */
[----:B------:R-:W-:Y:S01]  /*1230*/  SHF.L.U32 R16, R11, 0x10, RZ ;  /* 0x000000100b107819 */ /* 0x000fe200000006ff */
[----:B------:R-:W-:Y:S01]  /*1240*/  FADD.FTZ R11, -R10, -RZ ;  /* 0x800000ff0a0b7221 */ /* 0x000fe20000010100 */
[----:B------:R-:W-:Y:S01]  /*1250*/  FADD.FTZ R9, -R14, -RZ ;  /* 0x800000ff0e097221 */ /* 0x000fe20000010100 */
[----:B------:R-:W-:Y:S01]  /*1260*/  FADD.FTZ R18, -R15, -RZ ;  /* 0x800000ff0f127221 */ /* 0x000fe20000010100 */
[----:B------:R-:W-:Y:S01]  /*1270*/  FADD.FTZ R22, -R17, -RZ ;  /* 0x800000ff11167221 */ /* 0x000fe20000010100 */
[----:B------:R-:W-:Y:S01]  /*1280*/  IMAD.U32 R8, R8, 0x10000, RZ ;  /* 0x0001000008087824 */ /* 0x000fe200078e00ff */
[----:B------:R-:W-:-:S02]  /*1290*/  FSEL R13, R10, R11, !P1 ;  /* 0x0000000b0a0d7208 */ /* 0x000fc40004800000 */
[----:B------:R-:W-:Y:S02]  /*12a0*/  FSEL R9, R14, R9, !P1 ;  /* 0x000000090e097208 */ /* 0x000fe40004800000 */
[----:B------:R-:W-:Y:S01]  /*12b0*/  FSEL R11, R15, R18, !P1 ;  /* 0x000000120f0b7208 */ /* 0x000fe20004800000 */
[-C--:B------:R-:W-:Y:S01]  /*12c0*/  @P2 FFMA.FTZ R13, R20, R27.reuse, R13 ;  /* 0x0000001b140d2223 */ /* 0x080fe2000001000d */
[----:B------:R-:W-:Y:S01]  /*12d0*/  FSEL R19, R17, R22, !P1 ;  /* 0x0000001611137208 */ /* 0x000fe20004800000 */
[-C--:B------:R-:W-:Y:S01]  /*12e0*/  @P2 FFMA.FTZ R9, R12, R27.reuse, R9 ;  /* 0x0000001b0c092223 */ /* 0x080fe20000010009 */
[----:B------:R-:W-:Y:S01]  /*12f0*/  F2FP.BF16.F32.PACK_AB R14, R15, R14 ;  /* 0x0000000e0f0e723e */ /* 0x000fe200000010ff */
[----:B------:R-:W-:Y:S01]  /*1300*/  @P2 FFMA.FTZ R11, R16, R27, R11 ;  /* 0x0000001b100b2223 */ /* 0x000fe2000001000b */
[----:B-----5:R-:W-:Y:S01]  /*1310*/  FFMA.FTZ R13, R13, -R29, R20 ;  /* 0x8000001d0d0d7223 */ /* 0x020fe20000010014 */
[----:B------:R-:W-:Y:S01]  /*1320*/  @P2 FFMA.FTZ R19, R8, R27, R19 ;  /* 0x0000001b08132223 */ /* 0x000fe20000010013 */
[-C--:B------:R-:W-:Y:S01]  /*1330*/  FFMA.FTZ R9, R9, -R29.reuse, R12 ;  /* 0x8000001d09097223 */ /* 0x080fe2000001000c */
[-C--:B------:R-:W-:Y:S01]  /*1340*/  FFMA.FTZ R16, R11, -R29.reuse, R16 ;  /* 0x8000001d0b107223 */ /* 0x080fe20000010010 */
[----:B------:R-:W-:Y:S01]  /*1350*/  F2FP.BF16.F32.PACK_AB R15, R17, R10 ;  /* 0x0000000a110f723e */ /* 0x000fe200000010ff */
[----:B------:R-:W-:-:S03]  /*1360*/  FFMA.FTZ R8, R19, -R29, R8 ;  /* 0x8000001d13087223 */ /* 0x000fc60000010008 */
[----:B------:R-:W-:Y:S02]  /*1370*/  F2FP.BF16.F32.PACK_AB R12, R16, R9 ;  /* 0x00000009100c723e */ /* 0x000fe400000010ff */
[----:B------:R-:W-:Y:S01]  /*1380*/  F2FP.BF16.F32.PACK_AB R13, R8, R13 ;  /* 0x0000000d080d723e */ /* 0x000fe200000010ff */
[----:B------:R-:W-:-:S04]  /*1390*/  IMAD.WIDE.U32 R8, R0, 0x4, RZ ;  /* 0x0000000400087825 */ /* 0x000fc800078e00ff */
[----:B------:R0:W-:Y:S01]  /*13a0*/  STG.E.64 desc[UR14][R4.64], R12 ;  /* 0x0000000c04007986 */ /* 0x0001e2000c101b0e */
[----:B------:R-:W-:-:S03]  /*13b0*/  ISETP.GE.U32.AND P0, PT, R8, UR12, PT ;  /* 0x0000000c08007c0c */ /* 0x000fc6000bf06070 */
[----:B------:R1:W-:Y:S01]  /*13c0*/  STG.E.64 desc[UR14][R6.64], R14 ;  /* 0x0000000e06007986 */ /* 0x0003e2000c101b0e */
[----:B------:R-:W-:Y:S01]  /*13d0*/  ISETP.GE.AND.EX P0, PT, R9, UR5, PT, P0 ;  /* 0x0000000509007c0c */ /* 0x000fe2000bf06300 */
[----:B0-----:R-:W-:Y:S01]  /*13e0*/  IMAD.MOV.U32 R4, RZ, RZ, R0 ;  /* 0x000000ffff047224 */ /* 0x001fe200078e0000 */
[----:B------:R-:W-:-:S11]  /*13f0*/  MOV R5, RZ ;  /* 0x000000ff00057202 */ /* 0x000fd60000000f00 */
[----:B-1----:R-:W-:Y:S05]  /*1400*/  @!P0 BRA P3, `(.L_x_10) ;  /* 0xfffffffc00208947 */ /* 0x002fea000183ffff */
[----:B------:R-:W-:Y:S05]  /*1410*/  EXIT ;  /* 0x000000000000794d */ /* 0x000fea0003800000 */
.L_x_9:
[----:B------:R-:W-:Y:S02]  /*1420*/  ULDC.S8 UR4, c[0x0][0xe89] ;  /* 0x0003a24000047ab9 */ /* 0x000fe40000000200 */
[----:B------:R-:W-:-:S13]  /*1430*/  ISETP.NE.AND P1, PT, RZ, UR4, PT ;  /* 0x00000004ff007c0c */ /* 0x000fda000bf25270 */
.L_x_15:
[C---:B------:R-:W-:Y:S01]  /*1440*/  IMAD.SHL.U32 R2, R4.reuse, 0x8, RZ ;  /* 0x0000000804027824 */ /* 0x040fe200078e00ff */
[----:B------:R-:W-:-:S04]  /*1450*/  SHF.L.U64.HI R3, R4, 0x3, R5 ;  /* 0x0000000304037819 */ /* 0x000fc80000010205 */
[C---:B------:R-:W-:Y:S02]  /*1460*/  IADD3 R6, P2, R2.reuse, UR10, RZ ;  /* 0x0000000a02067c10 */ /* 0x040fe4000ff5e0ff */
[----:B------:R-:W-:Y:S02]  /*1470*/  IADD3 R2, P0, R2, UR8, RZ ;  /* 0x0000000802027c10 */ /* 0x000fe4000ff1e0ff */
[C---:B------:R-:W-:Y:S02]  /*1480*/  IADD3.X R7, R3.reuse, UR11, RZ, P2, !PT ;  /* 0x0000000b03077c10 */ /* 0x040fe400097fe4ff */
[----:B------:R-:W-:-:S04]  /*1490*/  IADD3.X R3, R3, UR9, RZ, P0, !PT ;  /* 0x0000000903037c10 */ /* 0x000fc800087fe4ff */
[----:B------:R-:W2:Y:S04]  /*14a0*/  LDG.E.64 R6, desc[UR14][R6.64] ;  /* 0x0000000e06067981 */ /* 0x000ea8000c1e1b00 */
[----:B------:R-:W3:Y:S01]  /*14b0*/  LDG.E.64 R12, desc[UR14][R2.64] ;  /* 0x0000000e020c7981 */ /* 0x000ee2000c1e1b00 */
[C---:B--2---:R-:W-:Y:S01]  /*14c0*/  IMAD.U32 R5, R6.reuse, 0x10000, RZ ;  /* 0x0001000006057824 */ /* 0x044fe200078e00ff */
[----:B------:R-:W-:Y:S02]  /*14d0*/  PRMT R10, R6, 0x7632, R10 ;  /* 0x00007632060a7816 */ /* 0x000fe4000000000a */
[----:B------:R-:W-:Y:S01]  /*14e0*/  PRMT R11, R7, 0x7632, R11 ;  /* 0x00007632070b7816 */ /* 0x000fe2000000000b */
[C---:B---3--:R-:W-:Y:S01]  /*14f0*/  IMAD.U32 R4, R12.reuse, 0x10000, RZ ;  /* 0x000100000c047824 */ /* 0x048fe200078e00ff */
[----:B------:R-:W-:-:S02]  /*1500*/  PRMT R8, R12, 0x7632, R8 ;  /* 0x000076320c087816 */ /* 0x000fc40000000008 */
[----:B------:R-:W-:Y:S01]  /*1510*/  PRMT R9, R13, 0x7632, R9 ;  /* 0x000076320d097816 */ /* 0x000fe20000000009 */
[----:B------:R-:W-:Y:S06]  /*1520*/  @!P1 BRA `(.L_x_11) ;  /* 0x0000000000809947 */ /* 0x000fec0003800000 */
[----:B------:R-:W-:-:S13]  /*1530*/  FSETP.NEU.FTZ.AND P0, PT, R27, RZ, PT ;  /* 0x000000ff1b00720b */ /* 0x000fda0003f1d000 */
[----:B------:R-:W-:Y:S05]  /*1540*/  @P0 BRA `(.L_x_12) ;  /* 0x0000000000340947 */ /* 0x000fea0003800000 */
[----:B------:R-:W-:Y:S01]  /*1550*/  SHF.L.U32 R6, R13, 0x10, RZ ;  /* 0x000000100d067819 */ /* 0x000fe200000006ff */
[----:B------:R-:W-:Y:S02]  /*1560*/  IMAD.U32 R13, R7, 0x10000, RZ ;  /* 0x00010000070d7824 */ /* 0x000fe400078e00ff */
[-C--:B-----5:R-:W-:Y:S01]  /*1570*/  FFMA.FTZ R5, R5, R29.reuse, R4 ;  /* 0x0000001d05057223 */ /* 0x0a0fe20000010004 */
[----:B------:R-:W-:Y:S01]  /*1580*/  IMAD.U32 R7, R10, 0x10000, RZ ;  /* 0x000100000a077824 */ /* 0x000fe200078e00ff */
[----:B------:R-:W-:Y:S01]  /*1590*/  SHF.L.U32 R10, R9, 0x10, RZ ;  /* 0x00000010090a7819 */ /* 0x000fe200000006ff */
        /* <DEDUP_REMOVED lines=8> */
.L_x_12:
[----:B------:R-:W-:Y:S01]  /*1620*/  IMAD.U32 R12, R7, 0x10000, RZ ;  /* 0x00010000070c7824 */ /* 0x000fe200078e00ff */
[----:B------:R-:W-:Y:S01]  /*1630*/  SHF.L.U32 R7, R8, 0x10, RZ ;  /* 0x0000001008077819 */ /* 0x000fe200000006ff */
[----:B------:R-:W-:Y:S02]  /*1640*/  IMAD.U32 R6, R10, 0x10000, RZ ;  /* 0x000100000a067824 */ /* 0x000fe400078e00ff */
[-C--:B------:R-:W-:Y:S01]  /*1650*/  FFMA.FTZ R5, R4, R27.reuse, -R5 ;  /* 0x0000001b04057223 */ /* 0x080fe20000010805 */
[----:B------:R-:W-:Y:S02]  /*1660*/  IMAD.U32 R13, R13, 0x10000, RZ ;  /* 0x000100000d0d7824 */ /* 0x000fe400078e00ff */
[----:B------:R-:W-:Y:S02]  /*1670*/  IMAD.U32 R9, R9, 0x10000, RZ ;  /* 0x0001000009097824 */ /* 0x000fe400078e00ff */
[----:B------:R-:W-:Y:S01]  /*1680*/  FFMA.FTZ R6, R7, R27, -R6 ;  /* 0x0000001b07067223 */ /* 0x000fe20000010806 */
[----:B------:R-:W-:-:S02]  /*1690*/  IMAD.U32 R10, R11, 0x10000, RZ ;  /* 0x000100000b0a7824 */ /* 0x000fc400078e00ff */
[----:B------:R-:W-:Y:S01]  /*16a0*/  FFMA.FTZ R8, R13, R27, -R12 ;  /* 0x0000001b0d087223 */ /* 0x000fe2000001080c */
[-C--:B-----5:R-:W-:Y:S01]  /*16b0*/  FFMA.FTZ R5, R5, -R29.reuse, R4 ;  /* 0x8000001d05057223 */ /* 0x0a0fe20000010004 */
[----:B------:R-:W-:Y:S01]  /*16c0*/  FFMA.FTZ R6, R6, -R29, R7 ;  /* 0x8000001d06067223 */ /* 0x000fe20000010007 */
[----:B------:R-:W-:Y:S01]  /*16d0*/  FFMA.FTZ R10, R9, R27, -R10 ;  /* 0x0000001b090a7223 */ /* 0x000fe2000001080a */
[----:B------:R-:W-:-:S03]  /*16e0*/  FFMA.FTZ R8, R8, -R29, R13 ;  /* 0x8000001d08087223 */ /* 0x000fc6000001000d */
[----:B------:R-:W-:Y:S01]  /*16f0*/  FFMA.FTZ R7, R10, -R29, R9 ;  /* 0x8000001d0a077223 */ /* 0x000fe20000010009 */
[----:B------:R-:W-:-:S04]  /*1700*/  F2FP.BF16.F32.PACK_AB R5, R6, R5 ;  /* 0x000000050605723e */ /* 0x000fc800000010ff */
[----:B------:R-:W-:Y:S01]  /*1710*/  F2FP.BF16.F32.PACK_AB R7, R7, R8 ;  /* 0x000000080707723e */ /* 0x000fe200000010ff */
[----:B------:R-:W-:Y:S06]  /*1720*/  BRA `(.L_x_13) ;  /* 0x00000000007c7947 */ /* 0x000fec0003800000 */
.L_x_11:
[----:B------:R-:W-:-:S13]  /*1730*/  FSETP.NEU.FTZ.AND P0, PT, R27, RZ, PT ;  /* 0x000000ff1b00720b */ /* 0x000fda0003f1d000 */
[----:B------:R-:W-:Y:S05]  /*1740*/  @P0 BRA `(.L_x_14) ;  /* 0x0000000000340947 */ /* 0x000fea0003800000 */
[----:B------:R-:W-:Y:S01]  /*1750*/  SHF.L.U32 R6, R13, 0x10, RZ ;  /* 0x000000100d067819 */ /* 0x000fe200000006ff */
[----:B------:R-:W-:Y:S02]  /*1760*/  IMAD.U32 R13, R7, 0x10000, RZ ;  /* 0x00010000070d7824 */ /* 0x000fe400078e00ff */
[-C--:B-----5:R-:W-:Y:S01]  /*1770*/  FFMA.FTZ R5, R5, -R29.reuse, R4 ;  /* 0x8000001d05057223 */ /* 0x0a0fe20000010004 */
[----:B------:R-:W-:Y:S02]  /*1780*/  IMAD.U32 R8, R8, 0x10000, RZ ;  /* 0x0001000008087824 */ /* 0x000fe400078e00ff */
[----:B------:R-:W-:Y:S01]  /*1790*/  IMAD.U32 R7, R10, 0x10000, RZ ;  /* 0x000100000a077824 */ /* 0x000fe200078e00ff */
[----:B------:R-:W-:Y:S01]  /*17a0*/  SHF.L.U32 R10, R9, 0x10, RZ ;  /* 0x00000010090a7819 */ /* 0x000fe200000006ff */
[----:B------:R-:W-:Y:S02]  /*17b0*/  IMAD.U32 R11, R11, 0x10000, RZ ;  /* 0x000100000b0b7824 */ /* 0x000fe400078e00ff */
[-C--:B------:R-:W-:Y:S01]  /*17c0*/  FFMA.FTZ R4, R7, -R29.reuse, R8 ;  /* 0x8000001d07047223 */ /* 0x080fe20000010008 */
[-C--:B------:R-:W-:Y:S01]  /*17d0*/  FFMA.FTZ R7, R13, -R29.reuse, R6 ;  /* 0x8000001d0d077223 */ /* 0x080fe20000010006 */
[----:B------:R-:W-:-:S03]  /*17e0*/  FFMA.FTZ R6, R11, -R29, R10 ;  /* 0x8000001d0b067223 */ /* 0x000fc6000001000a */
[----:B------:R-:W-:Y:S02]  /*17f0*/  F2FP.BF16.F32.PACK_AB R5, R4, R5 ;  /* 0x000000050405723e */ /* 0x000fe400000010ff */
[----:B------:R-:W-:Y:S01]  /*1800*/  F2FP.BF16.F32.PACK_AB R7, R6, R7 ;  /* 0x000000070607723e */ /* 0x000fe200000010ff */
[----:B------:R-:W-:Y:S06]  /*1810*/  BRA `(.L_x_13) ;  /* 0x0000000000407947 */ /* 0x000fec0003800000 */
.L_x_14:
[----:B------:R-:W-:Y:S01]  /*1820*/  IMAD.U32 R12, R7, 0x10000, RZ ;  /* 0x00010000070c7824 */ /* 0x000fe200078e00ff */
[----:B------:R-:W-:Y:S01]  /*1830*/  SHF.L.U32 R7, R8, 0x10, RZ ;  /* 0x0000001008077819 */ /* 0x000fe200000006ff */
[----:B------:R-:W-:Y:S01]  /*1840*/  IMAD.U32 R6, R10, 0x10000, RZ ;  /* 0x000100000a067824 */ /* 0x000fe200078e00ff */
[----:B------:R-:W-:Y:S01]  /*1850*/  SHF.L.U32 R10, R11, 0x10, RZ ;  /* 0x000000100b0a7819 */ /* 0x000fe200000006ff */
[----:B------:R-:W-:Y:S02]  /*1860*/  IMAD.U32 R13, R13, 0x10000, RZ ;  /* 0x000100000d0d7824 */ /* 0x000fe400078e00ff */
[-C--:B------:R-:W-:Y:S01]  /*1870*/  FFMA.FTZ R5, R4, R27.reuse, R5 ;  /* 0x0000001b04057223 */ /* 0x080fe20000010005 */
[----:B------:R-:W-:Y:S02]  /*1880*/  IMAD.U32 R9, R9, 0x10000, RZ ;  /* 0x0001000009097824 */ /* 0x000fe400078e00ff */
[-C--:B------:R-:W-:Y:S01]  /*1890*/  FFMA.FTZ R6, R7, R27.reuse, R6 ;  /* 0x0000001b07067223 */ /* 0x080fe20000010006 */
[----:B------:R-:W-:Y:S01]  /*18a0*/  FFMA.FTZ R8, R13, R27, R12 ;  /* 0x0000001b0d087223 */ /* 0x000fe2000001000c */
[----:B-----5:R-:W-:Y:S01]  /*18b0*/  FFMA.FTZ R5, R5, -R29, R4 ;  /* 0x8000001d05057223 */ /* 0x020fe20000010004 */
[----:B------:R-:W-:Y:S01]  /*18c0*/  FFMA.FTZ R10, R9, R27, R10 ;  /* 0x0000001b090a7223 */ /* 0x000fe2000001000a */
[-C--:B------:R-:W-:Y:S01]  /*18d0*/  FFMA.FTZ R6, R6, -R29.reuse, R7 ;  /* 0x8000001d06067223 */ /* 0x080fe20000010007 */
[----:B------:R-:W-:-:S02]  /*18e0*/  FFMA.FTZ R7, R8, -R29, R13 ;  /* 0x8000001d08077223 */ /* 0x000fc4000001000d */
[----:B------:R-:W-:Y:S02]  /*18f0*/  FFMA.FTZ R10, R10, -R29, R9 ;  /* 0x8000001d0a0a7223 */ /* 0x000fe40000010009 */
[----:B------:R-:W-:-:S03]  /*1900*/  F2FP.BF16.F32.PACK_AB R5, R6, R5 ;  /* 0x000000050605723e */ /* 0x000fc600000010ff */
[----:B------:R-:W-:-:S07]  /*1910*/  F2FP.BF16.F32.PACK_AB R7, R10, R7 ;  /* 0x000000070a07723e */ /* 0x000fce00000010ff */
.L_x_13:
[----:B------:R-:W-:Y:S02]  /*1920*/  VIADD R0, R0, UR6 ;  /* 0x0000000600007c36 */ /* 0x000fe40008000000 */
[----:B------:R-:W-:Y:S02]  /*1930*/  IMAD.MOV.U32 R6, RZ, RZ, R5 ;  /* 0x000000ffff067224 */ /* 0x000fe400078e0005 */
[C---:B------:R-:W-:Y:S01]  /*1940*/  IMAD.WIDE.U32 R4, R0.reuse, 0x4, RZ ;  /* 0x0000000400047825 */ /* 0x040fe200078e00ff */
[----:B------:R-:W-:Y:S02]  /*1950*/  ISETP.LT.U32.AND P2, PT, R0, 0x4000, PT ;  /* 0x000040000000780c */ /* 0x000fe40003f41070 */
[----:B------:R0:W-:Y:S01]  /*1960*/  STG.E.64 desc[UR14][R2.64], R6 ;  /* 0x0000000602007986 */ /* 0x0001e2000c101b0e */
[----:B------:R-:W-:Y:S02]  /*1970*/  ISETP.GE.U32.AND P0, PT, R4, UR12, PT ;  /* 0x0000000c04007c0c */ /* 0x000fe4000bf06070 */
[----:B------:R-:W-:-:S02]  /*1980*/  MOV R4, R0 ;  /* 0x0000000000047202 */ /* 0x000fc40000000f00 */
[----:B------:R-:W-:Y:S01]  /*1990*/  ISETP.GE.AND.EX P0, PT, R5, UR5, PT, P0 ;  /* 0x0000000505007c0c */ /* 0x000fe2000bf06300 */
[----:B------:R-:W-:-:S12]  /*19a0*/  IMAD.MOV.U32 R5, RZ, RZ, RZ ;  /* 0x000000ffff057224 */ /* 0x000fd800078e00ff */
[----:B0-----:R-:W-:Y:S05]  /*19b0*/  @!P0 BRA P2, `(.L_x_15) ;  /* 0xfffffff800a08947 */ /* 0x001fea000103ffff */
[----:B------:R-:W-:Y:S05]  /*19c0*/  EXIT ;  /* 0x000000000000794d */ /* 0x000fea0003800000 */
.L_x_16:
[----:B------:R-:W-:-:S00]  /*19d0*/  BRA `(.L_x_16) ;  /* 0xfffffffc00fc7947 */ /* 0x000fc0000383ffff */
[----:B------:R-:W-:-:S00]  /*19e0*/  NOP ;  /* 0x0000000000007918 */ /* 0x000fc00000000000 */
        /* <DEDUP_REMOVED lines=9> */
.L_x_186:


//--------------------- .text._ZN2at6native50_GLOBAL__N__ca2a4b1e_17_FusedSgdKernel_cu_a550329a25multi_tensor_apply_kernelINS1_18TensorListMetadataILi2EEENS1_19FusedSgdMathFunctorIN3c104HalfELi2EEEJddPfddbbbS9_S9_EEEvT_T0_DpT1_ --------------------------
	.section	.text._ZN2at6native50_GLOBAL__N__ca2a4b1e_17_FusedSgdKernel_cu_a550329a25multi_tensor_apply_kernelINS1_18TensorListMetadataILi2EEENS1_19FusedSgdMathFunctorIN3c104HalfELi2EEEJddPfddbbbS9_S9_EEEvT_T0_DpT1_,"ax",@progbits
	.align	128
.text._ZN2at6native50_GLOBAL__N__ca2a4b1e_17_FusedSgdKernel_cu_a550329a25multi_tensor_apply_kernelINS1_18TensorListMetadataILi2EEENS1_19FusedSgdMathFunctorIN3c104HalfELi2EEEJddPfddbbbS9_S9_EEEvT_T0_DpT1_:
        .type           _ZN2at6native50_GLOBAL__N__ca2a4b1e_17_FusedSgdKernel_cu_a550329a25multi_tensor_apply_kernelINS1_18TensorListMetadataILi2EEENS1_19FusedSgdMathFunctorIN3c104HalfELi2EEEJddPfddbbbS9_S9_EEEvT_T0_DpT1_,@function
        .size           _ZN2at6native50_GLOBAL__N__ca2a4b1e_17_FusedSgdKernel_cu_a550329a25multi_tensor_apply_kernelINS1_18TensorListMetadataILi2EEENS1_19FusedSgdMathFunctorIN3c104HalfELi2EEEJddPfddbbbS9_S9_EEEvT_T0_DpT1_,(.L_x_187 - _ZN2at6native50_GLOBAL__N__ca2a4b1e_17_FusedSgdKernel_cu_a550329a25multi_tensor_apply_kernelINS1_18TensorListMetadataILi2EEENS1_19FusedSgdMathFunctorIN3c104HalfELi2EEEJddPfddbbbS9_S9_EEEvT_T0_DpT1_)
        .other          _ZN2at6native50_GLOBAL__N__ca2a4b1e_17_FusedSgdKernel_cu_a550329a25multi_tensor_apply_kernelINS1_18TensorListMetadataILi2EEENS1_19FusedSgdMathFunctorIN3c104HalfELi2EEEJddPfddbbbS9_S9_EEEvT_T0_DpT1_,@"STO_CUDA_ENTRY STV_DEFAULT"
_ZN2at6native50_GLOBAL__N__ca2a4b1e_17_FusedSgdKernel_cu_a550329a25multi_tensor_apply_kernelINS1_18TensorListMetadataILi2EEENS1_19FusedSgdMathFunctorIN3c104HalfELi2EEEJddPfddbbbS9_S9_EEEvT_T0_DpT1_:
        /* <DEDUP_REMOVED lines=10> */
.L_x_17:
        /* <DEDUP_REMOVED lines=34> */
[----:B------:R-:W-:Y:S02]  /*02c0*/  PLOP3.LUT P0, PT, PT, PT, UP0, 0x80, 0x0 ;  /* 0x000000000000781c */ /* 0x000fe40003f0f008 */
[----:B------:R-:W-:-:S11]  /*02d0*/  @!P1 MOV R29, R0 ;  /* 0x00000000001d9202 */ /* 0x000fd60000000f00 */
[----:B-1----:R-:W-:Y:S05]  /*02e0*/  @!P0 BRA `(.L_x_18) ;  /* 0x0000000c00248947 */ /* 0x002fea0003800000 */
[----:B------:R-:W-:-:S04]  /*02f0*/  UISETP.GE.U32.AND UP0, UPT, UR12, 0x1, UPT ;  /* 0x000000010c00788c */ /* 0x000fc8000bf06070 */
[----:B------:R-:W-:-:S06]  /*0300*/  UISETP.GE.AND.EX UP0, UPT, UR5, URZ, UPT, UP0 ;  /* 0x0000003f0500728c */ /* 0x000fcc000bf06300 */
[----:B------:R-:W-:-:S13]  /*0310*/  PLOP3.LUT P0, PT, PT, PT, UP0, 0x80, 0x0 ;  /* 0x000000000000781c */ /* 0x000fda0003f0f008 */
[----:B------:R-:W-:Y:S05]  /*0320*/  @!P0 EXIT ;  /* 0x000000000000894d */ /* 0x000fea0003800000 */
[----:B------:R-:W0:Y:S01]  /*0330*/  S2R R25, SR_TID.X ;  /* 0x0000000000197919 */ /* 0x000e220000002100 */
[----:B------:R-:W1:Y:S01]  /*0340*/  LDC R24, c[0x0][RZ] ;  /* 0x00000000ff187b82 */ /* 0x000e620000000800 */
[----:B------:R-:W-:Y:S01]  /*0350*/  HFMA2.MMA R23, -RZ, RZ, 0, 0 ;  /* 0x00000000ff177435 */ /* 0x000fe200000001ff */
[----:B------:R-:W-:Y:S01]  /*0360*/  MOV R0, RZ ;  /* 0x000000ff00007202 */ /* 0x000fe20000000f00 */
[----:B------:R-:W-:Y:S01]  /*0370*/  HFMA2.MMA R2, -RZ, RZ, 0, 0 ;  /* 0x00000000ff027435 */ /* 0x000fe200000001ff */
[----:B------:R-:W-:-:S10]  /*0380*/  ULDC.64 UR6, c[0x0][0xe90] ;  /* 0x0003a40000067ab9 */ /* 0x000fd40000000a00 */
.L_x_25:
[----:B01----:R-:W-:Y:S01]  /*0390*/  IADD3 R9, P0, R25, R0, RZ ;  /* 0x0000000019097210 */ /* 0x003fe20007f1e0ff */
[C---:B-1----:R-:W-:Y:S01]  /*03a0*/  IMAD R4, R24.reuse, 0x3, RZ ;  /* 0x0000000318047824 */ /* 0x042fe200078e02ff */
[----:B------:R-:W-:Y:S02]  /*03b0*/  PRMT R22, RZ, 0x7610, R22 ;  /* 0x00007610ff167816 */ /* 0x000fe40000000016 */
[----:B------:R-:W-:Y:S02]  /*03c0*/  IADD3.X R10, RZ, R2, RZ, P0, !PT ;  /* 0x00000002ff0a7210 */ /* 0x000fe400007fe4ff */
[CC--:B------:R-:W-:Y:S02]  /*03d0*/  IADD3 R5, P1, R24.reuse, R9.reuse, RZ ;  /* 0x0000000918057210 */ /* 0x0c0fe40007f3e0ff */
[----:B------:R-:W-:Y:S02]  /*03e0*/  LEA R3, P6, R24, R9, 0x1 ;  /* 0x0000000918037211 */ /* 0x000fe400078c08ff */
[----:B------:R-:W-:-:S02]  /*03f0*/  ISETP.GE.U32.AND P0, PT, R9, 0x10000, PT ;  /* 0x000100000900780c */ /* 0x000fc40003f06070 */
[----:B------:R-:W-:Y:S02]  /*0400*/  ISETP.GE.U32.AND P3, PT, R5, 0x10000, PT ;  /* 0x000100000500780c */ /* 0x000fe40003f66070 */
[-C--:B------:R-:W-:Y:S02]  /*0410*/  IADD3.X R8, RZ, R10.reuse, RZ, P1, !PT ;  /* 0x0000000aff087210 */ /* 0x080fe40000ffe4ff */
[----:B------:R-:W-:Y:S02]  /*0420*/  ISETP.GE.U32.AND P1, PT, R3, 0x10000, PT ;  /* 0x000100000300780c */ /* 0x000fe40003f26070 */
[----:B------:R-:W-:Y:S02]  /*0430*/  IADD3.X R6, RZ, R10, RZ, P6, !PT ;  /* 0x0000000aff067210 */ /* 0x000fe400037fe4ff */
[----:B------:R-:W-:Y:S02]  /*0440*/  ISETP.LT.U32.AND P4, PT, R9, UR12, PT ;  /* 0x0000000c09007c0c */ /* 0x000fe4000bf81070 */
[----:B------:R-:W-:-:S02]  /*0450*/  IADD3 R7, P5, R4, R9, RZ ;  /* 0x0000000904077210 */ /* 0x000fc40007fbe0ff */
[----:B------:R-:W-:Y:S02]  /*0460*/  ISETP.GE.AND.EX P0, PT, R10, RZ, PT, P0 ;  /* 0x000000ff0a00720c */ /* 0x000fe40003f06300 */
[----:B------:R-:W-:Y:S02]  /*0470*/  SHF.L.U32 R4, R9, 0x1, RZ ;  /* 0x0000000109047819 */ /* 0x000fe400000006ff */
[----:B------:R-:W-:Y:S02]  /*0480*/  ISETP.LT.U32.AND P2, PT, R5, UR12, PT ;  /* 0x0000000c05007c0c */ /* 0x000fe4000bf41070 */
[----:B------:R-:W-:Y:S02]  /*0490*/  ISETP.GE.AND.EX P3, PT, R8, RZ, PT, P3 ;  /* 0x000000ff0800720c */ /* 0x000fe40003f66330 */
[----:B------:R-:W-:Y:S02]  /*04a0*/  ISETP.LT.U32.AND P6, PT, R3, UR12, PT ;  /* 0x0000000c03007c0c */ /* 0x000fe4000bfc1070 */
[----:B------:R-:W-:-:S02]  /*04b0*/  ISETP.GE.AND.EX P1, PT, R6, RZ, PT, P1 ;  /* 0x000000ff0600720c */ /* 0x000fc40003f26310 */
[----:B------:R-:W-:Y:S02]  /*04c0*/  ISETP.LT.AND.EX P0, PT, R10, UR5, !P0, P4 ;  /* 0x000000050a007c0c */ /* 0x000fe4000c701340 */
[----:B------:R-:W-:Y:S02]  /*04d0*/  IADD3 R2, P4, R4, UR8, RZ ;  /* 0x0000000804027c10 */ /* 0x000fe4000ff9e0ff */
[----:B------:R-:W-:Y:S02]  /*04e0*/  ISETP.LT.AND.EX P2, PT, R8, UR5, !P3, P2 ;  /* 0x0000000508007c0c */ /* 0x000fe4000df41320 */
[----:B------:R-:W-:Y:S02]  /*04f0*/  SHF.L.U64.HI R9, R9, 0x1, R10 ;  /* 0x0000000109097819 */ /* 0x000fe4000001020a */
[----:B------:R-:W-:Y:S02]  /*0500*/  IADD3 R4, P3, R4, UR10, RZ ;  /* 0x0000000a04047c10 */ /* 0x000fe4000ff7e0ff */
[----:B------:R-:W-:-:S02]  /*0510*/  SHF.L.U64.HI R11, R5, 0x1, R8 ;  /* 0x00000001050b7819 */ /* 0x000fc40000010208 */
[----:B------:R-:W-:Y:S02]  /*0520*/  ISETP.LT.AND.EX P1, PT, R6, UR5, !P1, P6 ;  /* 0x0000000506007c0c */ /* 0x000fe4000cf21360 */
[----:B------:R-:W-:Y:S02]  /*0530*/  SHF.L.U32 R8, R5, 0x1, RZ ;  /* 0x0000000105087819 */ /* 0x000fe400000006ff */
[----:B------:R-:W-:Y:S02]  /*0540*/  IADD3.X R10, RZ, R10, RZ, P5, !PT ;  /* 0x0000000aff0a7210 */ /* 0x000fe40002ffe4ff */
[----:B------:R-:W-:Y:S02]  /*0550*/  ISETP.GE.U32.AND P6, PT, R7, 0x10000, PT ;  /* 0x000100000700780c */ /* 0x000fe40003fc6070 */
[C---:B------:R-:W-:Y:S02]  /*0560*/  SHF.L.U64.HI R13, R3.reuse, 0x1, R6 ;  /* 0x00000001030d7819 */ /* 0x040fe40000010206 */
[----:B------:R-:W-:-:S02]  /*0570*/  SHF.L.U32 R12, R3, 0x1, RZ ;  /* 0x00000001030c7819 */ /* 0x000fc400000006ff */
[C---:B------:R-:W-:Y:S02]  /*0580*/  IADD3.X R3, R9.reuse, UR9, RZ, P4, !PT ;  /* 0x0000000909037c10 */ /* 0x040fe4000a7fe4ff */
[----:B------:R-:W-:Y:S02]  /*0590*/  IADD3.X R5, R9, UR11, RZ, P3, !PT ;  /* 0x0000000b09057c10 */ /* 0x000fe40009ffe4ff */
[C---:B------:R-:W-:Y:S01]  /*05a0*/  ISETP.LT.U32.AND P5, PT, R7.reuse, UR12, PT ;  /* 0x0000000c07007c0c */ /* 0x040fe2000bfa1070 */
[----:B------:R-:W2:Y:S01]  /*05b0*/  @P0 LDG.E.U16 R22, desc[UR14][R2.64] ;  /* 0x0000000e02160981 */ /* 0x000ea2000c1e1500 */
[----:B------:R-:W-:Y:S02]  /*05c0*/  ISETP.GE.AND.EX P4, PT, R10, RZ, PT, P6 ;  /* 0x000000ff0a00720c */ /* 0x000fe40003f86360 */
[----:B------:R-:W-:Y:S02]  /*05d0*/  IADD3 R6, P3, R8, UR8, RZ ;  /* 0x0000000808067c10 */ /* 0x000fe4000ff7e0ff */
[----:B------:R-:W-:-:S02]  /*05e0*/  SHF.L.U64.HI R17, R7, 0x1, R10 ;  /* 0x0000000107117819 */ /* 0x000fc4000001020a */
[----:B------:R-:W-:Y:S02]  /*05f0*/  SHF.L.U32 R16, R7, 0x1, RZ ;  /* 0x0000000107107819 */ /* 0x000fe400000006ff */
[----:B------:R-:W-:Y:S02]  /*0600*/  IADD3 R8, P6, R8, UR10, RZ ;  /* 0x0000000a08087c10 */ /* 0x000fe4000ffde0ff */
[----:B------:R-:W-:Y:S02]  /*0610*/  ISETP.LT.AND.EX P4, PT, R10, UR5, !P4, P5 ;  /* 0x000000050a007c0c */ /* 0x000fe4000e781350 */
[----:B------:R-:W-:Y:S02]  /*0620*/  IADD3.X R7, R11, UR9, RZ, P3, !PT ;  /* 0x000000090b077c10 */ /* 0x000fe40009ffe4ff */
[C---:B------:R-:W-:Y:S02]  /*0630*/  IADD3 R10, P3, R12.reuse, UR8, RZ ;  /* 0x000000080c0a7c10 */ /* 0x040fe4000ff7e0ff */
[----:B------:R-:W-:-:S02]  /*0640*/  IADD3 R12, P5, R12, UR10, RZ ;  /* 0x0000000a0c0c7c10 */ /* 0x000fc4000ffbe0ff */
[----:B------:R-:W-:Y:S02]  /*0650*/  IADD3.X R9, R11, UR11, RZ, P6, !PT ;  /* 0x0000000b0b097c10 */ /* 0x000fe4000b7fe4ff */
[C---:B------:R-:W-:Y:S02]  /*0660*/  IADD3.X R11, R13.reuse, UR9, RZ, P3, !PT ;  /* 0x000000090d0b7c10 */ /* 0x040fe40009ffe4ff */
[----:B------:R-:W-:Y:S02]  /*0670*/  PRMT R19, RZ, 0x7610, R19 ;  /* 0x00007610ff137816 */ /* 0x000fe40000000013 */
[C---:B------:R-:W-:Y:S02]  /*0680*/  IADD3 R14, P3, R16.reuse, UR8, RZ ;  /* 0x00000008100e7c10 */ /* 0x040fe4000ff7e0ff */
[----:B------:R-:W-:Y:S02]  /*0690*/  IADD3.X R13, R13, UR11, RZ, P5, !PT ;  /* 0x0000000b0d0d7c10 */ /* 0x000fe4000affe4ff */
[----:B------:R-:W-:Y:S01]  /*06a0*/  IADD3 R16, P5, R16, UR10, RZ ;  /* 0x0000000a10107c10 */ /* 0x000fe2000ffbe0ff */
[----:B------:R-:W3:Y:S01]  /*06b0*/  @P0 LDG.E.U16 R19, desc[UR14][R4.64] ;  /* 0x0000000e04130981 */ /* 0x000ee2000c1e1500 */
[----:B------:R-:W-:-:S02]  /*06c0*/  PRMT R0, RZ, 0x7610, R0 ;  /* 0x00007610ff007816 */ /* 0x000fc40000000000 */
[----:B------:R-:W-:Y:S02]  /*06d0*/  PRMT R31, RZ, 0x7610, R31 ;  /* 0x00007610ff1f7816 */ /* 0x000fe4000000001f */
[----:B------:R-:W-:Y:S02]  /*06e0*/  PRMT R21, RZ, 0x7610, R21 ;  /* 0x00007610ff157816 */ /* 0x000fe40000000015 */
[----:B------:R-:W-:Y:S01]  /*06f0*/  PRMT R33, RZ, 0x7610, R33 ;  /* 0x00007610ff217816 */ /* 0x000fe20000000021 */
[----:B-----5:R0:W5:Y:S01]  /*0700*/  @P2 LDG.E.U16 R0, desc[UR14][R6.64] ;  /* 0x0000000e06002981 */ /* 0x020162000c1e1500 */
[----:B------:R-:W-:Y:S02]  /*0710*/  PRMT R20, RZ, 0x7610, R20 ;  /* 0x00007610ff147816 */ /* 0x000fe40000000014 */
[----:B------:R-:W-:Y:S01]  /*0720*/  PRMT R35, RZ, 0x7610, R35 ;  /* 0x00007610ff237816 */ /* 0x000fe20000000023 */
[----:B------:R0:W5:Y:S01]  /*0730*/  @P2 LDG.E.U16 R31, desc[UR14][R8.64] ;  /* 0x0000000e081f2981 */ /* 0x000162000c1e1500 */
[----:B------:R-:W-:-:S02]  /*0740*/  IADD3.X R15, R17, UR9, RZ, P3, !PT ;  /* 0x00000009110f7c10 */ /* 0x000fc40009ffe4ff */
[----:B------:R-:W-:Y:S01]  /*0750*/  IADD3.X R17, R17, UR11, RZ, P5, !PT ;  /* 0x0000000b11117c10 */ /* 0x000fe2000affe4ff */
[----:B------:R0:W5:Y:S04]  /*0760*/  @P1 LDG.E.U16 R21, desc[UR14][R10.64] ;  /* 0x0000000e0a151981 */ /* 0x000168000c1e1500 */
[----:B------:R0:W5:Y:S04]  /*0770*/  @P1 LDG.E.U16 R33, desc[UR14][R12.64] ;  /* 0x0000000e0c211981 */ /* 0x000168000c1e1500 */
[----:B------:R0:W5:Y:S04]  /*0780*/  @P4 LDG.E.U16 R20, desc[UR14][R14.64] ;  /* 0x0000000e0e144981 */ /* 0x000168000c1e1500 */
[----:B------:R0:W5:Y:S01]  /*0790*/  @P4 LDG.E.U16 R35, desc[UR14][R16.64] ;  /* 0x0000000e10234981 */ /* 0x000162000c1e1500 */
[----:B------:R-:W-:-:S04]  /*07a0*/  ISETP.NE.U32.AND P3, PT, RZ, UR6, PT ;  /* 0x00000006ff007c0c */ /* 0x000fc8000bf65070 */
[----:B------:R-:W-:Y:S01]  /*07b0*/  ISETP.NE.AND.EX P3, PT, RZ, UR7, PT, P3 ;  /* 0x00000007ff007c0c */ /* 0x000fe2000bf65330 */
[----:B--2---:R-:W-:Y:S02]  /*07c0*/  HADD2.F32 R22, -RZ, R22.H0_H0 ;  /* 0x20000016ff167230 */ /* 0x004fe40000004100 */
[----:B---3--:R-:W-:-:S10]  /*07d0*/  HADD2.F32 R37, -RZ, R19.H0_H0 ;  /* 0x20000013ff257230 */ /* 0x008fd40000004100 */
[----:B0-----:R-:W-:Y:S05]  /*07e0*/  @!P3 BRA `(.L_x_19) ;  /* 0x00000000008cb947 */ /* 0x001fea0003800000 */
[----:B------:R-:W0:Y:S02]  /*07f0*/  LDC.64 R18, c[0x0][0xe90] ;  /* 0x0003a400ff127b82 */ /* 0x000e240000000a00 */
[----:B0-----:R-:W2:Y:S01]  /*0800*/  LDG.E R19, desc[UR14][R18.64] ;  /* 0x0000000e12137981 */ /* 0x001ea2000c1e1900 */
[----:B------:R-:W-:Y:S01]  /*0810*/  ULDC.S8 UR4, c[0x0][0xe89] ;  /* 0x0003a24000047ab9 */ /* 0x000fe20000000200 */
[----:B-----5:R-:W-:Y:S01]  /*0820*/  HADD2.F32 R28, -RZ, R31.H0_H0 ;  /* 0x2000001fff1c7230 */ /* 0x020fe20000004100 */
[----:B------:R-:W-:Y:S01]  /*0830*/  ISETP.NE.AND P6, PT, RZ, UR4, PT ;  /* 0x00000004ff007c0c */ /* 0x000fe2000bfc5270 */
[----:B------:R-:W-:Y:S01]  /*0840*/  HADD2.F32 R26, -RZ, R33.H0_H0 ;  /* 0x20000021ff1a7230 */ /* 0x000fe20000004100 */
[----:B------:R-:W-:Y:S01]  /*0850*/  FSETP.NEU.FTZ.AND P5, PT, R27, RZ, PT ;  /* 0x000000ff1b00720b */ /* 0x000fe20003fbd000 */
[----:B------:R-:W-:Y:S02]  /*0860*/  HADD2.F32 R35, -RZ, R35.H0_H0 ;  /* 0x20000023ff237230 */ /* 0x000fe40000004100 */
[----:B------:R-:W-:-:S02]  /*0870*/  HADD2.F32 R0, -RZ, R0.H0_H0 ;  /* 0x20000000ff007230 */ /* 0x000fc40000004100 */
[----:B------:R-:W-:Y:S01]  /*0880*/  HADD2.F32 R32, -RZ, R20.H0_H0 ;  /* 0x20000014ff207230 */ /* 0x000fe20000004100 */
[----:B--2---:R-:W0:Y:S02]  /*0890*/  MUFU.RCP R30, R19 ;  /* 0x00000013001e7308 */ /* 0x004e240000001000 */
[-C--:B0-----:R-:W-:Y:S01]  /*08a0*/  FMUL.FTZ R37, R37, R30.reuse ;  /* 0x0000001e25257220 */ /* 0x081fe20000410000 */
[-C--:B------:R-:W-:Y:S01]  /*08b0*/  FMUL.FTZ R28, R28, R30.reuse ;  /* 0x0000001e1c1c7220 */ /* 0x080fe20000410000 */
[-C--:B------:R-:W-:Y:S01]  /*08c0*/  FMUL.FTZ R26, R26, R30.reuse ;  /* 0x0000001e1a1a7220 */ /* 0x080fe20000410000 */
[----:B------:R-:W-:Y:S01]  /*08d0*/  FMUL.FTZ R18, R35, R30 ;  /* 0x0000001e23127220 */ /* 0x000fe20000410000 */
[----:B------:R-:W-:Y:S01]  /*08e0*/  HADD2.F32 R30, -RZ, R21.H0_H0 ;  /* 0x20000015ff1e7230 */ /* 0x000fe20000004100 */
[----:B------:R-:W-:Y:S01]  /*08f0*/  F2FP.F16.F32.PACK_AB R19, RZ, R37 ;  /* 0x00000025ff13723e */ /* 0x000fe200000000ff */
[----:B------:R-:W-:Y:S01]  /*0900*/  @P6 FADD.FTZ R37, -R37, -RZ ;  /* 0x800000ff25256221 */ /* 0x000fe20000010100 */
[----:B------:R-:W-:Y:S01]  /*0910*/  F2FP.F16.F32.PACK_AB R31, RZ, R28 ;  /* 0x0000001cff1f723e */ /* 0x000fe200000000ff */
[----:B------:R-:W-:Y:S01]  /*0920*/  @P6 FADD.FTZ R28, -R28, -RZ ;  /* 0x800000ff1c1c6221 */ /* 0x000fe20000010100 */
[----:B------:R-:W-:Y:S01]  /*0930*/  F2FP.F16.F32.PACK_AB R33, RZ, R26 ;  /* 0x0000001aff21723e */ /* 0x000fe200000000ff */
[----:B------:R-:W-:Y:S01]  /*0940*/  @P6 FADD.FTZ R26, -R26, -RZ ;  /* 0x800000ff1a1a6221 */ /* 0x000fe20000010100 */
[----:B------:R-:W-:Y:S01]  /*0950*/  F2FP.F16.F32.PACK_AB R35, RZ, R18 ;  /* 0x00000012ff23723e */ /* 0x000fe200000000ff */
        /* <DEDUP_REMOVED lines=9> */
[----:B------:R-:W-:Y:S02]  /*09f0*/  F2FP.F16.F32.PACK_AB R22, R21, R22 ;  /* 0x000000161516723e */ /* 0x000fe400000000ff */
[----:B------:R-:W-:Y:S01]  /*0a00*/  F2FP.F16.F32.PACK_AB R20, R37, R20 ;  /* 0x000000142514723e */ /* 0x000fe200000000ff */
[----:B------:R-:W-:Y:S06]  /*0a10*/  BRA `(.L_x_20) ;  /* 0x0000000400087947 */ /* 0x000fec0003800000 */
.L_x_19:
[----:B------:R-:W-:Y:S02]  /*0a20*/  ULDC.S8 UR4, c[0x0][0xe89] ;  /* 0x0003a24000047ab9 */ /* 0x000fe40000000200 */
[----:B------:R-:W-:-:S13]  /*0a30*/  ISETP.NE.AND P5, PT, RZ, UR4, PT ;  /* 0x00000004ff007c0c */ /* 0x000fda000bfa5270 */
[----:B------:R-:W-:Y:S05]  /*0a40*/  @!P5 BRA `(.L_x_21) ;  /* 0x000000000080d947 */ /* 0x000fea0003800000 */
[----:B------:R-:W-:-:S13]  /*0a50*/  FSETP.NEU.FTZ.AND P5, PT, R27, RZ, PT ;  /* 0x000000ff1b00720b */ /* 0x000fda0003fbd000 */
[----:B------:R-:W-:Y:S05]  /*0a60*/  @P5 BRA `(.L_x_22) ;  /* 0x0000000000345947 */ /* 0x000fea0003800000 */
[-C--:B------:R-:W-:Y:S01]  /*0a70*/  FFMA.FTZ R22, R37, R29.reuse, R22 ;  /* 0x0000001d25167223 */ /* 0x080fe20000010016 */
[----:B-----5:R-:W-:Y:S02]  /*0a80*/  HADD2.F32 R18, -RZ, R21.H0_H0 ;  /* 0x20000015ff127230 */ /* 0x020fe40000004100 */
[----:B------:R-:W-:Y:S02]  /*0a90*/  HADD2.F32 R37, -RZ, R33.H0_H0 ;  /* 0x20000021ff257230 */ /* 0x000fe40000004100 */
[----:B------:R-:W-:Y:S02]  /*0aa0*/  HADD2.F32 R0, -RZ, R0.H0_H0 ;  /* 0x20000000ff007230 */ /* 0x000fe40000004100 */
[----:B------:R-:W-:Y:S02]  /*0ab0*/  HADD2.F32 R26, -RZ, R20.H0_H0 ;  /* 0x20000014ff1a7230 */ /* 0x000fe40000004100 */
[----:B------:R-:W-:Y:S01]  /*0ac0*/  FFMA.FTZ R20, R37, R29, R18 ;  /* 0x0000001d25147223 */ /* 0x000fe20000010012 */
[----:B------:R-:W-:-:S02]  /*0ad0*/  HADD2.F32 R21, -RZ, R31.H0_H0 ;  /* 0x2000001fff157230 */ /* 0x000fc40000004100 */
[----:B------:R-:W-:-:S03]  /*0ae0*/  HADD2.F32 R28, -RZ, R35.H0_H0 ;  /* 0x20000023ff1c7230 */ /* 0x000fc60000004100 */
[-C--:B------:R-:W-:Y:S02]  /*0af0*/  FFMA.FTZ R21, R21, R29.reuse, R0 ;  /* 0x0000001d15157223 */ /* 0x080fe40000010000 */
[----:B------:R-:W-:-:S03]  /*0b00*/  FFMA.FTZ R37, R28, R29, R26 ;  /* 0x0000001d1c257223 */ /* 0x000fc6000001001a */
[----:B------:R-:W-:Y:S02]  /*0b10*/  F2FP.F16.F32.PACK_AB R22, R21, R22 ;  /* 0x000000161516723e */ /* 0x000fe400000000ff */
[----:B------:R-:W-:Y:S01]  /*0b20*/  F2FP.F16.F32.PACK_AB R20, R37, R20 ;  /* 0x000000142514723e */ /* 0x000fe200000000ff */
[----:B------:R-:W-:Y:S06]  /*0b30*/  BRA `(.L_x_20) ;  /* 0x0000000000c07947 */ /* 0x000fec0003800000 */
.L_x_22:
[----:B------:R-:W-:Y:S01]  /*0b40*/  FFMA.FTZ R37, R22, R27, -R37 ;  /* 0x0000001b16257223 */ /* 0x000fe20000010825 */
[----:B-----5:R-:W-:Y:S02]  /*0b50*/  HADD2.F32 R18, -RZ, R0.H0_H0 ;  /* 0x20000000ff127230 */ /* 0x020fe40000004100 */
[----:B------:R-:W-:Y:S02]  /*0b60*/  HADD2.F32 R0, -RZ, R21.H0_H0 ;  /* 0x20000015ff007230 */ /* 0x000fe40000004100 */
[----:B------:R-:W-:Y:S01]  /*0b70*/  FFMA.FTZ R22, R37, -R29, R22 ;  /* 0x8000001d25167223 */ /* 0x000fe20000010016 */
[----:B------:R-:W-:Y:S02]  /*0b80*/  HADD2.F32 R26, -RZ, R20.H0_H0 ;  /* 0x20000014ff1a7230 */ /* 0x000fe40000004100 */
[----:B------:R-:W-:Y:S02]  /*0b90*/  HADD2.F32 R21, -RZ, R31.H0_H0 ;  /* 0x2000001fff157230 */ /* 0x000fe40000004100 */
[----:B------:R-:W-:-:S02]  /*0ba0*/  HADD2.F32 R37, -RZ, R33.H0_H0 ;  /* 0x20000021ff257230 */ /* 0x000fc40000004100 */
[----:B------:R-:W-:Y:S02]  /*0bb0*/  HADD2.F32 R20, -RZ, R35.H0_H0 ;  /* 0x20000023ff147230 */ /* 0x000fe40000004100 */
[-C--:B------:R-:W-:Y:S01]  /*0bc0*/  FFMA.FTZ R21, R18, R27.reuse, -R21 ;  /* 0x0000001b12157223 */ /* 0x080fe20000010815 */
[-C--:B------:R-:W-:Y:S02]  /*0bd0*/  FFMA.FTZ R37, R0, R27.reuse, -R37 ;  /* 0x0000001b00257223 */ /* 0x080fe40000010825 */
[----:B------:R-:W-:Y:S01]  /*0be0*/  FFMA.FTZ R20, R26, R27, -R20 ;  /* 0x0000001b1a147223 */ /* 0x000fe20000010814 */
[-C--:B------:R-:W-:Y:S01]  /*0bf0*/  FFMA.FTZ R21, R21, -R29.reuse, R18 ;  /* 0x8000001d15157223 */ /* 0x080fe20000010012 */
[-C--:B------:R-:W-:Y:S02]  /*0c00*/  FFMA.FTZ R37, R37, -R29.reuse, R0 ;  /* 0x8000001d25257223 */ /* 0x080fe40000010000 */
[----:B------:R-:W-:Y:S02]  /*0c10*/  FFMA.FTZ R20, R20, -R29, R26 ;  /* 0x8000001d14147223 */ /* 0x000fe4000001001a */
[----:B------:R-:W-:-:S03]  /*0c20*/  F2FP.F16.F32.PACK_AB R22, R21, R22 ;  /* 0x000000161516723e */ /* 0x000fc600000000ff */
[----:B------:R-:W-:Y:S01]  /*0c30*/  F2FP.F16.F32.PACK_AB R20, R20, R37 ;  /* 0x000000251414723e */ /* 0x000fe200000000ff */
[----:B------:R-:W-:Y:S06]  /*0c40*/  BRA `(.L_x_20) ;  /* 0x00000000007c7947 */ /* 0x000fec0003800000 */
.L_x_21:
[----:B------:R-:W-:-:S13]  /*0c50*/  FSETP.NEU.FTZ.AND P5, PT, R27, RZ, PT ;  /* 0x000000ff1b00720b */ /* 0x000fda0003fbd000 */
[----:B------:R-:W-:Y:S05]  /*0c60*/  @P5 BRA `(.L_x_23) ;  /* 0x0000000000345947 */ /* 0x000fea0003800000 */
[-C--:B------:R-:W-:Y:S01]  /*0c70*/  FFMA.FTZ R22, R37, -R29.reuse, R22 ;  /* 0x8000001d25167223 */ /* 0x080fe20000010016 */
[----:B-----5:R-:W-:Y:S02]  /*0c80*/  HADD2.F32 R18, -RZ, R21.H0_H0 ;  /* 0x20000015ff127230 */ /* 0x020fe40000004100 */
[----:B------:R-:W-:Y:S02]  /*0c90*/  HADD2.F32 R37, -RZ, R33.H0_H0 ;  /* 0x20000021ff257230 */ /* 0x000fe40000004100 */
[----:B------:R-:W-:Y:S02]  /*0ca0*/  HADD2.F32 R0, -RZ, R0.H0_H0 ;  /* 0x20000000ff007230 */ /* 0x000fe40000004100 */
[----:B------:R-:W-:Y:S02]  /*0cb0*/  HADD2.F32 R26, -RZ, R20.H0_H0 ;  /* 0x20000014ff1a7230 */ /* 0x000fe40000004100 */
[----:B------:R-:W-:Y:S01]  /*0cc0*/  FFMA.FTZ R20, R37, -R29, R18 ;  /* 0x8000001d25147223 */ /* 0x000fe20000010012 */
[----:B------:R-:W-:-:S02]  /*0cd0*/  HADD2.F32 R21, -RZ, R31.H0_H0 ;  /* 0x2000001fff157230 */ /* 0x000fc40000004100 */
[----:B------:R-:W-:-:S03]  /*0ce0*/  HADD2.F32 R28, -RZ, R35.H0_H0 ;  /* 0x20000023ff1c7230 */ /* 0x000fc60000004100 */
[-C--:B------:R-:W-:Y:S02]  /*0cf0*/  FFMA.FTZ R21, R21, -R29.reuse, R0 ;  /* 0x8000001d15157223 */ /* 0x080fe40000010000 */
[----:B------:R-:W-:-:S03]  /*0d00*/  FFMA.FTZ R37, R28, -R29, R26 ;  /* 0x8000001d1c257223 */ /* 0x000fc6000001001a */
[----:B------:R-:W-:Y:S02]  /*0d10*/  F2FP.F16.F32.PACK_AB R22, R21, R22 ;  /* 0x000000161516723e */ /* 0x000fe400000000ff */
[----:B------:R-:W-:Y:S01]  /*0d20*/  F2FP.F16.F32.PACK_AB R20, R37, R20 ;  /* 0x000000142514723e */ /* 0x000fe200000000ff */
[----:B------:R-:W-:Y:S06]  /*0d30*/  BRA `(.L_x_20) ;  /* 0x0000000000407947 */ /* 0x000fec0003800000 */
.L_x_23:
[----:B------:R-:W-:Y:S01]  /*0d40*/  FFMA.FTZ R37, R22, R27, R37 ;  /* 0x0000001b16257223 */ /* 0x000fe20000010025 */
[----:B-----5:R-:W-:Y:S02]  /*0d50*/  HADD2.F32 R18, -RZ, R0.H0_H0 ;  /* 0x20000000ff127230 */ /* 0x020fe40000004100 */
[----:B------:R-:W-:Y:S02]  /*0d60*/  HADD2.F32 R0, -RZ, R21.H0_H0 ;  /* 0x20000015ff007230 */ /* 0x000fe40000004100 */
[----:B------:R-:W-:Y:S01]  /*0d70*/  FFMA.FTZ R22, R37, -R29, R22 ;  /* 0x8000001d25167223 */ /* 0x000fe20000010016 */
[----:B------:R-:W-:Y:S02]  /*0d80*/  HADD2.F32 R37, -RZ, R33.H0_H0 ;  /* 0x20000021ff257230 */ /* 0x000fe40000004100 */
[----:B------:R-:W-:Y:S02]  /*0d90*/  HADD2.F32 R28, -RZ, R20.H0_H0 ;  /* 0x20000014ff1c7230 */ /* 0x000fe40000004100 */
[----:B------:R-:W-:-:S02]  /*0da0*/  HADD2.F32 R21, -RZ, R31.H0_H0 ;  /* 0x2000001fff157230 */ /* 0x000fc40000004100 */
[-C--:B------:R-:W-:Y:S01]  /*0db0*/  FFMA.FTZ R37, R0, R27.reuse, R37 ;  /* 0x0000001b00257223 */ /* 0x080fe20000010025 */
[----:B------:R-:W-:Y:S02]  /*0dc0*/  HADD2.F32 R26, -RZ, R35.H0_H0 ;  /* 0x20000023ff1a7230 */ /* 0x000fe40000004100 */
[----:B------:R-:W-:Y:S01]  /*0dd0*/  FFMA.FTZ R21, R18, R27, R21 ;  /* 0x0000001b12157223 */ /* 0x000fe20000010015 */
[----:B------:R-:W-:Y:S02]  /*0de0*/  FFMA.FTZ R20, R37, -R29, R0 ;  /* 0x8000001d25147223 */ /* 0x000fe40000010000 */
[----:B------:R-:W-:Y:S01]  /*0df0*/  FFMA.FTZ R26, R28, R27, R26 ;  /* 0x0000001b1c1a7223 */ /* 0x000fe2000001001a */
[----:B------:R-:W-:-:S03]  /*0e00*/  FFMA.FTZ R21, R21, -R29, R18 ;  /* 0x8000001d15157223 */ /* 0x000fc60000010012 */
[----:B------:R-:W-:Y:S02]  /*0e10*/  FFMA.FTZ R37, R26, -R29, R28 ;  /* 0x8000001d1a257223 */ /* 0x000fe4000001001c */
[----:B------:R-:W-:-:S03]  /*0e20*/  F2FP.F16.F32.PACK_AB R22, R21, R22 ;  /* 0x000000161516723e */ /* 0x000fc600000000ff */
[----:B------:R-:W-:-:S07]  /*0e30*/  F2FP.F16.F32.PACK_AB R20, R37, R20 ;  /* 0x000000142514723e */ /* 0x000fce00000000ff */
.L_x_20:
        /* <DEDUP_REMOVED lines=11> */
.L_x_24:
[----:B0-----:R-:W-:Y:S02]  /*0ef0*/  LEA R0, R24, R23, 0x2 ;  /* 0x0000001718007211 */ /* 0x001fe400078e10ff */
[----:B------:R-:W-:Y:S02]  /*0f00*/  MOV R3, UR5 ;  /* 0x0000000500037c02 */ /* 0x000fe40008000f00 */
[C---:B------:R-:W-:Y:S02]  /*0f10*/  ISETP.LT.U32.AND P0, PT, R0.reuse, UR12, PT ;  /* 0x0000000c00007c0c */ /* 0x040fe4000bf01070 */
[----:B------:R-:W-:Y:S02]  /*0f20*/  SHF.R.S32.HI R2, RZ, 0x1f, R0 ;  /* 0x0000001fff027819 */ /* 0x000fe40000011400 */
[----:B------:R-:W-:Y:S02]  /*0f30*/  ISETP.LT.AND P1, PT, R0, 0x10000, PT ;  /* 0x000100000000780c */ /* 0x000fe40003f21270 */
[----:B------:R-:W-:-:S02]  /*0f40*/  ISETP.GT.AND.EX P0, PT, R3, R2, PT, P0 ;  /* 0x000000020300720c */ /* 0x000fc40003f04300 */
[----:B------:R-:W-:-:S11]  /*0f50*/  MOV R23, R0 ;  /* 0x0000000000177202 */ /* 0x000fd60000000f00 */
[----:B------:R-:W-:Y:S05]  /*0f60*/  @P0 BRA P1, `(.L_x_25) ;  /* 0xfffffff400080947 */ /* 0x000fea000083ffff */
[----:B------:R-:W-:Y:S05]  /*0f70*/  EXIT ;  /* 0x000000000000794d */ /* 0x000fea0003800000 */
.L_x_18:
        /* <DEDUP_REMOVED lines=10> */
[----:B------:R-:W-:Y:S02]  /*1020*/  MOV R4, R0 ;  /* 0x0000000000047202 */ /* 0x000fe40000000f00 */
[----:B------:R-:W-:-:S13]  /*1030*/  ISETP.NE.AND.EX P0, PT, RZ, UR7, PT, P0 ;  /* 0x00000007ff007c0c */ /* 0x000fda000bf05300 */
[----:B------:R-:W-:Y:S05]  /*1040*/  @!P0 BRA `(.L_x_26) ;  /* 0x0000000000e48947 */ /* 0x000fea0003800000 */
[----:B------:R-:W0:Y:S01]  /*1050*/  LDC.64 R2, c[0x0][0xe90] ;  /* 0x0003a400ff027b82 */ /* 0x000e220000000a00 */
[----:B------:R-:W-:Y:S01]  /*1060*/  ULDC.S8 UR4, c[0x0][0xe89] ;  /* 0x0003a24000047ab9 */ /* 0x000fe20000000200 */
[----:B------:R-:W-:Y:S02]  /*1070*/  FSETP.NEU.FTZ.AND P2, PT, R27, RZ, PT ;  /* 0x000000ff1b00720b */ /* 0x000fe40003f5d000 */
[----:B------:R-:W-:-:S13]  /*1080*/  ISETP.NE.AND P1, PT, RZ, UR4, PT ;  /* 0x00000004ff007c0c */ /* 0x000fda000bf25270 */
.L_x_27:
[C---:B------:R-:W-:Y:S01]  /*1090*/  SHF.L.U32 R8, R4.reuse, 0x3, RZ ;  /* 0x0000000304087819 */ /* 0x040fe200000006ff */
[----:B0-----:R-:W2:Y:S01]  /*10a0*/  LDG.E R11, desc[UR14][R2.64] ;  /* 0x0000000e020b7981 */ /* 0x001ea2000c1e1900 */
[----:B------:R-:W-:Y:S02]  /*10b0*/  SHF.L.U64.HI R5, R4, 0x3, R5 ;  /* 0x0000000304057819 */ /* 0x000fe40000010205 */
[----:B-1----:R-:W-:-:S04]  /*10c0*/  IADD3 R6, P0, R8, UR10, RZ ;  /* 0x0000000a08067c10 */ /* 0x002fc8000ff1e0ff */
[----:B------:R-:W-:Y:S02]  /*10d0*/  IADD3.X R7, R5, UR11, RZ, P0, !PT ;  /* 0x0000000b05077c10 */ /* 0x000fe400087fe4ff */
[----:B------:R-:W-:-:S03]  /*10e0*/  IADD3 R4, P0, R8, UR8, RZ ;  /* 0x0000000808047c10 */ /* 0x000fc6000ff1e0ff */
[----:B------:R-:W3:Y:S01]  /*10f0*/  LDG.E.64 R14, desc[UR14][R6.64] ;  /* 0x0000000e060e7981 */ /* 0x000ee2000c1e1b00 */
[----:B------:R-:W-:-:S05]  /*1100*/  IADD3.X R5, R5, UR9, RZ, P0, !PT ;  /* 0x0000000905057c10 */ /* 0x000fca00087fe4ff */
[----:B------:R-:W4:Y:S01]  /*1110*/  LDG.E.64 R8, desc[UR14][R4.64] ;  /* 0x0000000e04087981 */ /* 0x000f22000c1e1b00 */
[----:B------:R-:W-:-:S04]  /*1120*/  IADD3 R0, R0, UR6, RZ ;  /* 0x0000000600007c10 */ /* 0x000fc8000fffe0ff */
[----:B------:R-:W-:Y:S01]  /*1130*/  ISETP.LT.U32.AND P3, PT, R0, 0x4000, PT ;  /* 0x000040000000780c */ /* 0x000fe20003f61070 */
[----:B--2---:R-:W0:Y:S01]  /*1140*/  MUFU.RCP R11, R11 ;  /* 0x0000000b000b7308 */ /* 0x004e220000001000 */
[--C-:B---3--:R-:W-:Y:S02]  /*1150*/  HADD2.F32 R10, -RZ, R14.reuse.H0_H0 ;  /* 0x2000000eff0a7230 */ /* 0x108fe40000004100 */
[----:B------:R-:W-:Y:S02]  /*1160*/  HADD2.F32 R13, -RZ, R14.H1_H1 ;  /* 0x3000000eff0d7230 */ /* 0x000fe40000004100 */
[--C-:B------:R-:W-:Y:S02]  /*1170*/  HADD2.F32 R14, -RZ, R15.reuse.H0_H0 ;  /* 0x2000000fff0e7230 */ /* 0x100fe40000004100 */
[-C--:B0-----:R-:W-:Y:S01]  /*1180*/  FMUL.FTZ R12, R10, R11.reuse ;  /* 0x0000000b0a0c7220 */ /* 0x081fe20000410000 */
[----:B------:R-:W-:Y:S02]  /*1190*/  HADD2.F32 R16, -RZ, R15.H1_H1 ;  /* 0x3000000fff107230 */ /* 0x000fe40000004100 */
[----:B------:R-:W-:Y:S01]  /*11a0*/  FMUL.FTZ R13, R13, R11 ;  /* 0x0000000b0d0d7220 */ /* 0x000fe20000410000 */
[----:B----4-:R-:W-:-:S02]  /*11b0*/  HADD2.F32 R10, -RZ, R8.H0_H0 ;  /* 0x20000008ff0a7230 */ /* 0x010fc40000004100 */
[-C--:B------:R-:W-:Y:S01]  /*11c0*/  FMUL.FTZ R15, R14, R11.reuse ;  /* 0x0000000b0e0f7220 */ /* 0x080fe20000410000 */
[--C-:B------:R-:W-:Y:S02]  /*11d0*/  HADD2.F32 R20, -RZ, R9.reuse.H1_H1 ;  /* 0x30000009ff147230 */ /* 0x100fe40000004100 */
[----:B------:R-:W-:Y:S01]  /*11e0*/  FMUL.FTZ R22, R16, R11 ;  /* 0x0000000b10167220 */ /* 0x000fe20000410000 */
[----:B------:R-:W-:Y:S01]  /*11f0*/  FADD.FTZ R11, -R12, -RZ ;  /* 0x800000ff0c0b7221 */ /* 0x000fe20000010100 */
[----:B------:R-:W-:Y:S01]  /*1200*/  FADD.FTZ R14, -R13, -RZ ;  /* 0x800000ff0d0e7221 */ /* 0x000fe20000010100 */
[----:B------:R-:W-:Y:S01]  /*1210*/  FADD.FTZ R18, -R15, -RZ ;  /* 0x800000ff0f127221 */ /* 0x000fe20000010100 */
[----:B------:R-:W-:Y:S01]  /*1220*/  FADD.FTZ R19, -R22, -RZ ;  /* 0x800000ff16137221 */ /* 0x000fe20000010100 */
[----:B------:R-:W-:Y:S01]  /*1230*/  HADD2.F32 R16, -RZ, R9.H0_H0 ;  /* 0x20000009ff107230 */ /* 0x000fe20000004100 */
[----:B------:R-:W-:Y:S01]  /*1240*/  FSEL R11, R12, R11, !P1 ;  /* 0x0000000b0c0b7208 */ /* 0x000fe20004800000 */
[----:B------:R-:W-:Y:S01]  /*1250*/  HADD2.F32 R8, -RZ, R8.H1_H1 ;  /* 0x30000008ff087230 */ /* 0x000fe20000004100 */
[----:B------:R-:W-:-:S02]  /*1260*/  FSEL R9, R13, R14, !P1 ;  /* 0x0000000e0d097208 */ /* 0x000fc40004800000 */
[----:B------:R-:W-:Y:S01]  /*1270*/  FSEL R17, R15, R18, !P1 ;  /* 0x000000120f117208 */ /* 0x000fe20004800000 */
[----:B------:R-:W-:Y:S01]  /*1280*/  @P2 FFMA.FTZ R11, R10, R27, R11 ;  /* 0x0000001b0a0b2223 */ /* 0x000fe2000001000b */
[----:B------:R-:W-:Y:S01]  /*1290*/  FSEL R19, R22, R19, !P1 ;  /* 0x0000001316137208 */ /* 0x000fe20004800000 */
[-C--:B------:R-:W-:Y:S01]  /*12a0*/  @P2 FFMA.FTZ R9, R8, R27.reuse, R9 ;  /* 0x0000001b08092223 */ /* 0x080fe20000010009 */
[----:B------:R-:W-:Y:S01]  /*12b0*/  F2FP.F16.F32.PACK_AB R12, R13, R12 ;  /* 0x0000000c0d0c723e */ /* 0x000fe200000000ff */
[----:B------:R-:W-:Y:S01]  /*12c0*/  @P2 FFMA.FTZ R17, R16, R27, R17 ;  /* 0x0000001b10112223 */ /* 0x000fe20000010011 */
[----:B-----5:R-:W-:Y:S01]  /*12d0*/  FFMA.FTZ R10, R11, -R29, R10 ;  /* 0x8000001d0b0a7223 */ /* 0x020fe2000001000a */
[----:B------:R-:W-:Y:S01]  /*12e0*/  @P2 FFMA.FTZ R19, R20, R27, R19 ;  /* 0x0000001b14132223 */ /* 0x000fe20000010013 */
[-C--:B------:R-:W-:Y:S01]  /*12f0*/  FFMA.FTZ R9, R9, -R29.reuse, R8 ;  /* 0x8000001d09097223 */ /* 0x080fe20000010008 */
[----:B------:R-:W-:Y:S01]  /*1300*/  FFMA.FTZ R16, R17, -R29, R16 ;  /* 0x8000001d11107223 */ /* 0x000fe20000010010 */
[----:B------:R-:W-:Y:S01]  /*1310*/  F2FP.F16.F32.PACK_AB R13, R22, R15 ;  /* 0x0000000f160d723e */ /* 0x000fe200000000ff */
[----:B------:R-:W-:-:S02]  /*1320*/  FFMA.FTZ R19, R19, -R29, R20 ;  /* 0x8000001d13137223 */ /* 0x000fc40000010014 */
[----:B------:R-:W-:Y:S01]  /*1330*/  F2FP.F16.F32.PACK_AB R10, R9, R10 ;  /* 0x0000000a090a723e */ /* 0x000fe200000000ff */
[----:B------:R-:W-:Y:S02]  /*1340*/  IMAD.WIDE.U32 R8, R0, 0x4, RZ ;  /* 0x0000000400087825 */ /* 0x000fe400078e00ff */
[----:B------:R-:W-:Y:S02]  /*1350*/  F2FP.F16.F32.PACK_AB R11, R19, R16 ;  /* 0x00000010130b723e */ /* 0x000fe400000000ff */
[----:B------:R-:W-:-:S03]  /*1360*/  ISETP.GE.U32.AND P0, PT, R8, UR12, PT ;  /* 0x0000000c08007c0c */ /* 0x000fc6000bf06070 */
[----:B------:R0:W-:Y:S01]  /*1370*/  STG.E.64 desc[UR14][R4.64], R10 ;  /* 0x0000000a04007986 */ /* 0x0001e2000c101b0e */
[----:B------:R-:W-:-:S03]  /*1380*/  ISETP.GE.AND.EX P0, PT, R9, UR5, PT, P0 ;  /* 0x0000000509007c0c */ /* 0x000fc6000bf06300 */
[----:B------:R1:W-:Y:S01]  /*1390*/  STG.E.64 desc[UR14][R6.64], R12 ;  /* 0x0000000c06007986 */ /* 0x0003e2000c101b0e */
[----:B0-----:R-:W-:Y:S01]  /*13a0*/  HFMA2.MMA R5, -RZ, RZ, 0, 0 ;  /* 0x00000000ff057435 */ /* 0x001fe200000001ff */
[----:B------:R-:W-:-:S08]  /*13b0*/  MOV R4, R0 ;  /* 0x0000000000047202 */ /* 0x000fd00000000f00 */
[----:B------:R-:W-:Y:S05]  /*13c0*/  @!P0 BRA P3, `(.L_x_27) ;  /* 0xfffffffc00308947 */ /* 0x000fea000183ffff */
[----:B------:R-:W-:Y:S05]  /*13d0*/  EXIT ;  /* 0x000000000000794d */ /* 0x000fea0003800000 */
.L_x_26:
[----:B------:R-:W-:Y:S02]  /*13e0*/  ULDC.S8 UR4, c[0x0][0xe89] ;  /* 0x0003a24000047ab9 */ /* 0x000fe40000000200 */
[----:B------:R-:W-:-:S13]  /*13f0*/  ISETP.NE.AND P1, PT, RZ, UR4, PT ;  /* 0x00000004ff007c0c */ /* 0x000fda000bf25270 */
.L_x_32:
[C---:B------:R-:W-:Y:S02]  /*1400*/  SHF.L.U32 R3, R4.reuse, 0x3, RZ ;  /* 0x0000000304037819 */ /* 0x040fe400000006ff */
[----:B------:R-:W-:Y:S02]  /*1410*/  SHF.L.U64.HI R5, R4, 0x3, R5 ;  /* 0x0000000304057819 */ /* 0x000fe40000010205 */
[C---:B------:R-:W-:Y:S02]  /*1420*/  IADD3 R2, P0, R3.reuse, UR8, RZ ;  /* 0x0000000803027c10 */ /* 0x040fe4000ff1e0ff */
[----:B------:R-:W-:Y:S02]  /*1430*/  IADD3 R4, P2, R3, UR10, RZ ;  /* 0x0000000a03047c10 */ /* 0x000fe4000ff5e0ff */
[C---:B------:R-:W-:Y:S02]  /*1440*/  IADD3.X R3, R5.reuse, UR9, RZ, P0, !PT ;  /* 0x0000000905037c10 */ /* 0x040fe400087fe4ff */
[----:B------:R-:W-:-:S03]  /*1450*/  IADD3.X R5, R5, UR11, RZ, P2, !PT ;  /* 0x0000000b05057c10 */ /* 0x000fc600097fe4ff */
[----:B------:R-:W2:Y:S04]  /*1460*/  LDG.E.64 R8, desc[UR14][R2.64] ;  /* 0x0000000e02087981 */ /* 0x000ea8000c1e1b00 */
[----:B------:R-:W3:Y:S01]  /*1470*/  LDG.E.64 R4, desc[UR14][R4.64] ;  /* 0x0000000e04047981 */ /* 0x000ee2000c1e1b00 */
[----:B--2---:R-:W-:Y:S02]  /*1480*/  HADD2.F32 R6, -RZ, R8.H0_H0 ;  /* 0x20000008ff067230 */ /* 0x004fe40000004100 */
[----:B---3--:R-:W-:Y:S01]  /*1490*/  HADD2.F32 R11, -RZ, R4.H0_H0 ;  /* 0x20000004ff0b7230 */ /* 0x008fe20000004100 */
[----:B------:R-:W-:Y:S06]  /*14a0*/  @!P1 BRA `(.L_x_28) ;  /* 0x0000000000809947 */ /* 0x000fec0003800000 */
[----:B------:R-:W-:-:S13]  /*14b0*/  FSETP.NEU.FTZ.AND P0, PT, R27, RZ, PT ;  /* 0x000000ff1b00720b */ /* 0x000fda0003f1d000 */
[----:B------:R-:W-:Y:S05]  /*14c0*/  @P0 BRA `(.L_x_29) ;  /* 0x0000000000340947 */ /* 0x000fea0003800000 */
[--C-:B------:R-:W-:Y:S02]  /*14d0*/  HADD2.F32 R10, -RZ, R9.reuse.H0_H0 ;  /* 0x20000009ff0a7230 */ /* 0x100fe40000004100 */
[----:B------:R-:W-:Y:S02]  /*14e0*/  HADD2.F32 R12, -RZ, R9.H1_H1 ;  /* 0x30000009ff0c7230 */ /* 0x000fe40000004100 */
[----:B------:R-:W-:Y:S02]  /*14f0*/  HADD2.F32 R8, -RZ, R8.H1_H1 ;  /* 0x30000008ff087230 */ /* 0x000fe40000004100 */
[----:B------:R-:W-:Y:S02]  /*1500*/  HADD2.F32 R7, -RZ, R4.H1_H1 ;  /* 0x30000004ff077230 */ /* 0x000fe40000004100 */
[----:B-----5:R-:W-:Y:S01]  /*1510*/  FFMA.FTZ R4, R11, R29, R6 ;  /* 0x0000001d0b047223 */ /* 0x020fe20000010006 */
[--C-:B------:R-:W-:Y:S02]  /*1520*/  HADD2.F32 R9, -RZ, R5.reuse.H0_H0 ;  /* 0x20000005ff097230 */ /* 0x100fe40000004100 */
[----:B------:R-:W-:-:S02]  /*1530*/  HADD2.F32 R5, -RZ, R5.H1_H1 ;  /* 0x30000005ff057230 */ /* 0x000fc40000004100 */
[-C--:B------:R-:W-:Y:S01]  /*1540*/  FFMA.FTZ R7, R7, R29.reuse, R8 ;  /* 0x0000001d07077223 */ /* 0x080fe20000010008 */
[-C--:B------:R-:W-:Y:S02]  /*1550*/  FFMA.FTZ R9, R9, R29.reuse, R10 ;  /* 0x0000001d09097223 */ /* 0x080fe4000001000a */
[----:B------:R-:W-:Y:S02]  /*1560*/  FFMA.FTZ R12, R5, R29, R12 ;  /* 0x0000001d050c7223 */ /* 0x000fe4000001000c */
[----:B------:R-:W-:-:S03]  /*1570*/  F2FP.F16.F32.PACK_AB R4, R7, R4 ;  /* 0x000000040704723e */ /* 0x000fc600000000ff */
[----:B------:R-:W-:Y:S01]  /*1580*/  F2FP.F16.F32.PACK_AB R7, R12, R9 ;  /* 0x000000090c07723e */ /* 0x000fe200000000ff */
[----:B------:R-:W-:Y:S06]  /*1590*/  BRA `(.L_x_30) ;  /* 0x0000000000c07947 */ /* 0x000fec0003800000 */
.L_x_29:
[----:B------:R-:W-:Y:S02]  /*15a0*/  HADD2.F32 R7, -RZ, R8.H1_H1 ;  /* 0x30000008ff077230 */ /* 0x000fe40000004100 */
[--C-:B------:R-:W-:Y:S02]  /*15b0*/  HADD2.F32 R13, -RZ, R9.reuse.H0_H0 ;  /* 0x20000009ff0d7230 */ /* 0x100fe40000004100 */
[----:B------:R-:W-:Y:S02]  /*15c0*/  HADD2.F32 R4, -RZ, R4.H1_H1 ;  /* 0x30000004ff047230 */ /* 0x000fe40000004100 */
[----:B------:R-:W-:Y:S02]  /*15d0*/  HADD2.F32 R9, -RZ, R9.H1_H1 ;  /* 0x30000009ff097230 */ /* 0x000fe40000004100 */
[--C-:B------:R-:W-:Y:S02]  /*15e0*/  HADD2.F32 R8, -RZ, R5.reuse.H0_H0 ;  /* 0x20000005ff087230 */ /* 0x100fe40000004100 */
[----:B------:R-:W-:Y:S01]  /*15f0*/  FFMA.FTZ R4, R7, R27, -R4 ;  /* 0x0000001b07047223 */ /* 0x000fe20000010804 */
[----:B------:R-:W-:-:S02]  /*1600*/  HADD2.F32 R10, -RZ, R5.H1_H1 ;  /* 0x30000005ff0a7230 */ /* 0x000fc40000004100 */
[-C--:B------:R-:W-:Y:S01]  /*1610*/  FFMA.FTZ R5, R6, R27.reuse, -R11 ;  /* 0x0000001b06057223 */ /* 0x080fe2000001080b */
[----:B------:R-:W-:Y:S01]  /*1620*/  FFMA.FTZ R8, R13, R27, -R8 ;  /* 0x0000001b0d087223 */ /* 0x000fe20000010808 */
[----:B-----5:R-:W-:Y:S01]  /*1630*/  FFMA.FTZ R4, R4, -R29, R7 ;  /* 0x8000001d04047223 */ /* 0x020fe20000010007 */
[----:B------:R-:W-:Y:S01]  /*1640*/  FFMA.FTZ R10, R9, R27, -R10 ;  /* 0x0000001b090a7223 */ /* 0x000fe2000001080a */
[-C--:B------:R-:W-:Y:S01]  /*1650*/  FFMA.FTZ R5, R5, -R29.reuse, R6 ;  /* 0x8000001d05057223 */ /* 0x080fe20000010006 */
[-C--:B------:R-:W-:Y:S02]  /*1660*/  FFMA.FTZ R8, R8, -R29.reuse, R13 ;  /* 0x8000001d08087223 */ /* 0x080fe4000001000d */
[----:B------:R-:W-:Y:S02]  /*1670*/  FFMA.FTZ R7, R10, -R29, R9 ;  /* 0x8000001d0a077223 */ /* 0x000fe40000010009 */
[----:B------:R-:W-:-:S03]  /*1680*/  F2FP.F16.F32.PACK_AB R4, R4, R5 ;  /* 0x000000050404723e */ /* 0x000fc600000000ff */
[----:B------:R-:W-:Y:S01]  /*1690*/  F2FP.F16.F32.PACK_AB R7, R7, R8 ;  /* 0x000000080707723e */ /* 0x000fe200000000ff */
[----:B------:R-:W-:Y:S06]  /*16a0*/  BRA `(.L_x_30) ;  /* 0x00000000007c7947 */ /* 0x000fec0003800000 */
.L_x_28:
[----:B------:R-:W-:-:S13]  /*16b0*/  FSETP.NEU.FTZ.AND P0, PT, R27, RZ, PT ;  /* 0x000000ff1b00720b */ /* 0x000fda0003f1d000 */
[----:B------:R-:W-:Y:S05]  /*16c0*/  @P0 BRA `(.L_x_31) ;  /* 0x0000000000340947 */ /* 0x000fea0003800000 */
[----:B------:R-:W-:Y:S02]  /*16d0*/  HADD2.F32 R8, -RZ, R8.H1_H1 ;  /* 0x30000008ff087230 */ /* 0x000fe40000004100 */
[--C-:B------:R-:W-:Y:S02]  /*16e0*/  HADD2.F32 R10, -RZ, R9.reuse.H0_H0 ;  /* 0x20000009ff0a7230 */ /* 0x100fe40000004100 */
[----:B------:R-:W-:Y:S02]  /*16f0*/  HADD2.F32 R12, -RZ, R9.H1_H1 ;  /* 0x30000009ff0c7230 */ /* 0x000fe40000004100 */
[----:B------:R-:W-:Y:S02]  /*1700*/  HADD2.F32 R7, -RZ, R4.H1_H1 ;  /* 0x30000004ff077230 */ /* 0x000fe40000004100 */
[----:B-----5:R-:W-:Y:S01]  /*1710*/  FFMA.FTZ R4, R11, -R29, R6 ;  /* 0x8000001d0b047223 */ /* 0x020fe20000010006 */
[--C-:B------:R-:W-:Y:S02]  /*1720*/  HADD2.F32 R9, -RZ, R5.reuse.H0_H0 ;  /* 0x20000005ff097230 */ /* 0x100fe40000004100 */
[----:B------:R-:W-:-:S02]  /*1730*/  HADD2.F32 R13, -RZ, R5.H1_H1 ;  /* 0x30000005ff0d7230 */ /* 0x000fc40000004100 */
[-C--:B------:R-:W-:Y:S01]  /*1740*/  FFMA.FTZ R5, R7, -R29.reuse, R8 ;  /* 0x8000001d07057223 */ /* 0x080fe20000010008 */
[-C--:B------:R-:W-:Y:S02]  /*1750*/  FFMA.FTZ R7, R9, -R29.reuse, R10 ;  /* 0x8000001d09077223 */ /* 0x080fe4000001000a */
[----:B------:R-:W-:Y:S02]  /*1760*/  FFMA.FTZ R6, R13, -R29, R12 ;  /* 0x8000001d0d067223 */ /* 0x000fe4000001000c */
[----:B------:R-:W-:-:S03]  /*1770*/  F2FP.F16.F32.PACK_AB R4, R5, R4 ;  /* 0x000000040504723e */ /* 0x000fc600000000ff */
[----:B------:R-:W-:Y:S01]  /*1780*/  F2FP.F16.F32.PACK_AB R7, R6, R7 ;  /* 0x000000070607723e */ /* 0x000fe200000000ff */
[----:B------:R-:W-:Y:S06]  /*1790*/  BRA `(.L_x_30) ;  /* 0x0000000000407947 */ /* 0x000fec0003800000 */
.L_x_31:
[----:B------:R-:W-:Y:S02]  /*17a0*/  HADD2.F32 R7, -RZ, R8.H1_H1 ;  /* 0x30000008ff077230 */ /* 0x000fe40000004100 */
[--C-:B------:R-:W-:Y:S02]  /*17b0*/  HADD2.F32 R13, -RZ, R9.reuse.H0_H0 ;  /* 0x20000009ff0d7230 */ /* 0x100fe40000004100 */
[----:B------:R-:W-:Y:S02]  /*17c0*/  HADD2.F32 R8, -RZ, R4.H1_H1 ;  /* 0x30000004ff087230 */ /* 0x000fe40000004100 */
[----:B------:R-:W-:Y:S02]  /*17d0*/  HADD2.F32 R9, -RZ, R9.H1_H1 ;  /* 0x30000009ff097230 */ /* 0x000fe40000004100 */
[--C-:B------:R-:W-:Y:S02]  /*17e0*/  HADD2.F32 R10, -RZ, R5.reuse.H0_H0 ;  /* 0x20000005ff0a7230 */ /* 0x100fe40000004100 */
[----:B------:R-:W-:Y:S01]  /*17f0*/  FFMA.FTZ R8, R7, R27, R8 ;  /* 0x0000001b07087223 */ /* 0x000fe20000010008 */
[----:B------:R-:W-:-:S02]  /*1800*/  HADD2.F32 R12, -RZ, R5.H1_H1 ;  /* 0x30000005ff0c7230 */ /* 0x000fc40000004100 */
[-C--:B------:R-:W-:Y:S01]  /*1810*/  FFMA.FTZ R5, R6, R27.reuse, R11 ;  /* 0x0000001b06057223 */ /* 0x080fe2000001000b */
[-C--:B------:R-:W-:Y:S02]  /*1820*/  FFMA.FTZ R10, R13, R27.reuse, R10 ;  /* 0x0000001b0d0a7223 */ /* 0x080fe4000001000a */
[----:B------:R-:W-:Y:S01]  /*1830*/  FFMA.FTZ R12, R9, R27, R12 ;  /* 0x0000001b090c7223 */ /* 0x000fe2000001000c */
[-C--:B-----5:R-:W-:Y:S01]  /*1840*/  FFMA.FTZ R4, R5, -R29.reuse, R6 ;  /* 0x8000001d05047223 */ /* 0x0a0fe20000010006 */
[-C--:B------:R-:W-:Y:S01]  /*1850*/  FFMA.FTZ R5, R8, -R29.reuse, R7 ;  /* 0x8000001d08057223 */ /* 0x080fe20000010007 */
[-C--:B------:R-:W-:Y:S01]  /*1860*/  FFMA.FTZ R7, R10, -R29.reuse, R13 ;  /* 0x8000001d0a077223 */ /* 0x080fe2000001000d */
[----:B------:R-:W-:-:S03]  /*1870*/  FFMA.FTZ R12, R12, -R29, R9 ;  /* 0x8000001d0c0c7223 */ /* 0x000fc60000010009 */
[----:B------:R-:W-:Y:S02]  /*1880*/  F2FP.F16.F32.PACK_AB R4, R5, R4 ;  /* 0x000000040504723e */ /* 0x000fe400000000ff */
[----:B------:R-:W-:-:S07]  /*1890*/  F2FP.F16.F32.PACK_AB R7, R12, R7 ;  /* 0x000000070c07723e */ /* 0x000fce00000000ff */
.L_x_30:
[----:B------:R-:W-:Y:S02]  /*18a0*/  IADD3 R0, R0, UR6, RZ ;  /* 0x0000000600007c10 */ /* 0x000fe4000fffe0ff */
[----:B------:R-:W-:Y:S02]  /*18b0*/  MOV R6, R4 ;  /* 0x0000000400067202 */ /* 0x000fe40000000f00 */
[C---:B------:R-:W-:Y:S01]  /*18c0*/  ISETP.LT.U32.AND P2, PT, R0.reuse, 0x4000, PT ;  /* 0x000040000000780c */ /* 0x040fe20003f41070 */
[----:B------:R-:W-:Y:S02]  /*18d0*/  IMAD.WIDE.U32 R4, R0, 0x4, RZ ;  /* 0x0000000400047825 */ /* 0x000fe400078e00ff */
[----:B------:R0:W-:Y:S01]  /*18e0*/  STG.E.64 desc[UR14][R2.64], R6 ;  /* 0x0000000602007986 */ /* 0x0001e2000c101b0e */
[----:B------:R-:W-:Y:S02]  /*18f0*/  ISETP.GE.U32.AND P0, PT, R4, UR12, PT ;  /* 0x0000000c04007c0c */ /* 0x000fe4000bf06070 */
[----:B------:R-:W-:-:S02]  /*1900*/  MOV R4, R0 ;  /* 0x0000000000047202 */ /* 0x000fc40000000f00 */
[----:B------:R-:W-:Y:S01]  /*1910*/  ISETP.GE.AND.EX P0, PT, R5, UR5, PT, P0 ;  /* 0x0000000505007c0c */ /* 0x000fe2000bf06300 */
[----:B------:R-:W-:-:S12]  /*1920*/  HFMA2.MMA R5, -RZ, RZ, 0, 0 ;  /* 0x00000000ff057435 */ /* 0x000fd800000001ff */
[----:B0-----:R-:W-:Y:S05]  /*1930*/  @!P0 BRA P2, `(.L_x_32) ;  /* 0xfffffff800b08947 */ /* 0x001fea000103ffff */
[----:B------:R-:W-:Y:S05]  /*1940*/  EXIT ;  /* 0x000000000000794d */ /* 0x000fea0003800000 */
.L_x_33:
        /* <DEDUP_REMOVED lines=11> */
.L_x_187:


//--------------------- .text._ZN2at6native50_GLOBAL__N__ca2a4b1e_17_FusedSgdKernel_cu_a550329a25multi_tensor_apply_kernelINS1_18TensorListMetadataILi2EEENS1_19FusedSgdMathFunctorIfLi2EEEJddPfddbbbS7_S7_EEEvT_T0_DpT1_ --------------------------
	.section	.text._ZN2at6native50_GLOBAL__N__ca2a4b1e_17_FusedSgdKernel_cu_a550329a25multi_tensor_apply_kernelINS1_18TensorListMetadataILi2EEENS1_19FusedSgdMathFunctorIfLi2EEEJddPfddbbbS7_S7_EEEvT_T0_DpT1_,"ax",@progbits
	.align	128
.text._ZN2at6native50_GLOBAL__N__ca2a4b1e_17_FusedSgdKernel_cu_a550329a25multi_tensor_apply_kernelINS1_18TensorListMetadataILi2EEENS1_19FusedSgdMathFunctorIfLi2EEEJddPfddbbbS7_S7_EEEvT_T0_DpT1_:
        .type           _ZN2at6native50_GLOBAL__N__ca2a4b1e_17_FusedSgdKernel_cu_a550329a25multi_tensor_apply_kernelINS1_18TensorListMetadataILi2EEENS1_19FusedSgdMathFunctorIfLi2EEEJddPfddbbbS7_S7_EEEvT_T0_DpT1_,@function
        .size           _ZN2at6native50_GLOBAL__N__ca2a4b1e_17_FusedSgdKernel_cu_a550329a25multi_tensor_apply_kernelINS1_18TensorListMetadataILi2EEENS1_19FusedSgdMathFunctorIfLi2EEEJddPfddbbbS7_S7_EEEvT_T0_DpT1_,(.L_x_188 - _ZN2at6native50_GLOBAL__N__ca2a4b1e_17_FusedSgdKernel_cu_a550329a25multi_tensor_apply_kernelINS1_18TensorListMetadataILi2EEENS1_19FusedSgdMathFunctorIfLi2EEEJddPfddbbbS7_S7_EEEvT_T0_DpT1_)
        .other          _ZN2at6native50_GLOBAL__N__ca2a4b1e_17_FusedSgdKernel_cu_a550329a25multi_tensor_apply_kernelINS1_18TensorListMetadataILi2EEENS1_19FusedSgdMathFunctorIfLi2EEEJddPfddbbbS7_S7_EEEvT_T0_DpT1_,@"STO_CUDA_ENTRY STV_DEFAULT"
_ZN2at6native50_GLOBAL__N__ca2a4b1e_17_FusedSgdKernel_cu_a550329a25multi_tensor_apply_kernelINS1_18TensorListMetadataILi2EEENS1_19FusedSgdMathFunctorIfLi2EEEJddPfddbbbS7_S7_EEEvT_T0_DpT1_:
        /* <DEDUP_REMOVED lines=10> */
.L_x_34:
        /* <DEDUP_REMOVED lines=44> */
[----:B------:R-:W-:Y:S01]  /*0360*/  CS2R R2, SRZ ;  /* 0x0000000000027805 */ /* 0x000fe2000001ff00 */
[----:B------:R-:W-:-:S06]  /*0370*/  ULDC.64 UR6, c[0x0][0xe90] ;  /* 0x0003a40000067ab9 */ /* 0x000fcc0000000a00 */
.L_x_40:
[----:B0-----:R-:W-:Y:S01]  /*0380*/  IADD3 R4, P0, R30, R3, RZ ;  /* 0x000000031e047210 */ /* 0x001fe20007f1e0ff */
[C---:B-1----:R-:W-:Y:S01]  /*0390*/  IMAD R7, R29.reuse, 0x3, RZ ;  /* 0x000000031d077824 */ /* 0x042fe200078e02ff */
[----:B------:R-:W-:Y:S01]  /*03a0*/  CS2R R26, SRZ ;  /* 0x00000000001a7805 */ /* 0x000fe2000001ff00 */
[----:B------:R-:W-:Y:S01]  /*03b0*/  IMAD.MOV.U32 R32, RZ, RZ, RZ ;  /* 0x000000ffff207224 */ /* 0x000fe200078e00ff */
[----:B------:R-:W-:Y:S01]  /*03c0*/  IADD3.X R9, RZ, R2, RZ, P0, !PT ;  /* 0x00000002ff097210 */ /* 0x000fe200007fe4ff */
[----:B------:R-:W-:Y:S01]  /*03d0*/  IMAD.SHL.U32 R10, R4, 0x4, RZ ;  /* 0x00000004040a7824 */ /* 0x000fe200078e00ff */
[CC--:B------:R-:W-:Y:S02]  /*03e0*/  IADD3 R5, P1, R29.reuse, R4.reuse, RZ ;  /* 0x000000041d057210 */ /* 0x0c0fe40007f3e0ff */
[----:B------:R-:W-:Y:S02]  /*03f0*/  CS2R R24, SRZ ;  /* 0x0000000000187805 */ /* 0x000fe4000001ff00 */
[----:B------:R-:W-:-:S02]  /*0400*/  LEA R3, P6, R29, R4, 0x1 ;  /* 0x000000041d037211 */ /* 0x000fc400078c08ff */
[----:B------:R-:W-:Y:S02]  /*0410*/  CS2R R22, SRZ ;  /* 0x0000000000167805 */ /* 0x000fe4000001ff00 */
[C---:B------:R-:W-:Y:S01]  /*0420*/  ISETP.GE.U32.AND P0, PT, R4.reuse, 0x10000, PT ;  /* 0x000100000400780c */ /* 0x040fe20003f06070 */
[----:B------:R-:W-:Y:S01]  /*0430*/  IMAD.X R8, RZ, RZ, R9, P1 ;  /* 0x000000ffff087224 */ /* 0x000fe200008e0609 */
[----:B------:R-:W-:Y:S01]  /*0440*/  ISETP.GE.U32.AND P3, PT, R5, 0x10000, PT ;  /* 0x000100000500780c */ /* 0x000fe20003f66070 */
[----:B------:R-:W-:Y:S01]  /*0450*/  IMAD.MOV.U32 R21, RZ, RZ, RZ ;  /* 0x000000ffff157224 */ /* 0x000fe200078e00ff */
[----:B------:R-:W-:Y:S02]  /*0460*/  ISETP.GE.U32.AND P1, PT, R3, 0x10000, PT ;  /* 0x000100000300780c */ /* 0x000fe40003f26070 */
[----:B------:R-:W-:Y:S02]  /*0470*/  IADD3.X R6, RZ, R9, RZ, P6, !PT ;  /* 0x00000009ff067210 */ /* 0x000fe400037fe4ff */
[----:B------:R-:W-:-:S02]  /*0480*/  ISETP.LT.U32.AND P4, PT, R4, UR12, PT ;  /* 0x0000000c04007c0c */ /* 0x000fc4000bf81070 */
[----:B------:R-:W-:Y:S02]  /*0490*/  ISETP.GE.AND.EX P0, PT, R9, RZ, PT, P0 ;  /* 0x000000ff0900720c */ /* 0x000fe40003f06300 */
[----:B------:R-:W-:Y:S02]  /*04a0*/  ISETP.LT.U32.AND P2, PT, R5, UR12, PT ;  /* 0x0000000c05007c0c */ /* 0x000fe4000bf41070 */
[----:B------:R-:W-:Y:S02]  /*04b0*/  ISETP.GE.AND.EX P3, PT, R8, RZ, PT, P3 ;  /* 0x000000ff0800720c */ /* 0x000fe40003f66330 */
[----:B------:R-:W-:Y:S02]  /*04c0*/  IADD3 R7, P5, R7, R4, RZ ;  /* 0x0000000407077210 */ /* 0x000fe40007fbe0ff */
[----:B------:R-:W-:Y:S02]  /*04d0*/  ISETP.LT.U32.AND P6, PT, R3, UR12, PT ;  /* 0x0000000c03007c0c */ /* 0x000fe4000bfc1070 */
[----:B------:R-:W-:Y:S01]  /*04e0*/  ISETP.GE.AND.EX P1, PT, R6, RZ, PT, P1 ;  /* 0x000000ff0600720c */ /* 0x000fe20003f26310 */
[----:B------:R-:W-:Y:S01]  /*04f0*/  IMAD.SHL.U32 R16, R7, 0x4, RZ ;  /* 0x0000000407107824 */ /* 0x000fe200078e00ff */
[----:B------:R-:W-:-:S02]  /*0500*/  SHF.L.U64.HI R11, R4, 0x2, R9 ;  /* 0x00000002040b7819 */ /* 0x000fc40000010209 */
[----:B------:R-:W-:Y:S02]  /*0510*/  ISETP.LT.AND.EX P0, PT, R9, UR5, !P0, P4 ;  /* 0x0000000509007c0c */ /* 0x000fe4000c701340 */
[----:B------:R-:W-:Y:S02]  /*0520*/  ISETP.LT.AND.EX P2, PT, R8, UR5, !P3, P2 ;  /* 0x0000000508007c0c */ /* 0x000fe4000df41320 */
[C---:B------:R-:W-:Y:S02]  /*0530*/  IADD3 R2, P4, R10.reuse, UR8, RZ ;  /* 0x000000080a027c10 */ /* 0x040fe4000ff9e0ff */
[----:B------:R-:W-:Y:S01]  /*0540*/  IADD3 R4, P3, R10, UR10, RZ ;  /* 0x0000000a0a047c10 */ /* 0x000fe2000ff7e0ff */
[----:B------:R-:W-:Y:S01]  /*0550*/  IMAD.X R10, RZ, RZ, R9, P5 ;  /* 0x000000ffff0a7224 */ /* 0x000fe200028e0609 */
[C---:B------:R-:W-:Y:S01]  /*0560*/  SHF.L.U64.HI R12, R5.reuse, 0x2, R8 ;  /* 0x00000002050c7819 */ /* 0x040fe20000010208 */
[----:B------:R-:W-:Y:S01]  /*0570*/  IMAD.SHL.U32 R8, R5, 0x4, RZ ;  /* 0x0000000405087824 */ /* 0x000fe200078e00ff */
[----:B------:R-:W-:-:S02]  /*0580*/  ISETP.LT.AND.EX P1, PT, R6, UR5, !P1, P6 ;  /* 0x0000000506007c0c */ /* 0x000fc4000cf21360 */
[----:B------:R-:W-:Y:S02]  /*0590*/  ISETP.GE.U32.AND P6, PT, R7, 0x10000, PT ;  /* 0x000100000700780c */ /* 0x000fe40003fc6070 */
[C---:B------:R-:W-:Y:S02]  /*05a0*/  SHF.L.U64.HI R13, R3.reuse, 0x2, R6 ;  /* 0x00000002030d7819 */ /* 0x040fe40000010206 */
[----:B------:R-:W-:Y:S02]  /*05b0*/  SHF.L.U32 R14, R3, 0x2, RZ ;  /* 0x00000002030e7819 */ /* 0x000fe400000006ff */
[C---:B------:R-:W-:Y:S02]  /*05c0*/  IADD3.X R3, R11.reuse, UR9, RZ, P4, !PT ;  /* 0x000000090b037c10 */ /* 0x040fe4000a7fe4ff */
[----:B------:R-:W-:Y:S02]  /*05d0*/  IADD3.X R5, R11, UR11, RZ, P3, !PT ;  /* 0x0000000b0b057c10 */ /* 0x000fe40009ffe4ff */
[----:B------:R-:W-:Y:S01]  /*05e0*/  ISETP.LT.U32.AND P5, PT, R7, UR12, PT ;  /* 0x0000000c07007c0c */ /* 0x000fe2000bfa1070 */
[----:B-----5:R0:W5:Y:S01]  /*05f0*/  @P0 LDG.E R32, desc[UR14][R2.64] ;  /* 0x0000000e02200981 */ /* 0x020162000c1e1900 */
[----:B------:R-:W-:-:S02]  /*0600*/  ISETP.GE.AND.EX P4, PT, R10, RZ, PT, P6 ;  /* 0x000000ff0a00720c */ /* 0x000fc40003f86360 */
[C---:B------:R-:W-:Y:S01]  /*0610*/  IADD3 R6, P3, R8.reuse, UR8, RZ ;  /* 0x0000000808067c10 */ /* 0x040fe2000ff7e0ff */
[----:B------:R0:W5:Y:S01]  /*0620*/  @P0 LDG.E R27, desc[UR14][R4.64] ;  /* 0x0000000e041b0981 */ /* 0x000162000c1e1900 */
[----:B------:R-:W-:Y:S02]  /*0630*/  IADD3 R8, P6, R8, UR10, RZ ;  /* 0x0000000a08087c10 */ /* 0x000fe4000ffde0ff */
[----:B------:R-:W-:Y:S02]  /*0640*/  SHF.L.U64.HI R17, R7, 0x2, R10 ;  /* 0x0000000207117819 */ /* 0x000fe4000001020a */
[----:B------:R-:W-:Y:S02]  /*0650*/  ISETP.LT.AND.EX P4, PT, R10, UR5, !P4, P5 ;  /* 0x000000050a007c0c */ /* 0x000fe4000e781350 */
[----:B------:R-:W-:Y:S02]  /*0660*/  IADD3.X R7, R12, UR9, RZ, P3, !PT ;  /* 0x000000090c077c10 */ /* 0x000fe40009ffe4ff */
[----:B------:R-:W-:-:S02]  /*0670*/  IADD3 R10, P3, R14, UR8, RZ ;  /* 0x000000080e0a7c10 */ /* 0x000fc4000ff7e0ff */
[----:B------:R-:W-:Y:S01]  /*0680*/  IADD3.X R9, R12, UR11, RZ, P6, !PT ;  /* 0x0000000b0c097c10 */ /* 0x000fe2000b7fe4ff */
[----:B------:R0:W5:Y:S01]  /*0690*/  @P2 LDG.E R26, desc[UR14][R6.64] ;  /* 0x0000000e061a2981 */ /* 0x000162000c1e1900 */
[----:B------:R-:W-:Y:S02]  /*06a0*/  IADD3 R12, P5, R14, UR10, RZ ;  /* 0x0000000a0e0c7c10 */ /* 0x000fe4000ffbe0ff */
[C---:B------:R-:W-:Y:S01]  /*06b0*/  IADD3.X R11, R13.reuse, UR9, RZ, P3, !PT ;  /* 0x000000090d0b7c10 */ /* 0x040fe20009ffe4ff */
[----:B------:R0:W5:Y:S01]  /*06c0*/  @P2 LDG.E R25, desc[UR14][R8.64] ;  /* 0x0000000e08192981 */ /* 0x000162000c1e1900 */
[C---:B------:R-:W-:Y:S02]  /*06d0*/  IADD3 R14, P3, R16.reuse, UR8, RZ ;  /* 0x00000008100e7c10 */ /* 0x040fe4000ff7e0ff */
[----:B------:R-:W-:Y:S01]  /*06e0*/  IADD3.X R13, R13, UR11, RZ, P5, !PT ;  /* 0x0000000b0d0d7c10 */ /* 0x000fe2000affe4ff */
[----:B------:R0:W5:Y:S01]  /*06f0*/  @P1 LDG.E R24, desc[UR14][R10.64] ;  /* 0x0000000e0a181981 */ /* 0x000162000c1e1900 */
[----:B------:R-:W-:-:S02]  /*0700*/  IADD3 R16, P5, R16, UR10, RZ ;  /* 0x0000000a10107c10 */ /* 0x000fc4000ffbe0ff */
[C---:B------:R-:W-:Y:S01]  /*0710*/  IADD3.X R15, R17.reuse, UR9, RZ, P3, !PT ;  /* 0x00000009110f7c10 */ /* 0x040fe20009ffe4ff */
[----:B------:R0:W5:Y:S01]  /*0720*/  @P1 LDG.E R23, desc[UR14][R12.64] ;  /* 0x0000000e0c171981 */ /* 0x000162000c1e1900 */
[----:B------:R-:W-:-:S03]  /*0730*/  IADD3.X R17, R17, UR11, RZ, P5, !PT ;  /* 0x0000000b11117c10 */ /* 0x000fc6000affe4ff */
[----:B------:R0:W5:Y:S04]  /*0740*/  @P4 LDG.E R22, desc[UR14][R14.64] ;  /* 0x0000000e0e164981 */ /* 0x000168000c1e1900 */
[----:B------:R0:W5:Y:S01]  /*0750*/  @P4 LDG.E R21, desc[UR14][R16.64] ;  /* 0x0000000e10154981 */ /* 0x000162000c1e1900 */
[----:B------:R-:W-:-:S04]  /*0760*/  ISETP.NE.U32.AND P3, PT, RZ, UR6, PT ;  /* 0x00000006ff007c0c */ /* 0x000fc8000bf65070 */
[----:B------:R-:W-:-:S13]  /*0770*/  ISETP.NE.AND.EX P3, PT, RZ, UR7, PT, P3 ;  /* 0x00000007ff007c0c */ /* 0x000fda000bf65330 */
[----:B0-----:R-:W-:Y:S05]  /*0780*/  @!P3 BRA `(.L_x_36) ;  /* 0x00000000006cb947 */ /* 0x001fea0003800000 */
[----:B------:R-:W0:Y:S02]  /*0790*/  LDC.64 R18, c[0x0][0xe90] ;  /* 0x0003a400ff127b82 */ /* 0x000e240000000a00 */
[----:B0-----:R-:W2:Y:S01]  /*07a0*/  LDG.E R18, desc[UR14][R18.64] ;  /* 0x0000000e12127981 */ /* 0x001ea2000c1e1900 */
[----:B------:R-:W-:Y:S01]  /*07b0*/  FSETP.NEU.FTZ.AND P5, PT, R0, RZ, PT ;  /* 0x000000ff0000720b */ /* 0x000fe20003fbd000 */
[----:B------:R-:W-:Y:S02]  /*07c0*/  ULDC.S8 UR4, c[0x0][0xe89] ;  /* 0x0003a24000047ab9 */ /* 0x000fe40000000200 */
[----:B------:R-:W-:Y:S01]  /*07d0*/  ISETP.NE.AND P6, PT, RZ, UR4, PT ;  /* 0x00000004ff007c0c */ /* 0x000fe2000bfc5270 */
[----:B--2---:R-:W0:Y:S02]  /*07e0*/  MUFU.RCP R36, R18 ;  /* 0x0000001200247308 */ /* 0x004e240000001000 */
[-C--:B0----5:R-:W-:Y:S01]  /*07f0*/  FMUL.FTZ R27, R27, R36.reuse ;  /* 0x000000241b1b7220 */ /* 0x0a1fe20000410000 */
[-C--:B------:R-:W-:Y:S01]  /*0800*/  FMUL.FTZ R25, R25, R36.reuse ;  /* 0x0000002419197220 */ /* 0x080fe20000410000 */
[-C--:B------:R-:W-:Y:S01]  /*0810*/  FMUL.FTZ R23, R23, R36.reuse ;  /* 0x0000002417177220 */ /* 0x080fe20000410000 */
[----:B------:R-:W-:Y:S01]  /*0820*/  FMUL.FTZ R21, R21, R36 ;  /* 0x0000002415157220 */ /* 0x000fe20000410000 */
[----:B------:R-:W-:Y:S01]  /*0830*/  FADD.FTZ R34, -R27, -RZ ;  /* 0x800000ff1b227221 */ /* 0x000fe20000010100 */
[----:B------:R-:W-:-:S04]  /*0840*/  FADD.FTZ R18, -R25, -RZ ;  /* 0x800000ff19127221 */ /* 0x000fc80000010100 */
[----:B------:R-:W-:Y:S01]  /*0850*/  FSEL R31, R27, R34, !P6 ;  /* 0x000000221b1f7208 */ /* 0x000fe20007000000 */
[----:B------:R-:W-:-:S04]  /*0860*/  FADD.FTZ R34, -R21, -RZ ;  /* 0x800000ff15227221 */ /* 0x000fc80000010100 */
[----:B------:R-:W-:Y:S01]  /*0870*/  @P5 FFMA.FTZ R31, R32, R0, R31 ;  /* 0x00000000201f5223 */ /* 0x000fe2000001001f */
[----:B------:R-:W-:-:S03]  /*0880*/  FSEL R35, R21, R34, !P6 ;  /* 0x0000002215237208 */ /* 0x000fc60007000000 */
[----:B------:R-:W-:Y:S01]  /*0890*/  FFMA.FTZ R19, R31, -R20, R32 ;  /* 0x800000141f137223 */ /* 0x000fe20000010020 */
[----:B------:R-:W-:Y:S01]  /*08a0*/  FADD.FTZ R32, -R23, -RZ ;  /* 0x800000ff17207221 */ /* 0x000fe20000010100 */
[----:B------:R-:W-:Y:S01]  /*08b0*/  FSEL R31, R25, R18, !P6 ;  /* 0x00000012191f7208 */ /* 0x000fe20007000000 */
[----:B------:R-:W-:-:S03]  /*08c0*/  @P5 FFMA.FTZ R35, R22, R0, R35 ;  /* 0x0000000016235223 */ /* 0x000fc60000010023 */
[----:B------:R-:W-:Y:S01]  /*08d0*/  FSEL R33, R23, R32, !P6 ;  /* 0x0000002017217208 */ /* 0x000fe20007000000 */
[----:B------:R-:W-:Y:S01]  /*08e0*/  @P5 FFMA.FTZ R31, R26, R0, R31 ;  /* 0x000000001a1f5223 */ /* 0x000fe2000001001f */
[----:B------:R-:W-:-:S03]  /*08f0*/  FFMA.FTZ R35, R35, -R20, R22 ;  /* 0x8000001423237223 */ /* 0x000fc60000010016 */
[----:B------:R-:W-:Y:S01]  /*0900*/  @P5 FFMA.FTZ R33, R24, R0, R33 ;  /* 0x0000000018215223 */ /* 0x000fe20000010021 */
[----:B------:R-:W-:-:S03]  /*0910*/  FFMA.FTZ R31, R31, -R20, R26 ;  /* 0x800000141f1f7223 */ /* 0x000fc6000001001a */
[----:B------:R-:W-:Y:S01]  /*0920*/  FFMA.FTZ R33, R33, -R20, R24 ;  /* 0x8000001421217223 */ /* 0x000fe20000010018 */
[----:B------:R-:W-:Y:S06]  /*0930*/  BRA `(.L_x_37) ;  /* 0x0000000000807947 */ /* 0x000fec0003800000 */
.L_x_36:
[----:B------:R-:W-:Y:S02]  /*0940*/  ULDC.S8 UR4, c[0x0][0xe89] ;  /* 0x0003a24000047ab9 */ /* 0x000fe40000000200 */
[----:B------:R-:W-:-:S13]  /*0950*/  ISETP.NE.AND P5, PT, RZ, UR4, PT ;  /* 0x00000004ff007c0c */ /* 0x000fda000bfa5270 */
[----:B------:R-:W-:Y:S05]  /*0960*/  @!P5 BRA `(.L_x_38) ;  /* 0x00000000003cd947 */ /* 0x000fea0003800000 */
[----:B------:R-:W-:-:S13]  /*0970*/  FSETP.NEU.FTZ.AND P5, PT, R0, RZ, PT ;  /* 0x000000ff0000720b */ /* 0x000fda0003fbd000 */
[-C--:B-----5:R-:W-:Y:S01]  /*0980*/  @!P5 FFMA.FTZ R19, R27, R20.reuse, R32 ;  /* 0x000000141b13d223 */ /* 0x0a0fe20000010020 */
[-C--:B------:R-:W-:Y:S01]  /*0990*/  @!P5 FFMA.FTZ R31, R25, R20.reuse, R26 ;  /* 0x00000014191fd223 */ /* 0x080fe2000001001a */
[-C--:B------:R-:W-:Y:S01]  /*09a0*/  @!P5 FFMA.FTZ R33, R23, R20.reuse, R24 ;  /* 0x000000141721d223 */ /* 0x080fe20000010018 */
[----:B------:R-:W-:Y:S01]  /*09b0*/  @!P5 FFMA.FTZ R35, R21, R20, R22 ;  /* 0x000000141523d223 */ /* 0x000fe20000010016 */
[----:B------:R-:W-:Y:S06]  /*09c0*/  @!P5 BRA `(.L_x_37) ;  /* 0x00000000005cd947 */ /* 0x000fec0003800000 */
[-C--:B------:R-:W-:Y:S01]  /*09d0*/  FFMA.FTZ R19, R32, R0.reuse, -R27 ;  /* 0x0000000020137223 */ /* 0x080fe2000001081b */
[-C--:B------:R-:W-:Y:S01]  /*09e0*/  FFMA.FTZ R31, R26, R0.reuse, -R25 ;  /* 0x000000001a1f7223 */ /* 0x080fe20000010819 */
[-C--:B------:R-:W-:Y:S01]  /*09f0*/  FFMA.FTZ R33, R24, R0.reuse, -R23 ;  /* 0x0000000018217223 */ /* 0x080fe20000010817 */
[----:B------:R-:W-:Y:S01]  /*0a00*/  FFMA.FTZ R35, R22, R0, -R21 ;  /* 0x0000000016237223 */ /* 0x000fe20000010815 */
[-C--:B------:R-:W-:Y:S01]  /*0a10*/  FFMA.FTZ R19, R19, -R20.reuse, R32 ;  /* 0x8000001413137223 */ /* 0x080fe20000010020 */
[-C--:B------:R-:W-:Y:S01]  /*0a20*/  FFMA.FTZ R31, R31, -R20.reuse, R26 ;  /* 0x800000141f1f7223 */ /* 0x080fe2000001001a */
[-C--:B------:R-:W-:Y:S01]  /*0a30*/  FFMA.FTZ R33, R33, -R20.reuse, R24 ;  /* 0x8000001421217223 */ /* 0x080fe20000010018 */
[----:B------:R-:W-:Y:S01]  /*0a40*/  FFMA.FTZ R35, R35, -R20, R22 ;  /* 0x8000001423237223 */ /* 0x000fe20000010016 */
[----:B------:R-:W-:Y:S06]  /*0a50*/  BRA `(.L_x_37) ;  /* 0x0000000000387947 */ /* 0x000fec0003800000 */
.L_x_38:
[----:B------:R-:W-:-:S13]  /*0a60*/  FSETP.NEU.FTZ.AND P5, PT, R0, RZ, PT ;  /* 0x000000ff0000720b */ /* 0x000fda0003fbd000 */
[-C--:B-----5:R-:W-:Y:S01]  /*0a70*/  @!P5 FFMA.FTZ R19, R27, -R20.reuse, R32 ;  /* 0x800000141b13d223 */ /* 0x0a0fe20000010020 */
[-C--:B------:R-:W-:Y:S01]  /*0a80*/  @!P5 FFMA.FTZ R31, R25, -R20.reuse, R26 ;  /* 0x80000014191fd223 */ /* 0x080fe2000001001a */
[-C--:B------:R-:W-:Y:S01]  /*0a90*/  @!P5 FFMA.FTZ R33, R23, -R20.reuse, R24 ;  /* 0x800000141721d223 */ /* 0x080fe20000010018 */
[----:B------:R-:W-:Y:S01]  /*0aa0*/  @!P5 FFMA.FTZ R35, R21, -R20, R22 ;  /* 0x800000141523d223 */ /* 0x000fe20000010016 */
[----:B------:R-:W-:Y:S06]  /*0ab0*/  @!P5 BRA `(.L_x_37) ;  /* 0x000000000020d947 */ /* 0x000fec0003800000 */
[-C--:B------:R-:W-:Y:S01]  /*0ac0*/  FFMA.FTZ R19, R32, R0.reuse, R27 ;  /* 0x0000000020137223 */ /* 0x080fe2000001001b */
[-C--:B------:R-:W-:Y:S01]  /*0ad0*/  FFMA.FTZ R31, R26, R0.reuse, R25 ;  /* 0x000000001a1f7223 */ /* 0x080fe20000010019 */
[-C--:B------:R-:W-:Y:S01]  /*0ae0*/  FFMA.FTZ R33, R24, R0.reuse, R23 ;  /* 0x0000000018217223 */ /* 0x080fe20000010017 */
[----:B------:R-:W-:Y:S01]  /*0af0*/  FFMA.FTZ R35, R22, R0, R21 ;  /* 0x0000000016237223 */ /* 0x000fe20000010015 */
[-C--:B------:R-:W-:Y:S01]  /*0b00*/  FFMA.FTZ R19, R19, -R20.reuse, R32 ;  /* 0x8000001413137223 */ /* 0x080fe20000010020 */
[-C--:B------:R-:W-:Y:S01]  /*0b10*/  FFMA.FTZ R31, R31, -R20.reuse, R26 ;  /* 0x800000141f1f7223 */ /* 0x080fe2000001001a */
[-C--:B------:R-:W-:Y:S01]  /*0b20*/  FFMA.FTZ R33, R33, -R20.reuse, R24 ;  /* 0x8000001421217223 */ /* 0x080fe20000010018 */
[----:B------:R-:W-:-:S07]  /*0b30*/  FFMA.FTZ R35, R35, -R20, R22 ;  /* 0x8000001423237223 */ /* 0x000fce0000010016 */
.L_x_37:
[----:B------:R0:W-:Y:S04]  /*0b40*/  @P0 STG.E desc[UR14][R2.64], R19 ;  /* 0x0000001302000986 */ /* 0x0001e8000c10190e */
[----:B------:R0:W-:Y:S04]  /*0b50*/  @P2 STG.E desc[UR14][R6.64], R31 ;  /* 0x0000001f06002986 */ /* 0x0001e8000c10190e */
[----:B------:R0:W-:Y:S04]  /*0b60*/  @P1 STG.E desc[UR14][R10.64], R33 ;  /* 0x000000210a001986 */ /* 0x0001e8000c10190e */
[----:B------:R0:W-:Y:S01]  /*0b70*/  @P4 STG.E desc[UR14][R14.64], R35 ;  /* 0x000000230e004986 */ /* 0x0001e2000c10190e */
[----:B------:R-:W-:Y:S05]  /*0b80*/  @!P3 BRA `(.L_x_39) ;  /* 0x000000000010b947 */ /* 0x000fea0003800000 */
[----:B------:R1:W-:Y:S04]  /*0b90*/  @P0 STG.E desc[UR14][R4.64], R27 ;  /* 0x0000001b04000986 */ /* 0x0003e8000c10190e */
[----:B------:R1:W-:Y:S04]  /*0ba0*/  @P2 STG.E desc[UR14][R8.64], R25 ;  /* 0x0000001908002986 */ /* 0x0003e8000c10190e */
[----:B------:R1:W-:Y:S04]  /*0bb0*/  @P1 STG.E desc[UR14][R12.64], R23 ;  /* 0x000000170c001986 */ /* 0x0003e8000c10190e */
[----:B------:R1:W-:Y:S02]  /*0bc0*/  @P4 STG.E desc[UR14][R16.64], R21 ;  /* 0x0000001510004986 */ /* 0x0003e4000c10190e */
.L_x_39:
[----:B0-----:R-:W-:Y:S01]  /*0bd0*/  LEA R3, R29, R28, 0x2 ;  /* 0x0000001c1d037211 */ /* 0x001fe200078e10ff */
[----:B-1----:R-:W-:-:S03]  /*0be0*/  IMAD.U32 R5, RZ, RZ, UR5 ;  /* 0x00000005ff057e24 */ /* 0x002fc6000f8e00ff */
[C---:B------:R-:W-:Y:S01]  /*0bf0*/  ISETP.LT.U32.AND P0, PT, R3.reuse, UR12, PT ;  /* 0x0000000c03007c0c */ /* 0x040fe2000bf01070 */
[--C-:B------:R-:W-:Y:S01]  /*0c00*/  IMAD.MOV.U32 R28, RZ, RZ, R3.reuse ;  /* 0x000000ffff1c7224 */ /* 0x100fe200078e0003 */
[----:B------:R-:W-:Y:S02]  /*0c10*/  SHF.R.S32.HI R2, RZ, 0x1f, R3 ;  /* 0x0000001fff027819 */ /* 0x000fe40000011403 */
[----:B------:R-:W-:Y:S02]  /*0c20*/  ISETP.LT.AND P1, PT, R3, 0x10000, PT ;  /* 0x000100000300780c */ /* 0x000fe40003f21270 */
[----:B------:R-:W-:-:S13]  /*0c30*/  ISETP.GT.AND.EX P0, PT, R5, R2, PT, P0 ;  /* 0x000000020500720c */ /* 0x000fda0003f04300 */
[----:B------:R-:W-:Y:S05]  /*0c40*/  @P0 BRA P1, `(.L_x_40) ;  /* 0xfffffff400cc0947 */ /* 0x000fea000083ffff */
[----:B------:R-:W-:Y:S05]  /*0c50*/  EXIT ;  /* 0x000000000000794d */ /* 0x000fea0003800000 */
.L_x_35:
[----:B------:R-:W0:Y:S02]  /*0c60*/  S2R R2, SR_TID.X ;  /* 0x0000000000027919 */ /* 0x000e240000002100 */
[----:B0-----:R-:W-:-:S03]  /*0c70*/  IMAD.WIDE.U32 R4, R2, 0x4, RZ ;  /* 0x0000000402047825 */ /* 0x001fc600078e00ff */
[----:B------:R-:W-:-:S04]  /*0c80*/  ISETP.GE.U32.AND P0, PT, R4, UR12, PT ;  /* 0x0000000c04007c0c */ /* 0x000fc8000bf06070 */
[----:B------:R-:W-:-:S04]  /*0c90*/  ISETP.GE.AND.EX P0, PT, R5, UR5, PT, P0 ;  /* 0x0000000505007c0c */ /* 0x000fc8000bf06300 */
[----:B------:R-:W-:-:S13]  /*0ca0*/  ISETP.GT.U32.OR P0, PT, R2, 0x3fff, P0 ;  /* 0x00003fff0200780c */ /* 0x000fda0000704470 */
[----:B------:R-:W-:Y:S05]  /*0cb0*/  @P0 EXIT ;  /* 0x000000000000094d */ /* 0x000fea0003800000 */
[----:B------:R-:W-:Y:S01]  /*0cc0*/  ULDC.64 UR6, c[0x0][0xe90] ;  /* 0x0003a40000067ab9 */ /* 0x000fe20000000a00 */
[----:B------:R-:W-:Y:S01]  /*0cd0*/  MOV R4, R2 ;  /* 0x0000000200047202 */ /* 0x000fe20000000f00 */
[----:B------:R-:W-:Y:S01]  /*0ce0*/  IMAD.MOV.U32 R5, RZ, RZ, RZ ;  /* 0x000000ffff057224 */ /* 0x000fe200078e00ff */
[----:B------:R-:W-:Y:S01]  /*0cf0*/  ISETP.NE.U32.AND P0, PT, RZ, UR6, PT ;  /* 0x00000006ff007c0c */ /* 0x000fe2000bf05070 */
[----:B------:R-:W-:-:S03]  /*0d00*/  ULDC UR6, c[0x0][0x0] ;  /* 0x0000000000067ab9 */ /* 0x000fc60000000800 */
[----:B------:R-:W-:-:S13]  /*0d10*/  ISETP.NE.AND.EX P0, PT, RZ, UR7, PT, P0 ;  /* 0x00000007ff007c0c */ /* 0x000fda000bf05300 */
[----:B------:R-:W-:Y:S05]  /*0d20*/  @!P0 BRA `(.L_x_41) ;  /* 0x0000000000b48947 */ /* 0x000fea0003800000 */
[----:B------:R-:W0:Y:S01]  /*0d30*/  LDC.64 R12, c[0x0][0xe90] ;  /* 0x0003a400ff0c7b82 */ /* 0x000e220000000a00 */
[----:B------:R-:W-:Y:S01]  /*0d40*/  ULDC.S8 UR4, c[0x0][0xe89] ;  /* 0x0003a24000047ab9 */ /* 0x000fe20000000200 */
[----:B------:R-:W-:Y:S02]  /*0d50*/  FSETP.NEU.FTZ.AND P2, PT, R0, RZ, PT ;  /* 0x000000ff0000720b */ /* 0x000fe40003f5d000 */
[----:B------:R-:W-:-:S13]  /*0d60*/  ISETP.NE.AND P1, PT, RZ, UR4, PT ;  /* 0x00000004ff007c0c */ /* 0x000fda000bf25270 */
.L_x_42:
[----:B0-----:R-:W2:Y:S01]  /*0d70*/  LDG.E R3, desc[UR14][R12.64] ;  /* 0x0000000e0c037981 */ /* 0x001ea2000c1e1900 */
[C---:B------:R-:W-:Y:S01]  /*0d80*/  IMAD.SHL.U32 R14, R4.reuse, 0x10, RZ ;  /* 0x00000010040e7824 */ /* 0x040fe200078e00ff */
[----:B------:R-:W-:-:S04]  /*0d90*/  SHF.L.U64.HI R4, R4, 0x4, R5 ;  /* 0x0000000404047819 */ /* 0x000fc80000010205 */
[----:B-1----:R-:W-:-:S04]  /*0da0*/  IADD3 R16, P0, R14, UR10, RZ ;  /* 0x0000000a0e107c10 */ /* 0x002fc8000ff1e0ff */
[----:B------:R-:W-:-:S05]  /*0db0*/  IADD3.X R17, R4, UR11, RZ, P0, !PT ;  /* 0x0000000b04117c10 */ /* 0x000fca00087fe4ff */
[----:B------:R-:W3:Y:S01]  /*0dc0*/  LDG.E.128 R8, desc[UR14][R16.64] ;  /* 0x0000000e10087981 */ /* 0x000ee2000c1e1d00 */
[----:B------:R-:W-:-:S04]  /*0dd0*/  IADD3 R14, P0, R14, UR8, RZ ;  /* 0x000000080e0e7c10 */ /* 0x000fc8000ff1e0ff */
[----:B------:R-:W-:-:S05]  /*0de0*/  IADD3.X R15, R4, UR9, RZ, P0, !PT ;  /* 0x00000009040f7c10 */ /* 0x000fca00087fe4ff */
[----:B------:R-:W4:Y:S01]  /*0df0*/  LDG.E.128 R4, desc[UR14][R14.64] ;  /* 0x0000000e0e047981 */ /* 0x000f22000c1e1d00 */
[----:B------:R-:W-:-:S04]  /*0e00*/  IADD3 R2, R2, UR6, RZ ;  /* 0x0000000602027c10 */ /* 0x000fc8000fffe0ff */
[----:B------:R-:W-:Y:S01]  /*0e10*/  ISETP.LT.U32.AND P3, PT, R2, 0x4000, PT ;  /* 0x000040000200780c */ /* 0x000fe20003f61070 */
[----:B--2---:R-:W3:Y:S02]  /*0e20*/  MUFU.RCP R3, R3 ;  /* 0x0000000300037308 */ /* 0x004ee40000001000 */
[-C--:B---3--:R-:W-:Y:S01]  /*0e30*/  FMUL.FTZ R8, R8, R3.reuse ;  /* 0x0000000308087220 */ /* 0x088fe20000410000 */
[-C--:B------:R-:W-:Y:S01]  /*0e40*/  FMUL.FTZ R9, R9, R3.reuse ;  /* 0x0000000309097220 */ /* 0x080fe20000410000 */
[-C--:B------:R-:W-:Y:S01]  /*0e50*/  FMUL.FTZ R10, R10, R3.reuse ;  /* 0x000000030a0a7220 */ /* 0x080fe20000410000 */
[----:B------:R-:W-:Y:S01]  /*0e60*/  FMUL.FTZ R11, R11, R3 ;  /* 0x000000030b0b7220 */ /* 0x000fe20000410000 */
[----:B------:R-:W-:Y:S01]  /*0e70*/  FADD.FTZ R19, -R8, -RZ ;  /* 0x800000ff08137221 */ /* 0x000fe20000010100 */
[----:B------:R-:W-:Y:S01]  /*0e80*/  FADD.FTZ R18, -R9, -RZ ;  /* 0x800000ff09127221 */ /* 0x000fe20000010100 */
[----:B------:R-:W-:Y:S01]  /*0e90*/  FADD.FTZ R21, -R10, -RZ ;  /* 0x800000ff0a157221 */ /* 0x000fe20000010100 */
[----:B------:R-:W-:-:S02]  /*0ea0*/  FADD.FTZ R22, -R11, -RZ ;  /* 0x800000ff0b167221 */ /* 0x000fc40000010100 */
[----:B------:R-:W-:Y:S02]  /*0eb0*/  FSEL R19, R8, R19, !P1 ;  /* 0x0000001308137208 */ /* 0x000fe40004800000 */
[----:B------:R-:W-:Y:S02]  /*0ec0*/  FSEL R18, R9, R18, !P1 ;  /* 0x0000001209127208 */ /* 0x000fe40004800000 */
[----:B------:R-:W-:Y:S01]  /*0ed0*/  FSEL R21, R10, R21, !P1 ;  /* 0x000000150a157208 */ /* 0x000fe20004800000 */
[----:B----4-:R-:W-:Y:S01]  /*0ee0*/  @P2 FFMA.FTZ R19, R4, R0, R19 ;  /* 0x0000000004132223 */ /* 0x010fe20000010013 */
[----:B------:R-:W-:Y:S01]  /*0ef0*/  FSEL R22, R11, R22, !P1 ;  /* 0x000000160b167208 */ /* 0x000fe20004800000 */
[-C--:B------:R-:W-:Y:S02]  /*0f00*/  @P2 FFMA.FTZ R18, R5, R0.reuse, R18 ;  /* 0x0000000005122223 */ /* 0x080fe40000010012 */
[----:B------:R-:W-:Y:S01]  /*0f10*/  @P2 FFMA.FTZ R21, R6, R0, R21 ;  /* 0x0000000006152223 */ /* 0x000fe20000010015 */
[----:B-----5:R-:W-:Y:S01]  /*0f20*/  FFMA.FTZ R4, R19, -R20, R4 ;  /* 0x8000001413047223 */ /* 0x020fe20000010004 */
[----:B------:R-:W-:Y:S01]  /*0f30*/  @P2 FFMA.FTZ R22, R7, R0, R22 ;  /* 0x0000000007162223 */ /* 0x000fe20000010016 */
[-C--:B------:R-:W-:Y:S01]  /*0f40*/  FFMA.FTZ R5, R18, -R20.reuse, R5 ;  /* 0x8000001412057223 */ /* 0x080fe20000010005 */
[----:B------:R-:W-:Y:S01]  /*0f50*/  FFMA.FTZ R6, R21, -R20, R6 ;  /* 0x8000001415067223 */ /* 0x000fe20000010006 */
[----:B------:R-:W-:-:S04]  /*0f60*/  IMAD.WIDE.U32 R18, R2, 0x4, RZ ;  /* 0x0000000402127825 */ /* 0x000fc800078e00ff */
[----:B------:R-:W-:Y:S01]  /*0f70*/  FFMA.FTZ R7, R22, -R20, R7 ;  /* 0x8000001416077223 */ /* 0x000fe20000010007 */
[----:B------:R-:W-:-:S04]  /*0f80*/  ISETP.GE.U32.AND P0, PT, R18, UR12, PT ;  /* 0x0000000c12007c0c */ /* 0x000fc8000bf06070 */
[----:B------:R0:W-:Y:S01]  /*0f90*/  STG.E.128 desc[UR14][R14.64], R4 ;  /* 0x000000040e007986 */ /* 0x0001e2000c101d0e */
[----:B------:R-:W-:-:S03]  /*0fa0*/  ISETP.GE.AND.EX P0, PT, R19, UR5, PT, P0 ;  /* 0x0000000513007c0c */ /* 0x000fc6000bf06300 */
[----:B------:R1:W-:Y:S01]  /*0fb0*/  STG.E.128 desc[UR14][R16.64], R8 ;  /* 0x0000000810007986 */ /* 0x0003e2000c101d0e */
[----:B0-----:R-:W-:Y:S02]  /*0fc0*/  IMAD.MOV.U32 R4, RZ, RZ, R2 ;  /* 0x000000ffff047224 */ /* 0x001fe400078e0002 */
[----:B------:R-:W-:-:S07]  /*0fd0*/  IMAD.MOV.U32 R5, RZ, RZ, RZ ;  /* 0x000000ffff057224 */ /* 0x000fce00078e00ff */
[----:B------:R-:W-:Y:S05]  /*0fe0*/  @!P0 BRA P3, `(.L_x_42) ;  /* 0xfffffffc00608947 */ /* 0x000fea000183ffff */
[----:B------:R-:W-:Y:S05]  /*0ff0*/  EXIT ;  /* 0x000000000000794d */ /* 0x000fea0003800000 */
.L_x_41:
[----:B------:R-:W-:Y:S02]  /*1000*/  ULDC.S8 UR4, c[0x0][0xe89] ;  /* 0x0003a24000047ab9 */ /* 0x000fe40000000200 */
[----:B------:R-:W-:-:S13]  /*1010*/  ISETP.NE.AND P1, PT, RZ, UR4, PT ;  /* 0x00000004ff007c0c */ /* 0x000fda000bf25270 */
.L_x_45:
[C---:B------:R-:W-:Y:S02]  /*1020*/  SHF.L.U32 R8, R4.reuse, 0x4, RZ ;  /* 0x0000000404087819 */ /* 0x040fe400000006ff */
[----:B------:R-:W-:Y:S02]  /*1030*/  SHF.L.U64.HI R3, R4, 0x4, R5 ;  /* 0x0000000404037819 */ /* 0x000fe40000010205 */
[C---:B0-----:R-:W-:Y:S02]  /*1040*/  IADD3 R16, P0, R8.reuse, UR8, RZ ;  /* 0x0000000808107c10 */ /* 0x041fe4000ff1e0ff */
[----:B------:R-:W-:Y:S02]  /*1050*/  IADD3 R8, P2, R8, UR10, RZ ;  /* 0x0000000a08087c10 */ /* 0x000fe4000ff5e0ff */
[C---:B------:R-:W-:Y:S02]  /*1060*/  IADD3.X R17, R3.reuse, UR9, RZ, P0, !PT ;  /* 0x0000000903117c10 */ /* 0x040fe400087fe4ff */
[----:B------:R-:W-:-:S03]  /*1070*/  IADD3.X R9, R3, UR11, RZ, P2, !PT ;  /* 0x0000000b03097c10 */ /* 0x000fc600097fe4ff */
[----:B-----5:R0:W5:Y:S04]  /*1080*/  LDG.E.128 R4, desc[UR14][R16.64] ;  /* 0x0000000e10047981 */ /* 0x020168000c1e1d00 */
[----:B------:R-:W5:Y:S01]  /*1090*/  LDG.E.128 R8, desc[UR14][R8.64] ;  /* 0x0000000e08087981 */ /* 0x000f62000c1e1d00 */
        /* <DEDUP_REMOVED lines=16> */
.L_x_43:
        /* <DEDUP_REMOVED lines=14> */
.L_x_44:
[----:B------:R-:W-:Y:S01]  /*1280*/  VIADD R2, R2, UR6 ;  /* 0x0000000602027c36 */ /* 0x000fe20008000000 */
[----:B------:R1:W-:Y:S03]  /*1290*/  STG.E.128 desc[UR14][R16.64], R12 ;  /* 0x0000000c10007986 */ /* 0x0003e6000c101d0e */
[C---:B------:R-:W-:Y:S01]  /*12a0*/  IMAD.WIDE.U32 R4, R2.reuse, 0x4, RZ ;  /* 0x0000000402047825 */ /* 0x040fe200078e00ff */
[----:B------:R-:W-:Y:S02]  /*12b0*/  ISETP.LT.U32.AND P2, PT, R2, 0x4000, PT ;  /* 0x000040000200780c */ /* 0x000fe40003f41070 */
[----:B------:R-:W-:Y:S01]  /*12c0*/  ISETP.GE.U32.AND P0, PT, R4, UR12, PT ;  /* 0x0000000c04007c0c */ /* 0x000fe2000bf06070 */
[----:B------:R-:W-:-:S03]  /*12d0*/  IMAD.MOV.U32 R4, RZ, RZ, R2 ;  /* 0x000000ffff047224 */ /* 0x000fc600078e0002 */
[----:B------:R-:W-:Y:S01]  /*12e0*/  ISETP.GE.AND.EX P0, PT, R5, UR5, PT, P0 ;  /* 0x0000000505007c0c */ /* 0x000fe2000bf06300 */
[----:B------:R-:W-:-:S12]  /*12f0*/  HFMA2.MMA R5, -RZ, RZ, 0, 0 ;  /* 0x00000000ff057435 */ /* 0x000fd800000001ff */
[----:B-1----:R-:W-:Y:S05]  /*1300*/  @!P0 BRA P2, `(.L_x_45) ;  /* 0xfffffffc00448947 */ /* 0x002fea000103ffff */
[----:B------:R-:W-:Y:S05]  /*1310*/  EXIT ;  /* 0x000000000000794d */ /* 0x000fea0003800000 */
.L_x_46:
        /* <DEDUP_REMOVED lines=14> */
.L_x_188:


//--------------------- .text._ZN2at6native50_GLOBAL__N__ca2a4b1e_17_FusedSgdKernel_cu_a550329a25multi_tensor_apply_kernelINS1_18TensorListMetadataILi2EEENS1_19FusedSgdMathFunctorIdLi2EEEJddPfddbbbS7_S7_EEEvT_T0_DpT1_ --------------------------
	.section	.text._ZN2at6native50_GLOBAL__N__ca2a4b1e_17_FusedSgdKernel_cu_a550329a25multi_tensor_apply_kernelINS1_18TensorListMetadataILi2EEENS1_19FusedSgdMathFunctorIdLi2EEEJddPfddbbbS7_S7_EEEvT_T0_DpT1_,"ax",@progbits
	.align	128
.text._ZN2at6native50_GLOBAL__N__ca2a4b1e_17_FusedSgdKernel_cu_a550329a25multi_tensor_apply_kernelINS1_18TensorListMetadataILi2EEENS1_19FusedSgdMathFunctorIdLi2EEEJddPfddbbbS7_S7_EEEvT_T0_DpT1_:
        .type           _ZN2at6native50_GLOBAL__N__ca2a4b1e_17_FusedSgdKernel_cu_a550329a25multi_tensor_apply_kernelINS1_18TensorListMetadataILi2EEENS1_19FusedSgdMathFunctorIdLi2EEEJddPfddbbbS7_S7_EEEvT_T0_DpT1_,@function
        .size           _ZN2at6native50_GLOBAL__N__ca2a4b1e_17_FusedSgdKernel_cu_a550329a25multi_tensor_apply_kernelINS1_18TensorListMetadataILi2EEENS1_19FusedSgdMathFunctorIdLi2EEEJddPfddbbbS7_S7_EEEvT_T0_DpT1_,(.L_x_189 - _ZN2at6native50_GLOBAL__N__ca2a4b1e_17_FusedSgdKernel_cu_a550329a25multi_tensor_apply_kernelINS1_18TensorListMetadataILi2EEENS1_19FusedSgdMathFunctorIdLi2EEEJddPfddbbbS7_S7_EEEvT_T0_DpT1_)
        .other          _ZN2at6native50_GLOBAL__N__ca2a4b1e_17_FusedSgdKernel_cu_a550329a25multi_tensor_apply_kernelINS1_18TensorListMetadataILi2EEENS1_19FusedSgdMathFunctorIdLi2EEEJddPfddbbbS7_S7_EEEvT_T0_DpT1_,@"STO_CUDA_ENTRY STV_DEFAULT"
_ZN2at6native50_GLOBAL__N__ca2a4b1e_17_FusedSgdKernel_cu_a550329a25multi_tensor_apply_kernelINS1_18TensorListMetadataILi2EEENS1_19FusedSgdMathFunctorIdLi2EEEJddPfddbbbS7_S7_EEEvT_T0_DpT1_:
[----:B------:R-:W-:Y:S01]  /*0000*/  LDC R1, c[0x0][0x28] ;  /* 0x00000a00ff017b82 */ /* 0x000fe20000000800 */
[----:B------:R-:W-:Y:S01]  /*0010*/  ULDC.64 UR4, c[0x0][0xe98] ;  /* 0x0003a60000047ab9 */ /* 0x000fe20000000a00 */
[----:B------:R-:W-:Y:S01]  /*0020*/  ULDC.64 UR14, c[0x0][0x208] ;  /* 0x00008200000e7ab9 */ /* 0x000fe20000000a00 */
[----:B------:R-:W-:Y:S01]  /*0030*/  ISETP.NE.U32.AND P0, PT, RZ, UR4, PT ;  /* 0x00000004ff007c0c */ /* 0x000fe2000bf05070 */
[----:B------:R-:W-:-:S03]  /*0040*/  ULDC.64 UR16, c[0x0][0xe78] ;  /* 0x00039e0000107ab9 */ /* 0x000fc60000000a00 */
[----:B------:R-:W-:-:S13]  /*0050*/  ISETP.NE.AND.EX P0, PT, RZ, UR5, PT, P0 ;  /* 0x00000005ff007c0c */ /* 0x000fda000bf05300 */
[----:B------:R-:W-:Y:S05]  /*0060*/  @!P0 BRA `(.L_x_47) ;  /* 0x0000000000108947 */ /* 0x000fea0003800000 */
[----:B------:R-:W0:Y:S02]  /*0070*/  LDC.64 R2, c[0x0][0xe98] ;  /* 0x0003a600ff027b82 */ /* 0x000e240000000a00 */
[----:B0-----:R-:W2:Y:S02]  /*0080*/  LDG.E R2, desc[UR14][R2.64] ;  /* 0x0000000e02027981 */ /* 0x001ea4000c1e1900 */
[----:B--2---:R-:W-:-:S13]  /*0090*/  FSETP.NEU.FTZ.AND P0, PT, R2, 1, PT ;  /* 0x3f8000000200780b */ /* 0x004fda0003f1d000 */
[----:B------:R-:W-:Y:S05]  /*00a0*/  @!P0 EXIT ;  /* 0x000000000000894d */ /* 0x000fea0003800000 */
.L_x_47:
[----:B------:R-:W-:Y:S01]  /*00b0*/  ULDC.64 UR4, c[0x0][0xe70] ;  /* 0x00039c0000047ab9 */ /* 0x000fe20000000a00 */
[----:B------:R-:W0:Y:S01]  /*00c0*/  LDC.64 R2, c[0x0][0xe70] ;  /* 0x00039c00ff027b82 */ /* 0x000e220000000a00 */
[----:B------:R-:W-:-:S04]  /*00d0*/  UISETP.NE.U32.AND UP0, UPT, UR4, URZ, UPT ;  /* 0x0000003f0400728c */ /* 0x000fc8000bf05070 */
[----:B------:R-:W-:-:S06]  /*00e0*/  UISETP.NE.AND.EX UP0, UPT, UR5, URZ, UPT, UP0 ;  /* 0x0000003f0500728c */ /* 0x000fcc000bf05300 */
[----:B------:R-:W-:-:S13]  /*00f0*/  PLOP3.LUT P0, PT, PT, PT, UP0, 0x80, 0x0 ;  /* 0x000000000000781c */ /* 0x000fda0003f0f008 */
[----:B0-----:R-:W2:Y:S01]  /*0100*/  @P0 LDG.E R2, desc[UR14][R2.64] ;  /* 0x0000000e02020981 */ /* 0x001ea2000c1e1900 */
[----:B------:R-:W0:Y:S01]  /*0110*/  S2UR UR4, SR_CTAID.X ;  /* 0x00000000000479c3 */ /* 0x000e220000002500 */
[----:B------:R-:W-:Y:S02]  /*0120*/  UMOV UR5, 0x740 ;  /* 0x0000074000057882 */ /* 0x000fe40000000000 */
[----:B0-----:R-:W-:-:S03]  /*0130*/  ULEA UR5, UR4, UR5, 0x2 ;  /* 0x0000000504057291 */ /* 0x001fc6000f8e103f */
[----:B------:R-:W-:Y:S02]  /*0140*/  ULDC.U8 UR4, c[0x0][UR4+0x810] ;  /* 0x0002040004047abb */ /* 0x000fe40008000000 */
[----:B------:R-:W-:-:S07]  /*0150*/  USHF.L.U32 UR12, UR4, 0x3, URZ ;  /* 0x00000003040c7899 */ /* 0x000fce000800063f */
[----:B------:R-:W-:Y:S02]  /*0160*/  ULDC UR10, c[0x0][UR5+0x210] ;  /* 0x00008400050a7abb */ /* 0x000fe40008000800 */
[----:B------:R-:W-:-:S03]  /*0170*/  UIMAD.WIDE UR4, UR10, 0x10000, URZ ;  /* 0x000100000a0478a5 */ /* 0x000fc6000f8e023f */
[----:B------:R-:W-:Y:S01]  /*0180*/  ULDC.64 UR8, c[0x0][UR12+0x210] ;  /* 0x000084000c087abb */ /* 0x000fe20008000a00 */
[----:B------:R-:W-:Y:S01]  /*0190*/  ULDC.64 UR6, c[0x0][UR12+0x410] ;  /* 0x000104000c067abb */ /* 0x000fe20008000a00 */
[----:B------:R-:W-:Y:S02]  /*01a0*/  UIMAD.WIDE UR8, UR10, 0x80000, UR8 ;  /* 0x000800000a0878a5 */ /* 0x000fe4000f8e0208 */
[----:B------:R-:W-:-:S03]  /*01b0*/  UIMAD.WIDE UR10, UR10, 0x80000, UR6 ;  /* 0x000800000a0a78a5 */ /* 0x000fc6000f8e0206 */
[----:B------:R-:W-:Y:S02]  /*01c0*/  ULDC.64 UR6, c[0x0][UR12+0x610] ;  /* 0x000184000c067abb */ /* 0x000fe40008000a00 */
[----:B------:R-:W-:Y:S02]  /*01d0*/  UIADD3 UR18, UP2, -UR4, UR6, URZ ;  /* 0x0000000604127290 */ /* 0x000fe4000ff5e13f */
[----:B------:R-:W-:Y:S02]  /*01e0*/  ULOP3.LUT UR4, UR10, 0x1f, UR8, 0xc8, !UPT ;  /* 0x0000001f0a047892 */ /* 0x000fe4000f8ec808 */
[----:B------:R-:W-:Y:S02]  /*01f0*/  UIADD3.X UR7, ~UR5, UR7, URZ, UP2, !UPT ;  /* 0x0000000705077290 */ /* 0x000fe400097fe53f */
[----:B------:R-:W-:-:S04]  /*0200*/  ULOP3.LUT UP1, URZ, UR4, 0x3, UR18, 0xf8, !UPT ;  /* 0x00000003043f7892 */ /* 0x000fc8000f82f812 */
[----:B------:R-:W-:Y:S01]  /*0210*/  ULOP3.LUT UP1, URZ, URZ, URZ, URZ, 0xfc, UP1 ;  /* 0x0000003f3f3f7292 */ /* 0x000fe2000882fc3f */
[----:B--2---:R-:W-:-:S04]  /*0220*/  @P0 FMUL.FTZ R0, R2, 1 ;  /* 0x3f80000002000820 */ /* 0x004fc80000410000 */
[----:B------:R-:W0:Y:S02]  /*0230*/  @P0 F2F.F64.F32 R2, R0 ;  /* 0x0000000000020310 */ /* 0x000e240000201800 */
[----:B0-----:R-:W-:Y:S02]  /*0240*/  @P0 R2UR UR12, R2 ;  /* 0x00000000020c02ca */ /* 0x001fe400000e0000 */
[----:B------:R-:W-:Y:S02]  /*0250*/  @P0 R2UR UR13, R3 ;  /* 0x00000000030d02ca */ /* 0x000fe400000e0000 */
[----:B------:R-:W-:-:S09]  /*0260*/  PLOP3.LUT P0, PT, PT, PT, UP1, 0x80, 0x0 ;  /* 0x000000000000781c */ /* 0x000fd20003f0f018 */
[----:B------:R-:W-:Y:S02]  /*0270*/  @UP0 UMOV UR16, UR12 ;  /* 0x0000000c00100c82 */ /* 0x000fe40008000000 */
[----:B------:R-:W-:Y:S02]  /*0280*/  @UP0 UMOV UR17, UR13 ;  /* 0x0000000d00110c82 */ /* 0x000fe40008000000 */
[----:B------:R-:W-:Y:S05]  /*0290*/  @!P0 BRA `(.L_x_48) ;  /* 0x0000001000588947 */ /* 0x000fea0003800000 */
[----:B------:R-:W-:-:S04]  /*02a0*/  UISETP.GE.U32.AND UP0, UPT, UR18, 0x1, UPT ;  /* 0x000000011200788c */ /* 0x000fc8000bf06070 */
[----:B------:R-:W-:-:S06]  /*02b0*/  UISETP.GE.AND.EX UP0, UPT, UR7, URZ, UPT, UP0 ;  /* 0x0000003f0700728c */ /* 0x000fcc000bf06300 */
[----:B------:R-:W-:-:S13]  /*02c0*/  PLOP3.LUT P0, PT, PT, PT, UP0, 0x80, 0x0 ;  /* 0x000000000000781c */ /* 0x000fda0003f0f008 */
[----:B------:R-:W-:Y:S05]  /*02d0*/  @!P0 EXIT ;  /* 0x000000000000894d */ /* 0x000fea0003800000 */
[----:B------:R-:W0:Y:S01]  /*02e0*/  S2R R44, SR_TID.X ;  /* 0x00000000002c7919 */ /* 0x000e220000002100 */
[----:B------:R-:W-:Y:S01]  /*02f0*/  ULDC UR12, c[0x0][0x0] ;  /* 0x00000000000c7ab9 */ /* 0x000fe20000000800 */
[----:B------:R-:W-:Y:S01]  /*0300*/  UMOV UR4, URZ ;  /* 0x0000003f00047c82 */ /* 0x000fe20008000000 */
[----:B------:R-:W-:Y:S01]  /*0310*/  UMOV UR5, URZ ;  /* 0x0000003f00057c82 */ /* 0x000fe20008000000 */
[----:B------:R-:W-:Y:S01]  /*0320*/  UMOV UR6, URZ ;  /* 0x0000003f00067c82 */ /* 0x000fe20008000000 */
[----:B------:R-:W-:Y:S01]  /*0330*/  ULDC.64 UR22, c[0x0][0xe60] ;  /* 0x0003980000167ab9 */ /* 0x000fe20000000a00 */
[----:B------:R-:W-:-:S05]  /*0340*/  ULDC.64 UR20, c[0x0][0xe90] ;  /* 0x0003a40000147ab9 */ /* 0x000fca0000000a00 */
.L_x_61:
[----:B0-----:R-:W-:Y:S01]  /*0350*/  IADD3 R3, P1, R44, UR5, RZ ;  /* 0x000000052c037c10 */ /* 0x001fe2000ff3e0ff */
[----:B------:R-:W-:Y:S01]  /*0360*/  IMAD.U32 R2, RZ, RZ, UR12 ;  /* 0x0000000cff027e24 */ /* 0x000fe2000f8e00ff */
[----:B------:R-:W-:Y:S01]  /*0370*/  CS2R R48, SRZ ;  /* 0x0000000000307805 */ /* 0x000fe2000001ff00 */
[----:B------:R-:W-:Y:S01]  /*0380*/  IMAD.U32 R0, RZ, RZ, UR12 ;  /* 0x0000000cff007e24 */ /* 0x000fe2000f8e00ff */
[C---:B------:R-:W-:Y:S01]  /*0390*/  IADD3 R10, P6, R3.reuse, UR12, RZ ;  /* 0x0000000c030a7c10 */ /* 0x040fe2000ffde0ff */
[----:B------:R-:W-:Y:S01]  /*03a0*/  IMAD.X R12, RZ, RZ, UR6, P1 ;  /* 0x00000006ff0c7e24 */ /* 0x000fe200088e06ff */
[----:B------:R-:W-:Y:S01]  /*03b0*/  LEA R2, P3, R2, R3, 0x1 ;  /* 0x0000000302027211 */ /* 0x000fe200078608ff */
[----:B------:R-:W-:Y:S01]  /*03c0*/  IMAD R0, R0, 0x3, RZ ;  /* 0x0000000300007824 */ /* 0x000fe200078e02ff */
[----:B------:R-:W-:Y:S01]  /*03d0*/  ISETP.GE.U32.AND P5, PT, R10, 0x10000, PT ;  /* 0x000100000a00780c */ /* 0x000fe20003fa6070 */
[----:B------:R-:W-:Y:S01]  /*03e0*/  IMAD.X R11, RZ, RZ, R12, P6 ;  /* 0x000000ffff0b7224 */ /* 0x000fe200030e060c */
[C---:B------:R-:W-:Y:S01]  /*03f0*/  ISETP.GE.U32.AND P2, PT, R3.reuse, 0x10000, PT ;  /* 0x000100000300780c */ /* 0x040fe20003f46070 */
[C---:B-1----:R-:W-:Y:S01]  /*0400*/  IMAD.SHL.U32 R20, R3.reuse, 0x8, RZ ;  /* 0x0000000803147824 */ /* 0x042fe200078e00ff */
[----:B------:R-:W-:-:S02]  /*0410*/  ISETP.LT.U32.AND P0, PT, R3, UR18, PT ;  /* 0x0000001203007c0c */ /* 0x000fc4000bf01070 */
[----:B------:R-:W-:Y:S02]  /*0420*/  CS2R R46, SRZ ;  /* 0x00000000002e7805 */ /* 0x000fe4000001ff00 */
[----:B------:R-:W-:Y:S02]  /*0430*/  IADD3 R0, P4, R0, R3, RZ ;  /* 0x0000000300007210 */ /* 0x000fe40007f9e0ff */
[----:B------:R-:W-:Y:S02]  /*0440*/  CS2R R42, SRZ ;  /* 0x00000000002a7805 */ /* 0x000fe4000001ff00 */
[--C-:B------:R-:W-:Y:S01]  /*0450*/  SHF.L.U64.HI R13, R3, 0x3, R12.reuse ;  /* 0x00000003030d7819 */ /* 0x100fe2000001020c */
[----:B------:R-:W-:Y:S01]  /*0460*/  IMAD.X R3, RZ, RZ, R12, P3 ;  /* 0x000000ffff037224 */ /* 0x000fe200018e060c */
[----:B------:R-:W-:Y:S02]  /*0470*/  ISETP.LT.U32.AND P1, PT, R10, UR18, PT ;  /* 0x000000120a007c0c */ /* 0x000fe4000bf21070 */
[----:B------:R-:W-:-:S02]  /*0480*/  CS2R R4, SRZ ;  /* 0x0000000000047805 */ /* 0x000fc4000001ff00 */
[----:B------:R-:W-:Y:S02]  /*0490*/  ISETP.GE.AND.EX P5, PT, R11, RZ, PT, P5 ;  /* 0x000000ff0b00720c */ /* 0x000fe40003fa6350 */
[----:B------:R-:W-:Y:S02]  /*04a0*/  CS2R R6, SRZ ;  /* 0x0000000000067805 */ /* 0x000fe4000001ff00 */
[----:B------:R-:W-:Y:S02]  /*04b0*/  ISETP.GE.AND.EX P2, PT, R12, RZ, PT, P2 ;  /* 0x000000ff0c00720c */ /* 0x000fe40003f46320 */
[----:B------:R-:W-:Y:S02]  /*04c0*/  CS2R R8, SRZ ;  /* 0x0000000000087805 */ /* 0x000fe4000001ff00 */
[----:B------:R-:W-:Y:S02]  /*04d0*/  ISETP.GE.U32.AND P6, PT, R2, 0x10000, PT ;  /* 0x000100000200780c */ /* 0x000fe40003fc6070 */
[----:B------:R-:W-:-:S02]  /*04e0*/  CS2R R14, SRZ ;  /* 0x00000000000e7805 */ /* 0x000fc4000001ff00 */
[----:B------:R-:W-:Y:S02]  /*04f0*/  ISETP.LT.AND.EX P1, PT, R11, UR7, !P5, P1 ;  /* 0x000000070b007c0c */ /* 0x000fe4000ef21310 */
[----:B------:R-:W-:Y:S02]  /*0500*/  CS2R R16, SRZ ;  /* 0x0000000000107805 */ /* 0x000fe4000001ff00 */
[----:B------:R-:W-:Y:S02]  /*0510*/  ISETP.LT.AND.EX P0, PT, R12, UR7, !P2, P0 ;  /* 0x000000070c007c0c */ /* 0x000fe4000d701300 */
[C---:B------:R-:W-:Y:S01]  /*0520*/  SHF.L.U64.HI R11, R10.reuse, 0x3, R11 ;  /* 0x000000030a0b7819 */ /* 0x040fe2000001020b */
[----:B------:R-:W-:Y:S01]  /*0530*/  IMAD.SHL.U32 R10, R10, 0x8, RZ ;  /* 0x000000080a0a7824 */ /* 0x000fe200078e00ff */
[----:B------:R-:W-:Y:S02]  /*0540*/  ISETP.LT.U32.AND P2, PT, R2, UR18, PT ;  /* 0x0000001202007c0c */ /* 0x000fe4000bf41070 */
[----:B------:R-:W-:-:S02]  /*0550*/  IADD3 R18, P3, R20, UR8, RZ ;  /* 0x0000000814127c10 */ /* 0x000fc4000ff7e0ff */
[C---:B------:R-:W-:Y:S02]  /*0560*/  ISETP.GE.AND.EX P6, PT, R3.reuse, RZ, PT, P6 ;  /* 0x000000ff0300720c */ /* 0x040fe40003fc6360 */
[C---:B------:R-:W-:Y:S01]  /*0570*/  SHF.L.U64.HI R29, R2.reuse, 0x3, R3 ;  /* 0x00000003021d7819 */ /* 0x040fe20000010203 */
[----:B------:R-:W-:Y:S01]  /*0580*/  IMAD.SHL.U32 R2, R2, 0x8, RZ ;  /* 0x0000000802027824 */ /* 0x000fe200078e00ff */
[----:B------:R-:W-:Y:S01]  /*0590*/  ISETP.LT.AND.EX P2, PT, R3, UR7, !P6, P2 ;  /* 0x0000000703007c0c */ /* 0x000fe2000f741320 */
[----:B------:R-:W-:Y:S01]  /*05a0*/  IMAD.X R3, RZ, RZ, R12, P4 ;  /* 0x000000ffff037224 */ /* 0x000fe200020e060c */
[----:B------:R-:W-:Y:S02]  /*05b0*/  IADD3.X R19, R13, UR9, RZ, P3, !PT ;  /* 0x000000090d137c10 */ /* 0x000fe40009ffe4ff */
[----:B------:R-:W-:Y:S02]  /*05c0*/  IADD3 R22, P3, R10, UR8, RZ ;  /* 0x000000080a167c10 */ /* 0x000fe4000ff7e0ff */
[----:B------:R-:W-:Y:S01]  /*05d0*/  ISETP.GE.U32.AND P6, PT, R0, 0x10000, PT ;  /* 0x000100000000780c */ /* 0x000fe20003fc6070 */
[----:B------:R0:W5:Y:S01]  /*05e0*/  @P0 LDG.E.64 R48, desc[UR14][R18.64] ;  /* 0x0000000e12300981 */ /* 0x000162000c1e1b00 */
[----:B------:R-:W-:-:S02]  /*05f0*/  IADD3.X R23, R11, UR9, RZ, P3, !PT ;  /* 0x000000090b177c10 */ /* 0x000fc40009ffe4ff */
[----:B------:R-:W-:Y:S02]  /*0600*/  IADD3 R24, P4, R10, UR10, RZ ;  /* 0x0000000a0a187c10 */ /* 0x000fe4000ff9e0ff */
[----:B------:R-:W-:Y:S01]  /*0610*/  ISETP.LT.U32.AND P3, PT, R0, UR18, PT ;  /* 0x0000001200007c0c */ /* 0x000fe2000bf61070 */
[----:B------:R0:W5:Y:S01]  /*0620*/  @P1 LDG.E.64 R42, desc[UR14][R22.64] ;  /* 0x0000000e162a1981 */ /* 0x000162000c1e1b00 */
[----:B------:R-:W-:Y:S02]  /*0630*/  ISETP.GE.AND.EX P6, PT, R3, RZ, PT, P6 ;  /* 0x000000ff0300720c */ /* 0x000fe40003fc6360 */
[----:B------:R-:W-:Y:S02]  /*0640*/  IADD3 R20, P5, R20, UR10, RZ ;  /* 0x0000000a14147c10 */ /* 0x000fe4000ffbe0ff */
[----:B------:R-:W-:Y:S02]  /*0650*/  IADD3.X R25, R11, UR11, RZ, P4, !PT ;  /* 0x0000000b0b197c10 */ /* 0x000fe4000a7fe4ff */
[----:B------:R-:W-:-:S02]  /*0660*/  ISETP.LT.AND.EX P3, PT, R3, UR7, !P6, P3 ;  /* 0x0000000703007c0c */ /* 0x000fc4000f761330 */
[----:B------:R-:W-:Y:S01]  /*0670*/  IADD3.X R21, R13, UR11, RZ, P5, !PT ;  /* 0x0000000b0d157c10 */ /* 0x000fe2000affe4ff */
[----:B------:R0:W5:Y:S01]  /*0680*/  @P1 LDG.E.64 R4, desc[UR14][R24.64] ;  /* 0x0000000e18041981 */ /* 0x000162000c1e1b00 */
[----:B------:R-:W-:Y:S02]  /*0690*/  IADD3 R26, P4, R2, UR8, RZ ;  /* 0x00000008021a7c10 */ /* 0x000fe4000ff9e0ff */
[C---:B------:R-:W-:Y:S01]  /*06a0*/  SHF.L.U64.HI R3, R0.reuse, 0x3, R3 ;  /* 0x0000000300037819 */ /* 0x040fe20000010203 */
[----:B------:R-:W-:Y:S01]  /*06b0*/  IMAD.SHL.U32 R0, R0, 0x8, RZ ;  /* 0x0000000800007824 */ /* 0x000fe200078e00ff */
[----:B------:R-:W-:Y:S01]  /*06c0*/  IADD3 R28, P5, R2, UR10, RZ ;  /* 0x0000000a021c7c10 */ /* 0x000fe2000ffbe0ff */
[----:B------:R0:W5:Y:S01]  /*06d0*/  @P0 LDG.E.64 R46, desc[UR14][R20.64] ;  /* 0x0000000e142e0981 */ /* 0x000162000c1e1b00 */
[C---:B------:R-:W-:Y:S02]  /*06e0*/  IADD3.X R27, R29.reuse, UR9, RZ, P4, !PT ;  /* 0x000000091d1b7c10 */ /* 0x040fe4000a7fe4ff */
[----:B------:R-:W-:-:S02]  /*06f0*/  IADD3.X R29, R29, UR11, RZ, P5, !PT ;  /* 0x0000000b1d1d7c10 */ /* 0x000fc4000affe4ff */
[C---:B------:R-:W-:Y:S01]  /*0700*/  IADD3 R30, P4, R0.reuse, UR8, RZ ;  /* 0x00000008001e7c10 */ /* 0x040fe2000ff9e0ff */
[----:B------:R0:W5:Y:S01]  /*0710*/  @P2 LDG.E.64 R6, desc[UR14][R26.64] ;  /* 0x0000000e1a062981 */ /* 0x000162000c1e1b00 */
[----:B------:R-:W-:Y:S02]  /*0720*/  IADD3 R32, P5, R0, UR10, RZ ;  /* 0x0000000a00207c10 */ /* 0x000fe4000ffbe0ff */
[C---:B------:R-:W-:Y:S01]  /*0730*/  IADD3.X R31, R3.reuse, UR9, RZ, P4, !PT ;  /* 0x00000009031f7c10 */ /* 0x040fe2000a7fe4ff */
[----:B------:R0:W5:Y:S01]  /*0740*/  @P2 LDG.E.64 R8, desc[UR14][R28.64] ;  /* 0x0000000e1c082981 */ /* 0x000162000c1e1b00 */
[----:B------:R-:W-:-:S03]  /*0750*/  IADD3.X R33, R3, UR11, RZ, P5, !PT ;  /* 0x0000000b03217c10 */ /* 0x000fc6000affe4ff */
[----:B------:R0:W5:Y:S04]  /*0760*/  @P3 LDG.E.64 R14, desc[UR14][R30.64] ;  /* 0x0000000e1e0e3981 */ /* 0x000168000c1e1b00 */
[----:B------:R0:W5:Y:S01]  /*0770*/  @P3 LDG.E.64 R16, desc[UR14][R32.64] ;  /* 0x0000000e20103981 */ /* 0x000162000c1e1b00 */
[----:B------:R-:W-:-:S04]  /*0780*/  UISETP.NE.U32.AND UP0, UPT, UR20, URZ, UPT ;  /* 0x0000003f1400728c */ /* 0x000fc8000bf05070 */
[----:B------:R-:W-:-:S06]  /*0790*/  UISETP.NE.AND.EX UP0, UPT, UR21, URZ, UPT, UP0 ;  /* 0x0000003f1500728c */ /* 0x000fcc000bf05300 */
[----:B------:R-:W-:-:S13]  /*07a0*/  PLOP3.LUT P4, PT, PT, PT, UP0, 0x40, 0x0 ;  /* 0x000000000000781c */ /* 0x000fda0003f8e808 */
[----:B0-----:R-:W-:Y:S05]  /*07b0*/  @P4 BRA `(.L_x_49) ;  /* 0x0000000800344947 */ /* 0x001fea0003800000 */
[----:B------:R-:W0:Y:S02]  /*07c0*/  LDC.64 R2, c[0x0][0xe90] ;  /* 0x0003a400ff027b82 */ /* 0x000e240000000a00 */
[----:B0-----:R-:W2:Y:S01]  /*07d0*/  LDG.E R2, desc[UR14][R2.64] ;  /* 0x0000000e02027981 */ /* 0x001ea2000c1e1900 */
[----:B------:R-:W-:Y:S01]  /*07e0*/  IMAD.MOV.U32 R10, RZ, RZ, 0x1 ;  /* 0x00000001ff0a7424 */ /* 0x000fe200078e00ff */
[----:B-----5:R-:W-:Y:S01]  /*07f0*/  FSETP.GEU.AND P5, PT, |R47|, 6.5827683646048100446e-37, PT ;  /* 0x036000002f00780b */ /* 0x020fe20003fae200 */
[----:B------:R-:W-:Y:S01]  /*0800*/  DSETP.NEU.AND P6, PT, RZ, UR22, PT ;  /* 0x00000016ff007e2a */ /* 0x000fe2000bfcd000 */
[----:B------:R-:W-:Y:S01]  /*0810*/  BSSY B0, `(.L_x_50) ;  /* 0x0000018000007945 */ /* 0x000fe20003800000 */
[----:B--2---:R-:W-:-:S06]  /*0820*/  FMUL.FTZ R34, R2, 1 ;  /* 0x3f80000002227820 */ /* 0x004fcc0000410000 */
[----:B------:R-:W0:Y:S08]  /*0830*/  F2F.F64.F32 R34, R34 ;  /* 0x0000002200227310 */ /* 0x000e300000201800 */
[----:B0-----:R-:W0:Y:S02]  /*0840*/  MUFU.RCP64H R11, R35 ;  /* 0x00000023000b7308 */ /* 0x001e240000001800 */
[----:B0-----:R-:W-:-:S08]  /*0850*/  DFMA R12, -R34, R10, 1 ;  /* 0x3ff00000220c742b */ /* 0x001fd0000000010a */
[----:B------:R-:W-:-:S08]  /*0860*/  DFMA R12, R12, R12, R12 ;  /* 0x0000000c0c0c722b */ /* 0x000fd0000000000c */
[----:B------:R-:W-:-:S08]  /*0870*/  DFMA R12, R10, R12, R10 ;  /* 0x0000000c0a0c722b */ /* 0x000fd0000000000a */
[----:B------:R-:W-:-:S08]  /*0880*/  DFMA R10, -R34, R12, 1 ;  /* 0x3ff00000220a742b */ /* 0x000fd0000000010c */
[----:B------:R-:W-:-:S08]  /*0890*/  DFMA R10, R12, R10, R12 ;  /* 0x0000000a0c0a722b */ /* 0x000fd0000000000c */
[----:B------:R-:W-:-:S08]  /*08a0*/  DMUL R12, R46, R10 ;  /* 0x0000000a2e0c7228 */ /* 0x000fd00000000000 */
[----:B------:R-:W-:-:S08]  /*08b0*/  DFMA R2, -R34, R12, R46 ;  /* 0x0000000c2202722b */ /* 0x000fd0000000012e */
[----:B------:R-:W-:-:S10]  /*08c0*/  DFMA R2, R10, R2, R12 ;  /* 0x000000020a02722b */ /* 0x000fd4000000000c */
[----:B------:R-:W-:-:S05]  /*08d0*/  FFMA R0, RZ, R35, R3 ;  /* 0x00000023ff007223 */ /* 0x000fca0000000003 */
[----:B------:R-:W-:Y:S02]  /*08e0*/  FSETP.GT.AND P4, PT, |R0|, 1.469367938527859385e-39, PT ;  /* 0x001000000000780b */ /* 0x000fe40003f84200 */
[----:B------:R-:W-:-:S11]  /*08f0*/  P2R R0, PR, RZ, 0x40 ;  /* 0x00000040ff007803 */ /* 0x000fd60000000000 */
[----:B------:R-:W-:Y:S05]  /*0900*/  @P4 BRA P5, `(.L_x_51) ;  /* 0x0000000000204947 */ /* 0x000fea0002800000 */
[----:B------:R-:W-:Y:S01]  /*0910*/  IMAD.MOV.U32 R2, RZ, RZ, R46 ;  /* 0x000000ffff027224 */ /* 0x000fe200078e002e */
[----:B------:R-:W-:Y:S01]  /*0920*/  MOV R0, 0x970 ;  /* 0x0000097000007802 */ /* 0x000fe20000000f00 */
[----:B------:R-:W-:Y:S02]  /*0930*/  IMAD.MOV.U32 R3, RZ, RZ, R47 ;  /* 0x000000ffff037224 */ /* 0x000fe400078e002f */
[----:B------:R-:W-:Y:S02]  /*0940*/  IMAD.MOV.U32 R10, RZ, RZ, R34 ;  /* 0x000000ffff0a7224 */ /* 0x000fe400078e0022 */
[----:B------:R-:W-:-:S07]  /*0950*/  IMAD.MOV.U32 R11, RZ, RZ, R35 ;  /* 0x000000ffff0b7224 */ /* 0x000fce00078e0023 */
[----:B------:R-:W-:Y:S05]  /*0960*/  CALL.REL.NOINC `($__internal_0_$__cuda_sm20_div_rn_f64_full) ;  /* 0x0000001800207944 */ /* 0x000fea0003c00000 */
[----:B------:R-:W-:Y:S02]  /*0970*/  IMAD.MOV.U32 R2, RZ, RZ, R10 ;  /* 0x000000ffff027224 */ /* 0x000fe400078e000a */
[----:B------:R-:W-:-:S07]  /*0980*/  IMAD.MOV.U32 R3, RZ, RZ, R11 ;  /* 0x000000ffff037224 */ /* 0x000fce00078e000b */
.L_x_51:
[----:B------:R-:W-:Y:S05]  /*0990*/  BSYNC B0 ;  /* 0x0000000000007941 */ /* 0x000fea0003800000 */
.L_x_50:
[----:B------:R-:W0:Y:S01]  /*09a0*/  MUFU.RCP64H R11, R35 ;  /* 0x00000023000b7308 */ /* 0x000e220000001800 */
[----:B------:R-:W-:Y:S01]  /*09b0*/  IMAD.MOV.U32 R10, RZ, RZ, 0x1 ;  /* 0x00000001ff0a7424 */ /* 0x000fe200078e00ff */
[----:B------:R-:W-:Y:S01]  /*09c0*/  ULDC.S8 UR5, c[0x0][0xe89] ;  /* 0x0003a24000057ab9 */ /* 0x000fe20000000200 */
[----:B------:R-:W-:Y:S01]  /*09d0*/  DSETP.NEU.AND P5, PT, RZ, UR22, PT ;  /* 0x00000016ff007e2a */ /* 0x000fe2000bfad000 */
[----:B------:R-:W-:Y:S01]  /*09e0*/  ISETP.NE.AND P4, PT, RZ, UR5, PT ;  /* 0x00000005ff007c0c */ /* 0x000fe2000bf85270 */
[----:B------:R-:W-:Y:S01]  /*09f0*/  BSSY B0, `(.L_x_52) ;  /* 0x000001c000007945 */ /* 0x000fe20003800000 */
[----:B------:R-:W-:Y:S01]  /*0a00*/  FSETP.GEU.AND P6, PT, |R5|, 6.5827683646048100446e-37, PT ;  /* 0x036000000500780b */ /* 0x000fe20003fce200 */
[----:B------:R-:W-:Y:S02]  /*0a10*/  IMAD.MOV.U32 R46, RZ, RZ, R2 ;  /* 0x000000ffff2e7224 */ /* 0x000fe400078e0002 */
[----:B------:R-:W-:Y:S01]  /*0a20*/  IMAD.MOV.U32 R47, RZ, RZ, R3 ;  /* 0x000000ffff2f7224 */ /* 0x000fe200078e0003 */
[----:B0-----:R-:W-:-:S08]  /*0a30*/  DFMA R12, -R34, R10, 1 ;  /* 0x3ff00000220c742b */ /* 0x001fd0000000010a */
[----:B------:R-:W-:-:S08]  /*0a40*/  DFMA R12, R12, R12, R12 ;  /* 0x0000000c0c0c722b */ /* 0x000fd0000000000c */
[----:B------:R-:W-:-:S08]  /*0a50*/  DFMA R12, R10, R12, R10 ;  /* 0x0000000c0a0c722b */ /* 0x000fd0000000000a */
[----:B------:R-:W-:-:S08]  /*0a60*/  DFMA R10, -R34, R12, 1 ;  /* 0x3ff00000220a742b */ /* 0x000fd0000000010c */
[----:B------:R-:W-:Y:S02]  /*0a70*/  DFMA R40, R12, R10, R12 ;  /* 0x0000000a0c28722b */ /* 0x000fe4000000000c */
[----:B------:R-:W-:-:S06]  /*0a80*/  DADD R12, -RZ, -R2 ;  /* 0x00000000ff0c7229 */ /* 0x000fcc0000000902 */
[----:B------:R-:W-:-:S04]  /*0a90*/  DMUL R10, R4, R40 ;  /* 0x00000028040a7228 */ /* 0x000fc80000000000 */
[----:B------:R-:W-:Y:S02]  /*0aa0*/  FSEL R38, R2, R12, !P4 ;  /* 0x0000000c02267208 */ /* 0x000fe40006000000 */
[----:B------:R-:W-:Y:S02]  /*0ab0*/  FSEL R39, R3, R13, !P4 ;  /* 0x0000000d03277208 */ /* 0x000fe40006000000 */
[----:B------:R-:W-:-:S04]  /*0ac0*/  DFMA R36, -R34, R10, R4 ;  /* 0x0000000a2224722b */ /* 0x000fc80000000104 */
[----:B------:R-:W-:-:S04]  /*0ad0*/  DFMA R12, R48, UR22, R38 ;  /* 0x00000016300c7c2b */ /* 0x000fc80008000026 */
[----:B------:R-:W-:-:S06]  /*0ae0*/  DFMA R10, R40, R36, R10 ;  /* 0x00000024280a722b */ /* 0x000fcc000000000a */
[----:B------:R-:W-:Y:S02]  /*0af0*/  FSEL R36, R12, R38, P5 ;  /* 0x000000260c247208 */ /* 0x000fe40002800000 */
[----:B------:R-:W-:Y:S02]  /*0b00*/  FSEL R37, R13, R39, P5 ;  /* 0x000000270d257208 */ /* 0x000fe40002800000 */
[----:B------:R-:W-:-:S04]  /*0b10*/  FFMA R0, RZ, R35, R11 ;  /* 0x00000023ff007223 */ /* 0x000fc8000000000b */
[----:B------:R-:W-:Y:S01]  /*0b20*/  DFMA R36, R36, -UR16, R48 ;  /* 0x8000001024247c2b */ /* 0x000fe20008000030 */
[----:B------:R-:W-:-:S13]  /*0b30*/  FSETP.GT.AND P5, PT, |R0|, 1.469367938527859385e-39, PT ;  /* 0x001000000000780b */ /* 0x000fda0003fa4200 */
[----:B------:R-:W-:Y:S05]  /*0b40*/  @P5 BRA P6, `(.L_x_53) ;  /* 0x0000000000185947 */ /* 0x000fea0003000000 */
[----:B------:R-:W-:Y:S01]  /*0b50*/  IMAD.MOV.U32 R2, RZ, RZ, R4 ;  /* 0x000000ffff027224 */ /* 0x000fe200078e0004 */
[----:B------:R-:W-:Y:S01]  /*0b60*/  MOV R0, 0xbb0 ;  /* 0x00000bb000007802 */ /* 0x000fe20000000f00 */
[----:B------:R-:W-:Y:S02]  /*0b70*/  IMAD.MOV.U32 R3, RZ, RZ, R5 ;  /* 0x000000ffff037224 */ /* 0x000fe400078e0005 */
[----:B------:R-:W-:Y:S02]  /*0b80*/  IMAD.MOV.U32 R10, RZ, RZ, R34 ;  /* 0x000000ffff0a7224 */ /* 0x000fe400078e0022 */
[----:B------:R-:W-:-:S07]  /*0b90*/  IMAD.MOV.U32 R11, RZ, RZ, R35 ;  /* 0x000000ffff0b7224 */ /* 0x000fce00078e0023 */
[----:B------:R-:W-:Y:S05]  /*0ba0*/  CALL.REL.NOINC `($__internal_0_$__cuda_sm20_div_rn_f64_full) ;  /* 0x0000001400907944 */ /* 0x000fea0003c00000 */
.L_x_53:
[----:B------:R-:W-:Y:S05]  /*0bb0*/  BSYNC B0 ;  /* 0x0000000000007941 */ /* 0x000fea0003800000 */
.L_x_52:
[----:B------:R-:W0:Y:S01]  /*0bc0*/  MUFU.RCP64H R3, R35 ;  /* 0x0000002300037308 */ /* 0x000e220000001800 */
[----:B------:R-:W-:Y:S01]  /*0bd0*/  IMAD.MOV.U32 R2, RZ, RZ, 0x1 ;  /* 0x00000001ff027424 */ /* 0x000fe200078e00ff */
[----:B------:R-:W-:Y:S01]  /*0be0*/  DSETP.NEU.AND P5, PT, RZ, UR22, PT ;  /* 0x00000016ff007e2a */ /* 0x000fe2000bfad000 */
[----:B------:R-:W-:Y:S01]  /*0bf0*/  FSETP.GEU.AND P6, PT, |R9|, 6.5827683646048100446e-37, PT ;  /* 0x036000000900780b */ /* 0x000fe20003fce200 */
[----:B------:R-:W-:Y:S03]  /*0c00*/  BSSY B0, `(.L_x_54) ;  /* 0x000001d000007945 */ /* 0x000fe60003800000 */
        /* <DEDUP_REMOVED lines=12> */
[----:B------:R-:W-:Y:S01]  /*0cd0*/  FSEL R38, R4, R38, P5 ;  /* 0x0000002604267208 */ /* 0x000fe20002800000 */
[----:B------:R-:W-:Y:S01]  /*0ce0*/  IMAD.MOV.U32 R4, RZ, RZ, R10 ;  /* 0x000000ffff047224 */ /* 0x000fe200078e000a */
[----:B------:R-:W-:Y:S01]  /*0cf0*/  FSEL R39, R5, R39, P5 ;  /* 0x0000002705277208 */ /* 0x000fe20002800000 */
[----:B------:R-:W-:Y:S02]  /*0d00*/  IMAD.MOV.U32 R5, RZ, RZ, R11 ;  /* 0x000000ffff057224 */ /* 0x000fe400078e000b */
[----:B------:R-:W-:-:S03]  /*0d10*/  FFMA R0, RZ, R35, R3 ;  /* 0x00000023ff007223 */ /* 0x000fc60000000003 */
[----:B------:R-:W-:Y:S02]  /*0d20*/  DFMA R38, R38, -UR16, R42 ;  /* 0x8000001026267c2b */ /* 0x000fe4000800002a */
        /* <DEDUP_REMOVED lines=10> */
.L_x_55:
[----:B------:R-:W-:Y:S05]  /*0dd0*/  BSYNC B0 ;  /* 0x0000000000007941 */ /* 0x000fea0003800000 */
.L_x_54:
        /* <DEDUP_REMOVED lines=31> */
.L_x_57:
[----:B------:R-:W-:Y:S05]  /*0fd0*/  BSYNC B0 ;  /* 0x0000000000007941 */ /* 0x000fea0003800000 */
.L_x_56:
[----:B------:R-:W-:Y:S01]  /*0fe0*/  DADD R2, -RZ, -R10 ;  /* 0x00000000ff027229 */ /* 0x000fe2000000090a */
[----:B------:R-:W-:Y:S01]  /*0ff0*/  IMAD.MOV.U32 R16, RZ, RZ, R10 ;  /* 0x000000ffff107224 */ /* 0x000fe200078e000a */
[----:B------:R-:W-:Y:S01]  /*1000*/  DSETP.NEU.AND P5, PT, RZ, UR22, PT ;  /* 0x00000016ff007e2a */ /* 0x000fe2000bfad000 */
[----:B------:R-:W-:-:S07]  /*1010*/  IMAD.MOV.U32 R17, RZ, RZ, R11 ;  /* 0x000000ffff117224 */ /* 0x000fce00078e000b */
[----:B------:R-:W-:Y:S02]  /*1020*/  FSEL R6, R10, R2, !P4 ;  /* 0x000000020a067208 */ /* 0x000fe40006000000 */
[----:B------:R-:W-:-:S06]  /*1030*/  FSEL R7, R11, R3, !P4 ;  /* 0x000000030b077208 */ /* 0x000fcc0006000000 */
[----:B------:R-:W-:-:S10]  /*1040*/  DFMA R2, R14, UR22, R6 ;  /* 0x000000160e027c2b */ /* 0x000fd40008000006 */
[----:B------:R-:W-:Y:S02]  /*1050*/  FSEL R2, R2, R6, P5 ;  /* 0x0000000602027208 */ /* 0x000fe40002800000 */
[----:B------:R-:W-:-:S06]  /*1060*/  FSEL R3, R3, R7, P5 ;  /* 0x0000000703037208 */ /* 0x000fcc0002800000 */
[----:B------:R-:W-:Y:S01]  /*1070*/  DFMA R2, R2, -UR16, R14 ;  /* 0x8000001002027c2b */ /* 0x000fe2000800000e */
[----:B------:R-:W-:Y:S10]  /*1080*/  BRA `(.L_x_58) ;  /* 0x00000000008c7947 */ /* 0x000ff40003800000 */
.L_x_49:
[----:B------:R-:W-:Y:S02]  /*1090*/  ULDC.S8 UR5, c[0x0][0xe89] ;  /* 0x0003a24000057ab9 */ /* 0x000fe40000000200 */
[----:B------:R-:W-:-:S13]  /*10a0*/  ISETP.NE.AND P4, PT, RZ, UR5, PT ;  /* 0x00000005ff007c0c */ /* 0x000fda000bf85270 */
[----:B------:R-:W-:Y:S05]  /*10b0*/  @!P4 BRA `(.L_x_59) ;  /* 0x00000000003cc947 */ /* 0x000fea0003800000 */
[----:B------:R-:W-:-:S14]  /*10c0*/  DSETP.NEU.AND P4, PT, RZ, UR22, PT ;  /* 0x00000016ff007e2a */ /* 0x000fdc000bf8d000 */
[----:B-----5:R-:W-:Y:S02]  /*10d0*/  @!P4 DFMA R36, R46, UR16, R48 ;  /* 0x000000102e24cc2b */ /* 0x020fe40008000030 */
[----:B------:R-:W-:Y:S02]  /*10e0*/  @!P4 DFMA R38, R4, UR16, R42 ;  /* 0x000000100426cc2b */ /* 0x000fe4000800002a */
[----:B------:R-:W-:Y:S02]  /*10f0*/  @!P4 DFMA R40, R8, UR16, R6 ;  /* 0x000000100828cc2b */ /* 0x000fe40008000006 */
[----:B------:R-:W-:Y:S01]  /*1100*/  @!P4 DFMA R2, R16, UR16, R14 ;  /* 0x000000101002cc2b */ /* 0x000fe2000800000e */
[----:B------:R-:W-:Y:S10]  /*1110*/  @!P4 BRA `(.L_x_58) ;  /* 0x000000000068c947 */ /* 0x000ff40003800000 */
[----:B------:R-:W-:Y:S02]  /*1120*/  DFMA R36, R48, UR22, -R46 ;  /* 0x0000001630247c2b */ /* 0x000fe4000800082e */
[----:B------:R-:W-:Y:S02]  /*1130*/  DFMA R38, R42, UR22, -R4 ;  /* 0x000000162a267c2b */ /* 0x000fe40008000804 */
[----:B------:R-:W-:Y:S02]  /*1140*/  DFMA R40, R6, UR22, -R8 ;  /* 0x0000001606287c2b */ /* 0x000fe40008000808 */
[----:B------:R-:W-:Y:S02]  /*1150*/  DFMA R2, R14, UR22, -R16 ;  /* 0x000000160e027c2b */ /* 0x000fe40008000810 */
[----:B------:R-:W-:Y:S02]  /*1160*/  DFMA R36, R36, -UR16, R48 ;  /* 0x8000001024247c2b */ /* 0x000fe40008000030 */
[----:B------:R-:W-:-:S02]  /*1170*/  DFMA R38, R38, -UR16, R42 ;  /* 0x8000001026267c2b */ /* 0x000fc4000800002a */
[----:B------:R-:W-:Y:S02]  /*1180*/  DFMA R40, R40, -UR16, R6 ;  /* 0x8000001028287c2b */ /* 0x000fe40008000006 */
[----:B------:R-:W-:Y:S01]  /*1190*/  DFMA R2, R2, -UR16, R14 ;  /* 0x8000001002027c2b */ /* 0x000fe2000800000e */
[----:B------:R-:W-:Y:S10]  /*11a0*/  BRA `(.L_x_58) ;  /* 0x0000000000447947 */ /* 0x000ff40003800000 */
.L_x_59:
[----:B-----5:R-:W-:Y:S02]  /*11b0*/  DFMA R2, R48, UR22, R46 ;  /* 0x0000001630027c2b */ /* 0x020fe4000800002e */
[----:B------:R-:W-:Y:S02]  /*11c0*/  DFMA R10, R42, UR22, R4 ;  /* 0x000000162a0a7c2b */ /* 0x000fe40008000004 */
[----:B------:R-:W-:Y:S02]  /*11d0*/  DFMA R12, R6, UR22, R8 ;  /* 0x00000016060c7c2b */ /* 0x000fe40008000008 */
[----:B------:R-:W-:Y:S02]  /*11e0*/  DFMA R34, R14, UR22, R16 ;  /* 0x000000160e227c2b */ /* 0x000fe40008000010 */
[----:B------:R-:W-:-:S06]  /*11f0*/  DSETP.NEU.AND P4, PT, RZ, UR22, PT ;  /* 0x00000016ff007e2a */ /* 0x000fcc000bf8d000 */
[----:B------:R-:W-:Y:S02]  /*1200*/  FSEL R36, R2, R46, P4 ;  /* 0x0000002e02247208 */ /* 0x000fe40002000000 */
[----:B------:R-:W-:Y:S02]  /*1210*/  FSEL R37, R3, R47, P4 ;  /* 0x0000002f03257208 */ /* 0x000fe40002000000 */
[----:B------:R-:W-:Y:S02]  /*1220*/  FSEL R38, R10, R4, P4 ;  /* 0x000000040a267208 */ /* 0x000fe40002000000 */
[----:B------:R-:W-:Y:S02]  /*1230*/  FSEL R39, R11, R5, P4 ;  /* 0x000000050b277208 */ /* 0x000fe40002000000 */
[----:B------:R-:W-:Y:S01]  /*1240*/  FSEL R40, R12, R8, P4 ;  /* 0x000000080c287208 */ /* 0x000fe20002000000 */
[----:B------:R-:W-:Y:S01]  /*1250*/  DFMA R36, R36, -UR16, R48 ;  /* 0x8000001024247c2b */ /* 0x000fe20008000030 */
[----:B------:R-:W-:-:S02]  /*1260*/  FSEL R41, R13, R9, P4 ;  /* 0x000000090d297208 */ /* 0x000fc40002000000 */
[----:B------:R-:W-:Y:S01]  /*1270*/  FSEL R2, R34, R16, P4 ;  /* 0x0000001022027208 */ /* 0x000fe20002000000 */
[----:B------:R-:W-:Y:S01]  /*1280*/  DFMA R38, R38, -UR16, R42 ;  /* 0x8000001026267c2b */ /* 0x000fe2000800002a */
[----:B------:R-:W-:Y:S02]  /*1290*/  FSEL R3, R35, R17, P4 ;  /* 0x0000001123037208 */ /* 0x000fe40002000000 */
[----:B------:R-:W-:-:S04]  /*12a0*/  DFMA R40, R40, -UR16, R6 ;  /* 0x8000001028287c2b */ /* 0x000fc80008000006 */
[----:B------:R-:W-:-:S11]  /*12b0*/  DFMA R2, R2, -UR16, R14 ;  /* 0x8000001002027c2b */ /* 0x000fd6000800000e */
.L_x_58:
[----:B------:R0:W-:Y:S01]  /*12c0*/  @P0 STG.E.64 desc[UR14][R18.64], R36 ;  /* 0x0000002412000986 */ /* 0x0001e2000c101b0e */
[----:B------:R-:W-:-:S03]  /*12d0*/  PLOP3.LUT P4, PT, PT, PT, UP0, 0x40, 0x0 ;  /* 0x000000000000781c */ /* 0x000fc60003f8e808 */
[----:B------:R0:W-:Y:S04]  /*12e0*/  @P1 STG.E.64 desc[UR14][R22.64], R38 ;  /* 0x0000002616001986 */ /* 0x0001e8000c101b0e */
[----:B------:R0:W-:Y:S04]  /*12f0*/  @P2 STG.E.64 desc[UR14][R26.64], R40 ;  /* 0x000000281a002986 */ /* 0x0001e8000c101b0e */
[----:B------:R0:W-:Y:S02]  /*1300*/  @P3 STG.E.64 desc[UR14][R30.64], R2 ;  /* 0x000000021e003986 */ /* 0x0001e4000c101b0e */
[----:B------:R-:W-:Y:S05]  /*1310*/  @P4 BRA `(.L_x_60) ;  /* 0x0000000000104947 */ /* 0x000fea0003800000 */
[----:B------:R1:W-:Y:S04]  /*1320*/  @P0 STG.E.64 desc[UR14][R20.64], R46 ;  /* 0x0000002e14000986 */ /* 0x0003e8000c101b0e */
[----:B------:R1:W-:Y:S04]  /*1330*/  @P1 STG.E.64 desc[UR14][R24.64], R4 ;  /* 0x0000000418001986 */ /* 0x0003e8000c101b0e */
[----:B------:R1:W-:Y:S04]  /*1340*/  @P2 STG.E.64 desc[UR14][R28.64], R8 ;  /* 0x000000081c002986 */ /* 0x0003e8000c101b0e */
[----:B------:R1:W-:Y:S02]  /*1350*/  @P3 STG.E.64 desc[UR14][R32.64], R16 ;  /* 0x0000001020003986 */ /* 0x0003e4000c101b0e */
.L_x_60:
[----:B------:R-:W-:-:S04]  /*1360*/  ULEA UR5, UR12, UR4, 0x2 ;  /* 0x000000040c057291 */ /* 0x000fc8000f8e103f */
[----:B------:R-:W-:Y:S02]  /*1370*/  USHF.R.S32.HI UR6, URZ, 0x1f, UR5 ;  /* 0x0000001f3f067899 */ /* 0x000fe40008011405 */
[----:B------:R-:W-:Y:S02]  /*1380*/  UISETP.GT.U32.AND UP0, UPT, UR18, UR5, UPT ;  /* 0x000000051200728c */ /* 0x000fe4000bf04070 */
[----:B------:R-:W-:Y:S01]  /*1390*/  IMAD.U32 R0, RZ, RZ, UR5 ;  /* 0x00000005ff007e24 */ /* 0x000fe2000f8e00ff */
[----:B------:R-:W-:Y:S01]  /*13a0*/  UMOV UR4, UR5 ;  /* 0x0000000500047c82 */ /* 0x000fe20008000000 */
[----:B------:R-:W-:-:S03]  /*13b0*/  UISETP.GT.AND.EX UP0, UPT, UR7, UR6, UPT, UP0 ;  /* 0x000000060700728c */ /* 0x000fc6000bf04300 */
[----:B------:R-:W-:-:S03]  /*13c0*/  ISETP.LT.AND P1, PT, R0, 0x10000, PT ;  /* 0x000100000000780c */ /* 0x000fc60003f21270 */
[----:B------:R-:W-:-:S13]  /*13d0*/  PLOP3.LUT P0, PT, PT, PT, UP0, 0x80, 0x0 ;  /* 0x000000000000781c */ /* 0x000fda0003f0f008 */
[----:B------:R-:W-:Y:S05]  /*13e0*/  @P0 BRA P1, `(.L_x_61) ;  /* 0xffffffec00d80947 */ /* 0x000fea000083ffff */
[----:B------:R-:W-:Y:S05]  /*13f0*/  EXIT ;  /* 0x000000000000794d */ /* 0x000fea0003800000 */
.L_x_48:
[----:B------:R-:W0:Y:S02]  /*1400*/  S2R R2, SR_TID.X ;  /* 0x0000000000027919 */ /* 0x000e240000002100 */
[----:B0-----:R-:W-:-:S03]  /*1410*/  IMAD.WIDE.U32 R4, R2, 0x4, RZ ;  /* 0x0000000402047825 */ /* 0x001fc600078e00ff */
[----:B------:R-:W-:-:S04]  /*1420*/  ISETP.GE.U32.AND P0, PT, R4, UR18, PT ;  /* 0x0000001204007c0c */ /* 0x000fc8000bf06070 */
[----:B------:R-:W-:-:S04]  /*1430*/  ISETP.GE.AND.EX P0, PT, R5, UR7, PT, P0 ;  /* 0x0000000705007c0c */ /* 0x000fc8000bf06300 */
[----:B------:R-:W-:-:S13]  /*1440*/  ISETP.GT.U32.OR P0, PT, R2, 0x3fff, P0 ;  /* 0x00003fff0200780c */ /* 0x000fda0000704470 */
[----:B------:R-:W-:Y:S05]  /*1450*/  @P0 EXIT ;  /* 0x000000000000094d */ /* 0x000fea0003800000 */
[----:B------:R-:W-:Y:S01]  /*1460*/  ULDC.64 UR4, c[0x0][0xe90] ;  /* 0x0003a40000047ab9 */ /* 0x000fe20000000a00 */
[----:B------:R-:W-:Y:S01]  /*1470*/  ULDC.64 UR12, c[0x0][0xe60] ;  /* 0x00039800000c7ab9 */ /* 0x000fe20000000a00 */
[----:B------:R-:W-:Y:S01]  /*1480*/  ISETP.NE.U32.AND P0, PT, RZ, UR4, PT ;  /* 0x00000004ff007c0c */ /* 0x000fe2000bf05070 */
[----:B------:R-:W-:Y:S02]  /*1490*/  IMAD.MOV.U32 R28, RZ, RZ, R2 ;  /* 0x000000ffff1c7224 */ /* 0x000fe400078e0002 */
[----:B------:R-:W-:Y:S01]  /*14a0*/  IMAD.MOV.U32 R3, RZ, RZ, RZ ;  /* 0x000000ffff037224 */ /* 0x000fe200078e00ff */
[----:B------:R-:W-:Y:S01]  /*14b0*/  ISETP.NE.AND.EX P0, PT, RZ, UR5, PT, P0 ;  /* 0x00000005ff007c0c */ /* 0x000fe2000bf05300 */
[----:B------:R-:W-:-:S12]  /*14c0*/  ULDC UR5, c[0x0][0x0] ;  /* 0x0000000000057ab9 */ /* 0x000fd80000000800 */
[----:B------:R-:W-:Y:S05]  /*14d0*/  @!P0 BRA `(.L_x_62) ;  /* 0x00000008006c8947 */ /* 0x000fea0003800000 */
.L_x_71:
[----:B0-----:R-:W0:Y:S02]  /*14e0*/  LDC.64 R4, c[0x0][0xe90] ;  /* 0x0003a400ff047b82 */ /* 0x001e240000000a00 */
[----:B0-----:R-:W2:Y:S01]  /*14f0*/  LDG.E R4, desc[UR14][R4.64] ;  /* 0x0000000e04047981 */ /* 0x001ea2000c1e1900 */
[C---:B------:R-:W-:Y:S01]  /*1500*/  IMAD.SHL.U32 R32, R2.reuse, 0x20, RZ ;  /* 0x0000002002207824 */ /* 0x040fe200078e00ff */
[----:B------:R-:W-:-:S04]  /*1510*/  SHF.L.U64.HI R0, R2, 0x5, R3 ;  /* 0x0000000502007819 */ /* 0x000fc80000010203 */
[----:B------:R-:W-:-:S04]  /*1520*/  IADD3 R30, P0, R32, UR10, RZ ;  /* 0x0000000a201e7c10 */ /* 0x000fc8000ff1e0ff */
[----:B------:R-:W-:-:S05]  /*1530*/  IADD3.X R31, R0, UR11, RZ, P0, !PT ;  /* 0x0000000b001f7c10 */ /* 0x000fca00087fe4ff */
[----:B------:R-:W3:Y:S01]  /*1540*/  LDG.E.128 R12, desc[UR14][R30.64] ;  /* 0x0000000e1e0c7981 */ /* 0x000ee2000c1e1d00 */
[----:B------:R-:W-:-:S03]  /*1550*/  IADD3 R32, P0, R32, UR8, RZ ;  /* 0x0000000820207c10 */ /* 0x000fc6000ff1e0ff */
[----:B------:R0:W5:Y:S01]  /*1560*/  LDG.E.128 R24, desc[UR14][R30.64+0x10] ;  /* 0x0000100e1e187981 */ /* 0x000162000c1e1d00 */
[----:B------:R-:W-:-:S05]  /*1570*/  IADD3.X R33, R0, UR9, RZ, P0, !PT ;  /* 0x0000000900217c10 */ /* 0x000fca00087fe4ff */
[----:B------:R0:W5:Y:S04]  /*1580*/  LDG.E.128 R16, desc[UR14][R32.64] ;  /* 0x0000000e20107981 */ /* 0x000168000c1e1d00 */
[----:B------:R0:W5:Y:S01]  /*1590*/  LDG.E.128 R20, desc[UR14][R32.64+0x10] ;  /* 0x0000100e20147981 */ /* 0x000162000c1e1d00 */
[----:B------:R-:W-:Y:S01]  /*15a0*/  IMAD.MOV.U32 R2, RZ, RZ, 0x1 ;  /* 0x00000001ff027424 */ /* 0x000fe200078e00ff */
[----:B------:R-:W-:Y:S01]  /*15b0*/  BSSY B0, `(.L_x_63) ;  /* 0x0000018000007945 */ /* 0x000fe20003800000 */
[----:B--2---:R-:W-:-:S06]  /*15c0*/  FMUL.FTZ R34, R4, 1 ;  /* 0x3f80000004227820 */ /* 0x004fcc0000410000 */
[----:B------:R-:W1:Y:S08]  /*15d0*/  F2F.F64.F32 R34, R34 ;  /* 0x0000002200227310 */ /* 0x000e700000201800 */
[----:B-1----:R-:W1:Y:S02]  /*15e0*/  MUFU.RCP64H R3, R35 ;  /* 0x0000002300037308 */ /* 0x002e640000001800 */
[----:B-1----:R-:W-:-:S08]  /*15f0*/  DFMA R4, -R34, R2, 1 ;  /* 0x3ff000002204742b */ /* 0x002fd00000000102 */
[----:B------:R-:W-:-:S08]  /*1600*/  DFMA R4, R4, R4, R4 ;  /* 0x000000040404722b */ /* 0x000fd00000000004 */
[----:B------:R-:W-:-:S08]  /*1610*/  DFMA R4, R2, R4, R2 ;  /* 0x000000040204722b */ /* 0x000fd00000000002 */
[----:B------:R-:W-:-:S08]  /*1620*/  DFMA R2, -R34, R4, 1 ;  /* 0x3ff000002202742b */ /* 0x000fd00000000104 */
[----:B------:R-:W-:-:S08]  /*1630*/  DFMA R2, R4, R2, R4 ;  /* 0x000000020402722b */ /* 0x000fd00000000004 */
[----:B---3--:R-:W-:-:S08]  /*1640*/  DMUL R4, R12, R2 ;  /* 0x000000020c047228 */ /* 0x008fd00000000000 */
[----:B------:R-:W-:-:S08]  /*1650*/  DFMA R6, -R34, R4, R12 ;  /* 0x000000042206722b */ /* 0x000fd0000000010c */
[----:B------:R-:W-:Y:S01]  /*1660*/  DFMA R4, R2, R6, R4 ;  /* 0x000000060204722b */ /* 0x000fe20000000004 */
[----:B------:R-:W-:-:S09]  /*1670*/  FSETP.GEU.AND P1, PT, |R13|, 6.5827683646048100446e-37, PT ;  /* 0x036000000d00780b */ /* 0x000fd20003f2e200 */
[----:B------:R-:W-:-:S05]  /*1680*/  FFMA R0, RZ, R35, R5 ;  /* 0x00000023ff007223 */ /* 0x000fca0000000005 */
[----:B------:R-:W-:-:S13]  /*1690*/  FSETP.GT.AND P0, PT, |R0|, 1.469367938527859385e-39, PT ;  /* 0x001000000000780b */ /* 0x000fda0003f04200 */
[----:B0-----:R-:W-:Y:S05]  /*16a0*/  @P0 BRA P1, `(.L_x_64) ;  /* 0x0000000000200947 */ /* 0x001fea0000800000 */
[----:B------:R-:W-:Y:S01]  /*16b0*/  IMAD.MOV.U32 R2, RZ, RZ, R12 ;  /* 0x000000ffff027224 */ /* 0x000fe200078e000c */
[----:B------:R-:W-:Y:S01]  /*16c0*/  MOV R0, 0x1710 ;  /* 0x0000171000007802 */ /* 0x000fe20000000f00 */
[----:B------:R-:W-:Y:S02]  /*16d0*/  IMAD.MOV.U32 R3, RZ, RZ, R13 ;  /* 0x000000ffff037224 */ /* 0x000fe400078e000d */
[----:B------:R-:W-:Y:S02]  /*16e0*/  IMAD.MOV.U32 R10, RZ, RZ, R34 ;  /* 0x000000ffff0a7224 */ /* 0x000fe400078e0022 */
[----:B------:R-:W-:-:S07]  /*16f0*/  IMAD.MOV.U32 R11, RZ, RZ, R35 ;  /* 0x000000ffff0b7224 */ /* 0x000fce00078e0023 */
[----:B-----5:R-:W-:Y:S05]  /*1700*/  CALL.REL.NOINC `($__internal_0_$__cuda_sm20_div_rn_f64_full) ;  /* 0x0000000800b87944 */ /* 0x020fea0003c00000 */
[----:B------:R-:W-:Y:S02]  /*1710*/  IMAD.MOV.U32 R4, RZ, RZ, R10 ;  /* 0x000000ffff047224 */ /* 0x000fe400078e000a */
[----:B------:R-:W-:-:S07]  /*1720*/  IMAD.MOV.U32 R5, RZ, RZ, R11 ;  /* 0x000000ffff057224 */ /* 0x000fce00078e000b */
.L_x_64:
[----:B------:R-:W-:Y:S05]  /*1730*/  BSYNC B0 ;  /* 0x0000000000007941 */ /* 0x000fea0003800000 */
.L_x_63:
[----:B------:R-:W0:Y:S01]  /*1740*/  MUFU.RCP64H R3, R35 ;  /* 0x0000002300037308 */ /* 0x000e220000001800 */
[----:B------:R-:W-:Y:S01]  /*1750*/  IMAD.MOV.U32 R2, RZ, RZ, 0x1 ;  /* 0x00000001ff027424 */ /* 0x000fe200078e00ff */
[----:B------:R-:W-:Y:S01]  /*1760*/  DADD R8, -RZ, -R4 ;  /* 0x00000000ff087229 */ /* 0x000fe20000000904 */
[----:B------:R-:W-:Y:S01]  /*1770*/  ULDC.S8 UR4, c[0x0][0xe89] ;  /* 0x0003a24000047ab9 */ /* 0x000fe20000000200 */
[----:B------:R-:W-:Y:S01]  /*1780*/  FSETP.GEU.AND P3, PT, |R15|, 6.5827683646048100446e-37, PT ;  /* 0x036000000f00780b */ /* 0x000fe20003f6e200 */
[----:B------:R-:W-:Y:S01]  /*1790*/  DSETP.NEU.AND P1, PT, RZ, UR12, PT ;  /* 0x0000000cff007e2a */ /* 0x000fe2000bf2d000 */
[----:B------:R-:W-:Y:S01]  /*17a0*/  ISETP.NE.AND P0, PT, RZ, UR4, PT ;  /* 0x00000004ff007c0c */ /* 0x000fe2000bf05270 */
[----:B------:R-:W-:Y:S05]  /*17b0*/  BSSY B0, `(.L_x_65) ;  /* 0x000001a000007945 */ /* 0x000fea0003800000 */
[----:B------:R-:W-:-:S02]  /*17c0*/  FSEL R8, R4, R8, !P0 ;  /* 0x0000000804087208 */ /* 0x000fc40004000000 */
[----:B------:R-:W-:Y:S01]  /*17d0*/  FSEL R9, R5, R9, !P0 ;  /* 0x0000000905097208 */ /* 0x000fe20004000000 */
[----:B0-----:R-:W-:-:S08]  /*17e0*/  DFMA R6, -R34, R2, 1 ;  /* 0x3ff000002206742b */ /* 0x001fd00000000102 */
[----:B------:R-:W-:-:S08]  /*17f0*/  DFMA R6, R6, R6, R6 ;  /* 0x000000060606722b */ /* 0x000fd00000000006 */
[----:B------:R-:W-:-:S08]  /*1800*/  DFMA R6, R2, R6, R2 ;  /* 0x000000060206722b */ /* 0x000fd00000000002 */
[----:B------:R-:W-:-:S08]  /*1810*/  DFMA R2, -R34, R6, 1 ;  /* 0x3ff000002202742b */ /* 0x000fd00000000106 */
[----:B------:R-:W-:-:S08]  /*1820*/  DFMA R10, R6, R2, R6 ;  /* 0x00000002060a722b */ /* 0x000fd00000000006 */
[----:B------:R-:W-:-:S08]  /*1830*/  DMUL R6, R14, R10 ;  /* 0x0000000a0e067228 */ /* 0x000fd00000000000 */
[----:B------:R-:W-:-:S08]  /*1840*/  DFMA R2, -R34, R6, R14 ;  /* 0x000000062202722b */ /* 0x000fd0000000010e */
[----:B------:R-:W-:Y:S02]  /*1850*/  DFMA R6, R10, R2, R6 ;  /* 0x000000020a06722b */ /* 0x000fe40000000006 */
[----:B-----5:R-:W-:-:S08]  /*1860*/  DFMA R2, R16, UR12, R8 ;  /* 0x0000000c10027c2b */ /* 0x020fd00008000008 */
[----:B------:R-:W-:Y:S02]  /*1870*/  FFMA R0, RZ, R35, R7 ;  /* 0x00000023ff007223 */ /* 0x000fe40000000007 */
[----:B------:R-:W-:Y:S02]  /*1880*/  FSEL R36, R2, R8, P1 ;  /* 0x0000000802247208 */ /* 0x000fe40000800000 */
[----:B------:R-:W-:Y:S02]  /*1890*/  FSEL R37, R3, R9, P1 ;  /* 0x0000000903257208 */ /* 0x000fe40000800000 */
[----:B------:R-:W-:-:S04]  /*18a0*/  FSETP.GT.AND P2, PT, |R0|, 1.469367938527859385e-39, PT ;  /* 0x001000000000780b */ /* 0x000fc80003f44200 */
[----:B------:R-:W-:-:S09]  /*18b0*/  DMUL R36, R36, UR16 ;  /* 0x0000001024247c28 */ /* 0x000fd20008000000 */
        /* <DEDUP_REMOVED lines=9> */
.L_x_66:
[----:B------:R-:W-:Y:S05]  /*1950*/  BSYNC B0 ;  /* 0x0000000000007941 */ /* 0x000fea0003800000 */
.L_x_65:
[----:B------:R-:W0:Y:S01]  /*1960*/  MUFU.RCP64H R3, R35 ;  /* 0x0000002300037308 */ /* 0x000e220000001800 */
[----:B------:R-:W-:Y:S01]  /*1970*/  IMAD.MOV.U32 R2, RZ, RZ, 0x1 ;  /* 0x00000001ff027424 */ /* 0x000fe200078e00ff */
[----:B------:R-:W-:Y:S01]  /*1980*/  DADD R10, -RZ, -R6 ;  /* 0x00000000ff0a7229 */ /* 0x000fe20000000906 */
[----:B------:R-:W-:Y:S01]  /*1990*/  FSETP.GEU.AND P3, PT, |R25|, 6.5827683646048100446e-37, PT ;  /* 0x036000001900780b */ /* 0x000fe20003f6e200 */
[----:B------:R-:W-:Y:S08]  /*19a0*/  BSSY B0, `(.L_x_67) ;  /* 0x000001a000007945 */ /* 0x000ff00003800000 */
        /* <DEDUP_REMOVED lines=10> */
[----:B------:R-:W-:-:S08]  /*1a50*/  DFMA R2, R18, UR12, R10 ;  /* 0x0000000c12027c2b */ /* 0x000fd0000800000a */
        /* <DEDUP_REMOVED lines=14> */
.L_x_68:
[----:B------:R-:W-:Y:S05]  /*1b40*/  BSYNC B0 ;  /* 0x0000000000007941 */ /* 0x000fea0003800000 */
.L_x_67:
        /* <DEDUP_REMOVED lines=28> */
.L_x_70:
[----:B------:R-:W-:Y:S05]  /*1d10*/  BSYNC B0 ;  /* 0x0000000000007941 */ /* 0x000fea0003800000 */
.L_x_69:
[----:B------:R-:W-:Y:S01]  /*1d20*/  DADD R2, -RZ, -R10 ;  /* 0x00000000ff027229 */ /* 0x000fe2000000090a */
[----:B------:R-:W-:Y:S01]  /*1d30*/  VIADD R28, R28, UR5 ;  /* 0x000000051c1c7c36 */ /* 0x000fe20008000000 */
[----:B------:R-:W-:Y:S02]  /*1d40*/  DADD R14, R18, -R14 ;  /* 0x00000000120e7229 */ /* 0x000fe4000000080e */
[----:B------:R-:W-:-:S06]  /*1d50*/  DADD R20, R20, -R24 ;  /* 0x0000000014147229 */ /* 0x000fcc0000000818 */
[----:B------:R-:W-:Y:S02]  /*1d60*/  FSEL R12, R10, R2, !P0 ;  /* 0x000000020a0c7208 */ /* 0x000fe40004000000 */
[----:B------:R-:W-:-:S06]  /*1d70*/  FSEL R13, R11, R3, !P0 ;  /* 0x000000030b0d7208 */ /* 0x000fcc0004000000 */
[----:B------:R-:W-:-:S10]  /*1d80*/  DFMA R2, R22, UR12, R12 ;  /* 0x0000000c16027c2b */ /* 0x000fd4000800000c */
[----:B------:R-:W-:Y:S02]  /*1d90*/  FSEL R2, R2, R12, P1 ;  /* 0x0000000c02027208 */ /* 0x000fe40000800000 */
[----:B------:R-:W-:Y:S01]  /*1da0*/  FSEL R3, R3, R13, P1 ;  /* 0x0000000d03037208 */ /* 0x000fe20000800000 */
[----:B------:R-:W-:Y:S01]  /*1db0*/  DADD R12, R16, -R36 ;  /* 0x00000000100c7229 */ /* 0x000fe20000000824 */
[----:B------:R-:W-:-:S04]  /*1dc0*/  ISETP.LT.U32.AND P1, PT, R28, 0x4000, PT ;  /* 0x000040001c00780c */ /* 0x000fc80003f21070 */
[----:B------:R-:W-:Y:S01]  /*1dd0*/  DFMA R22, R2, -UR16, R22 ;  /* 0x8000001002167c2b */ /* 0x000fe20008000016 */
[----:B------:R-:W-:Y:S01]  /*1de0*/  IMAD.WIDE.U32 R2, R28, 0x4, RZ ;  /* 0x000000041c027825 */ /* 0x000fe200078e00ff */
[----:B------:R0:W-:Y:S05]  /*1df0*/  STG.E.128 desc[UR14][R32.64], R12 ;  /* 0x0000000c20007986 */ /* 0x0001ea000c101d0e */
[----:B------:R0:W-:Y:S01]  /*1e00*/  STG.E.128 desc[UR14][R32.64+0x10], R20 ;  /* 0x0000101420007986 */ /* 0x0001e2000c101d0e */
[----:B------:R-:W-:Y:S01]  /*1e10*/  ISETP.GE.U32.AND P0, PT, R2, UR18, PT ;  /* 0x0000001202007c0c */ /* 0x000fe2000bf06070 */
[----:B------:R-:W-:Y:S02]  /*1e20*/  IMAD.MOV.U32 R2, RZ, RZ, R28 ;  /* 0x000000ffff027224 */ /* 0x000fe400078e001c */
[----:B------:R0:W-:Y:S01]  /*1e30*/  STG.E.128 desc[UR14][R30.64], R4 ;  /* 0x000000041e007986 */ /* 0x0001e2000c101d0e */
[----:B------:R-:W-:Y:S01]  /*1e40*/  ISETP.GE.AND.EX P0, PT, R3, UR7, PT, P0 ;  /* 0x0000000703007c0c */ /* 0x000fe2000bf06300 */
[----:B------:R-:W-:-:S02]  /*1e50*/  IMAD.MOV.U32 R3, RZ, RZ, RZ ;  /* 0x000000ffff037224 */ /* 0x000fc400078e00ff */
[----:B------:R0:W-:Y:S10]  /*1e60*/  STG.E.128 desc[UR14][R30.64+0x10], R8 ;  /* 0x000010081e007986 */ /* 0x0001f4000c101d0e */
[----:B------:R-:W-:Y:S05]  /*1e70*/  @!P0 BRA P1, `(.L_x_71) ;  /* 0xfffffff400988947 */ /* 0x000fea000083ffff */
[----:B------:R-:W-:Y:S05]  /*1e80*/  EXIT ;  /* 0x000000000000794d */ /* 0x000fea0003800000 */
.L_x_62:
[----:B------:R-:W-:Y:S01]  /*1e90*/  ULDC.S8 UR4, c[0x0][0xe89] ;  /* 0x0003a24000047ab9 */ /* 0x000fe20000000200 */
[----:B------:R-:W-:Y:S01]  /*1ea0*/  ULDC.64 UR12, c[0x0][0xe60] ;  /* 0x00039800000c7ab9 */ /* 0x000fe20000000a00 */
[----:B------:R-:W-:-:S13]  /*1eb0*/  ISETP.NE.AND P1, PT, RZ, UR4, PT ;  /* 0x00000004ff007c0c */ /* 0x000fda000bf25270 */
.L_x_74:
[C---:B------:R-:W-:Y:S01]  /*1ec0*/  IMAD.SHL.U32 R0, R2.reuse, 0x20, RZ ;  /* 0x0000002002007824 */ /* 0x040fe200078e00ff */
[----:B------:R-:W-:-:S04]  /*1ed0*/  SHF.L.U64.HI R3, R2, 0x5, R3 ;  /* 0x0000000502037819 */ /* 0x000fc80000010203 */
[C---:B------:R-:W-:Y:S02]  /*1ee0*/  IADD3 R30, P0, R0.reuse, UR8, RZ ;  /* 0x00000008001e7c10 */ /* 0x040fe4000ff1e0ff */
[----:B------:R-:W-:Y:S02]  /*1ef0*/  IADD3 R2, P2, R0, UR10, RZ ;  /* 0x0000000a00027c10 */ /* 0x000fe4000ff5e0ff */
[C---:B------:R-:W-:Y:S02]  /*1f00*/  IADD3.X R31, R3.reuse, UR9, RZ, P0, !PT ;  /* 0x00000009031f7c10 */ /* 0x040fe400087fe4ff */
[----:B------:R-:W-:-:S03]  /*1f10*/  IADD3.X R3, R3, UR11, RZ, P2, !PT ;  /* 0x0000000b03037c10 */ /* 0x000fc600097fe4ff */
[----:B------:R0:W5:Y:S04]  /*1f20*/  LDG.E.128 R4, desc[UR14][R30.64] ;  /* 0x0000000e1e047981 */ /* 0x000168000c1e1d00 */
[----:B------:R0:W5:Y:S04]  /*1f30*/  LDG.E.128 R16, desc[UR14][R2.64] ;  /* 0x0000000e02107981 */ /* 0x000168000c1e1d00 */
[----:B------:R0:W5:Y:S04]  /*1f40*/  LDG.E.128 R24, desc[UR14][R2.64+0x10] ;  /* 0x0000100e02187981 */ /* 0x000168000c1e1d00 */
[----:B------:R0:W5:Y:S01]  /*1f50*/  LDG.E.128 R8, desc[UR14][R30.64+0x10] ;  /* 0x0000100e1e087981 */ /* 0x000162000c1e1d00 */
        /* <DEDUP_REMOVED lines=8> */
[----:B0-----:R-:W-:Y:S02]  /*1fe0*/  DFMA R2, R4, UR12, -R16 ;  /* 0x0000000c04027c2b */ /* 0x001fe40008000810 */
[----:B------:R-:W-:Y:S02]  /*1ff0*/  DFMA R14, R8, UR12, -R24 ;  /* 0x0000000c080e7c2b */ /* 0x000fe40008000818 */
[----:B------:R-:W-:Y:S02]  /*2000*/  DFMA R16, R10, UR12, -R26 ;  /* 0x0000000c0a107c2b */ /* 0x000fe4000800081a */
[----:B------:R-:W-:Y:S02]  /*2010*/  DFMA R22, R12, -UR16, R6 ;  /* 0x800000100c167c2b */ /* 0x000fe40008000006 */
[----:B------:R-:W-:-:S02]  /*2020*/  DFMA R20, R2, -UR16, R4 ;  /* 0x8000001002147c2b */ /* 0x000fc40008000004 */
[----:B------:R-:W-:Y:S02]  /*2030*/  DFMA R12, R14, -UR16, R8 ;  /* 0x800000100e0c7c2b */ /* 0x000fe40008000008 */
[----:B------:R-:W-:Y:S01]  /*2040*/  DFMA R14, R16, -UR16, R10 ;  /* 0x80000010100e7c2b */ /* 0x000fe2000800000a */
[----:B------:R-:W-:Y:S10]  /*2050*/  BRA `(.L_x_73) ;  /* 0x0000000000387947 */ /* 0x000ff40003800000 */
.L_x_72:
[----:B------:R-:W-:-:S14]  /*2060*/  DSETP.NEU.AND P0, PT, RZ, UR12, PT ;  /* 0x0000000cff007e2a */ /* 0x000fdc000bf0d000 */
[----:B-----5:R-:W-:Y:S02]  /*2070*/  @!P0 DFMA R20, R16, -UR16, R4 ;  /* 0x8000001010148c2b */ /* 0x020fe40008000004 */
[----:B------:R-:W-:Y:S02]  /*2080*/  @!P0 DFMA R22, R18, -UR16, R6 ;  /* 0x8000001012168c2b */ /* 0x000fe40008000006 */
[----:B------:R-:W-:Y:S02]  /*2090*/  @!P0 DFMA R12, R24, -UR16, R8 ;  /* 0x80000010180c8c2b */ /* 0x000fe40008000008 */
[----:B------:R-:W-:Y:S01]  /*20a0*/  @!P0 DFMA R14, R26, -UR16, R10 ;  /* 0x800000101a0e8c2b */ /* 0x000fe2000800000a */
[----:B------:R-:W-:Y:S10]  /*20b0*/  @!P0 BRA `(.L_x_73) ;  /* 0x0000000000208947 */ /* 0x000ff40003800000 */
[----:B------:R-:W-:Y:S02]  /*20c0*/  DFMA R20, R4, UR12, R16 ;  /* 0x0000000c04147c2b */ /* 0x000fe40008000010 */
[----:B------:R-:W-:Y:S02]  /*20d0*/  DFMA R22, R6, UR12, R18 ;  /* 0x0000000c06167c2b */ /* 0x000fe40008000012 */
[----:B------:R-:W-:Y:S02]  /*20e0*/  DFMA R12, R8, UR12, R24 ;  /* 0x0000000c080c7c2b */ /* 0x000fe40008000018 */
[----:B------:R-:W-:Y:S02]  /*20f0*/  DFMA R14, R10, UR12, R26 ;  /* 0x0000000c0a0e7c2b */ /* 0x000fe4000800001a */
[----:B------:R-:W-:Y:S02]  /*2100*/  DFMA R20, R20, -UR16, R4 ;  /* 0x8000001014147c2b */ /* 0x000fe40008000004 */
[----:B------:R-:W-:-:S02]  /*2110*/  DFMA R22, R22, -UR16, R6 ;  /* 0x8000001016167c2b */ /* 0x000fc40008000006 */
[----:B------:R-:W-:Y:S02]  /*2120*/  DFMA R12, R12, -UR16, R8 ;  /* 0x800000100c0c7c2b */ /* 0x000fe40008000008 */
[----:B------:R-:W-:-:S11]  /*2130*/  DFMA R14, R14, -UR16, R10 ;  /* 0x800000100e0e7c2b */ /* 0x000fd6000800000a */
.L_x_73:
[----:B------:R-:W-:Y:S01]  /*2140*/  VIADD R28, R28, UR5 ;  /* 0x000000051c1c7c36 */ /* 0x000fe20008000000 */
[----:B------:R1:W-:Y:S03]  /*2150*/  STG.E.128 desc[UR14][R30.64], R20 ;  /* 0x000000141e007986 */ /* 0x0003e6000c101d0e */
[C---:B0-----:R-:W-:Y:S01]  /*2160*/  IMAD.WIDE.U32 R2, R28.reuse, 0x4, RZ ;  /* 0x000000041c027825 */ /* 0x041fe200078e00ff */
[----:B------:R1:W-:Y:S01]  /*2170*/  STG.E.128 desc[UR14][R30.64+0x10], R12 ;  /* 0x0000100c1e007986 */ /* 0x0003e2000c101d0e */
[----:B------:R-:W-:Y:S02]  /*2180*/  ISETP.LT.U32.AND P2, PT, R28, 0x4000, PT ;  /* 0x000040001c00780c */ /* 0x000fe40003f41070 */
[----:B------:R-:W-:Y:S01]  /*2190*/  ISETP.GE.U32.AND P0, PT, R2, UR18, PT ;  /* 0x0000001202007c0c */ /* 0x000fe2000bf06070 */
[----:B------:R-:W-:-:S03]  /*21a0*/  IMAD.MOV.U32 R2, RZ, RZ, R28 ;  /* 0x000000ffff027224 */ /* 0x000fc600078e001c */
[----:B------:R-:W-:Y:S01]  /*21b0*/  ISETP.GE.AND.EX P0, PT, R3, UR7, PT, P0 ;  /* 0x0000000703007c0c */ /* 0x000fe2000bf06300 */
[----:B------:R-:W-:-:S12]  /*21c0*/  IMAD.MOV.U32 R3, RZ, RZ, RZ ;  /* 0x000000ffff037224 */ /* 0x000fd800078e00ff */
[----:B-1----:R-:W-:Y:S05]  /*21d0*/  @!P0 BRA P2, `(.L_x_74) ;  /* 0xfffffffc00388947 */ /* 0x002fea000103ffff */
[----:B------:R-:W-:Y:S05]  /*21e0*/  EXIT ;  /* 0x000000000000794d */ /* 0x000fea0003800000 */
        .weak           $__internal_0_$__cuda_sm20_div_rn_f64_full
        .type           $__internal_0_$__cuda_sm20_div_rn_f64_full,@function
        .size           $__internal_0_$__cuda_sm20_div_rn_f64_full,(.L_x_189 - $__internal_0_$__cuda_sm20_div_rn_f64_full)
$__internal_0_$__cuda_sm20_div_rn_f64_full:
[C---:B------:R-:W-:Y:S01]  /*21f0*/  FSETP.GEU.AND P5, PT, |R11|.reuse, 1.469367938527859385e-39, PT ;  /* 0x001000000b00780b */ /* 0x040fe20003fae200 */
[--C-:B------:R-:W-:Y:S01]  /*2200*/  IMAD.MOV.U32 R50, RZ, RZ, R10.reuse ;  /* 0x000000ffff327224 */ /* 0x100fe200078e000a */
[C---:B------:R-:W-:Y:S01]  /*2210*/  LOP3.LUT R12, R11.reuse, 0x800fffff, RZ, 0xc0, !PT ;  /* 0x800fffff0b0c7812 */ /* 0x040fe200078ec0ff */
[----:B------:R-:W-:Y:S01]  /*2220*/  IMAD.MOV.U32 R51, RZ, RZ, R11 ;  /* 0x000000ffff337224 */ /* 0x000fe200078e000b */
[----:B------:R-:W-:Y:S01]  /*2230*/  BSSY B1, `(.L_x_75) ;  /* 0x000005d000017945 */ /* 0x000fe20003800000 */
[----:B------:R-:W-:Y:S01]  /*2240*/  IMAD.MOV.U32 R52, RZ, RZ, R10 ;  /* 0x000000ffff347224 */ /* 0x000fe200078e000a */
[----:B------:R-:W-:Y:S01]  /*2250*/  LOP3.LUT R53, R12, 0x3ff00000, RZ, 0xfc, !PT ;  /* 0x3ff000000c357812 */ /* 0x000fe200078efcff */
[----:B------:R-:W-:Y:S01]  /*2260*/  IMAD.MOV.U32 R57, RZ, RZ, R3 ;  /* 0x000000ffff397224 */ /* 0x000fe200078e0003 */
[----:B------:R-:W-:Y:S01]  /*2270*/  LOP3.LUT R10, R11, 0x7ff00000, RZ, 0xc0, !PT ;  /* 0x7ff000000b0a7812 */ /* 0x000fe200078ec0ff */
[----:B------:R-:W-:Y:S02]  /*2280*/  IMAD.MOV.U32 R56, RZ, RZ, R2 ;  /* 0x000000ffff387224 */ /* 0x000fe400078e0002 */
[----:B------:R-:W-:Y:S01]  /*2290*/  IMAD.MOV.U32 R11, RZ, RZ, 0x1ca00000 ;  /* 0x1ca00000ff0b7424 */ /* 0x000fe200078e00ff */
[----:B------:R-:W-:Y:S01]  /*22a0*/  LOP3.LUT R3, R57, 0x7ff00000, RZ, 0xc0, !PT ;  /* 0x7ff0000039037812 */ /* 0x000fe200078ec0ff */
[----:B------:R-:W-:Y:S01]  /*22b0*/  @!P5 DMUL R52, R50, 8.98846567431157953865e+307 ;  /* 0x7fe000003234d828 */ /* 0x000fe20000000000 */
[----:B------:R-:W-:-:S02]  /*22c0*/  IMAD.MOV.U32 R2, RZ, RZ, R10 ;  /* 0x000000ffff027224 */ /* 0x000fc400078e000a */
[----:B------:R-:W-:-:S03]  /*22d0*/  IMAD.MOV.U32 R58, RZ, RZ, 0x1 ;  /* 0x00000001ff3a7424 */ /* 0x000fc600078e00ff */
[----:B------:R-:W0:Y:S04]  /*22e0*/  MUFU.RCP64H R59, R53 ;  /* 0x00000035003b7308 */ /* 0x000e280000001800 */
[----:B------:R-:W-:Y:S02]  /*22f0*/  @!P5 LOP3.LUT R2, R53, 0x7ff00000, RZ, 0xc0, !PT ;  /* 0x7ff000003502d812 */ /* 0x000fe400078ec0ff */
[----:B------:R-:W-:-:S04]  /*2300*/  ISETP.GE.U32.AND P5, PT, R3, R10, PT ;  /* 0x0000000a0300720c */ /* 0x000fc80003fa6070 */
[----:B------:R-:W-:Y:S02]  /*2310*/  SEL R10, R11, 0x63400000, !P5 ;  /* 0x634000000b0a7807 */ /* 0x000fe40006800000 */
[----:B------:R-:W-:Y:S01]  /*2320*/  FSETP.GEU.AND P5, PT, |R57|, 1.469367938527859385e-39, PT ;  /* 0x001000003900780b */ /* 0x000fe20003fae200 */
[----:B0-----:R-:W-:-:S08]  /*2330*/  DFMA R54, R58, -R52, 1 ;  /* 0x3ff000003a36742b */ /* 0x001fd00000000834 */
[----:B------:R-:W-:-:S04]  /*2340*/  DFMA R54, R54, R54, R54 ;  /* 0x000000363636722b */ /* 0x000fc80000000036 */
[----:B------:R-:W-:-:S04]  /*2350*/  @!P5 LOP3.LUT R12, R51, 0x7ff00000, RZ, 0xc0, !PT ;  /* 0x7ff00000330cd812 */ /* 0x000fc800078ec0ff */
[----:B------:R-:W-:Y:S01]  /*2360*/  @!P5 ISETP.GE.U32.AND P6, PT, R3, R12, PT ;  /* 0x0000000c0300d20c */ /* 0x000fe20003fc6070 */
[----:B------:R-:W-:-:S03]  /*2370*/  DFMA R54, R58, R54, R58 ;  /* 0x000000363a36722b */ /* 0x000fc6000000003a */
[----:B------:R-:W-:Y:S01]  /*2380*/  @!P5 SEL R12, R11, 0x63400000, !P6 ;  /* 0x634000000b0cd807 */ /* 0x000fe20007000000 */
[----:B------:R-:W-:Y:S01]  /*2390*/  IMAD.MOV.U32 R58, RZ, RZ, R56 ;  /* 0x000000ffff3a7224 */ /* 0x000fe200078e0038 */
[--C-:B------:R-:W-:Y:S02]  /*23a0*/  LOP3.LUT R59, R10, 0x800fffff, R57.reuse, 0xf8, !PT ;  /* 0x800fffff0a3b7812 */ /* 0x100fe400078ef839 */
[----:B------:R-:W-:Y:S01]  /*23b0*/  @!P5 LOP3.LUT R12, R12, 0x80000000, R57, 0xf8, !PT ;  /* 0x800000000c0cd812 */ /* 0x000fe200078ef839 */
[----:B------:R-:W-:-:S03]  /*23c0*/  DFMA R60, R54, -R52, 1 ;  /* 0x3ff00000363c742b */ /* 0x000fc60000000834 */
[----:B------:R-:W-:Y:S01]  /*23d0*/  @!P5 LOP3.LUT R13, R12, 0x100000, RZ, 0xfc, !PT ;  /* 0x001000000c0dd812 */ /* 0x000fe200078efcff */
[----:B------:R-:W-:-:S06]  /*23e0*/  @!P5 IMAD.MOV.U32 R12, RZ, RZ, RZ ;  /* 0x000000ffff0cd224 */ /* 0x000fcc00078e00ff */
[----:B------:R-:W-:Y:S02]  /*23f0*/  @!P5 DFMA R58, R58, 2, -R12 ;  /* 0x400000003a3ad82b */ /* 0x000fe4000000080c */
[----:B------:R-:W-:-:S08]  /*2400*/  DFMA R60, R54, R60, R54 ;  /* 0x0000003c363c722b */ /* 0x000fd00000000036 */
[----:B------:R-:W-:-:S08]  /*2410*/  DMUL R12, R60, R58 ;  /* 0x0000003a3c0c7228 */ /* 0x000fd00000000000 */
[----:B------:R-:W-:-:S08]  /*2420*/  DFMA R54, R12, -R52, R58 ;  /* 0x800000340c36722b */ /* 0x000fd0000000003a */
[----:B------:R-:W-:Y:S01]  /*2430*/  DFMA R54, R60, R54, R12 ;  /* 0x000000363c36722b */ /* 0x000fe2000000000c */
[----:B------:R-:W-:Y:S01]  /*2440*/  IMAD.MOV.U32 R13, RZ, RZ, R3 ;  /* 0x000000ffff0d7224 */ /* 0x000fe200078e0003 */
[----:B------:R-:W-:-:S05]  /*2450*/  @!P5 LOP3.LUT R13, R59, 0x7ff00000, RZ, 0xc0, !PT ;  /* 0x7ff000003b0dd812 */ /* 0x000fca00078ec0ff */
[----:B------:R-:W-:-:S05]  /*2460*/  VIADD R10, R13, 0xffffffff ;  /* 0xffffffff0d0a7836 */ /* 0x000fca0000000000 */
[----:B------:R-:W-:Y:S01]  /*2470*/  ISETP.GT.U32.AND P5, PT, R10, 0x7feffffe, PT ;  /* 0x7feffffe0a00780c */ /* 0x000fe20003fa4070 */
[----:B------:R-:W-:-:S05]  /*2480*/  VIADD R10, R2, 0xffffffff ;  /* 0xffffffff020a7836 */ /* 0x000fca0000000000 */
[----:B------:R-:W-:-:S13]  /*2490*/  ISETP.GT.U32.OR P5, PT, R10, 0x7feffffe, P5 ;  /* 0x7feffffe0a00780c */ /* 0x000fda0002fa4470 */
[----:B------:R-:W-:Y:S05]  /*24a0*/  @P5 BRA `(.L_x_76) ;  /* 0x0000000000745947 */ /* 0x000fea0003800000 */
[----:B------:R-:W-:Y:S01]  /*24b0*/  LOP3.LUT R2, R51, 0x7ff00000, RZ, 0xc0, !PT ;  /* 0x7ff0000033027812 */ /* 0x000fe200078ec0ff */
[----:B------:R-:W-:-:S03]  /*24c0*/  IMAD.MOV.U32 R12, RZ, RZ, RZ ;  /* 0x000000ffff0c7224 */ /* 0x000fc600078e00ff */
[CC--:B------:R-:W-:Y:S02]  /*24d0*/  VIADDMNMX R10, R3.reuse, -R2.reuse, 0xb9600000, !PT ;  /* 0xb9600000030a7446 */ /* 0x0c0fe40007800902 */
[----:B------:R-:W-:Y:S02]  /*24e0*/  ISETP.GE.U32.AND P5, PT, R3, R2, PT ;  /* 0x000000020300720c */ /* 0x000fe40003fa6070 */
[----:B------:R-:W-:Y:S02]  /*24f0*/  VIMNMX R2, R10, 0x46a00000, PT ;  /* 0x46a000000a027848 */ /* 0x000fe40003fe0100 */
[----:B------:R-:W-:-:S05]  /*2500*/  SEL R11, R11, 0x63400000, !P5 ;  /* 0x634000000b0b7807 */ /* 0x000fca0006800000 */
[----:B------:R-:W-:-:S04]  /*2510*/  IMAD.IADD R2, R2, 0x1, -R11 ;  /* 0x0000000102027824 */ /* 0x000fc800078e0a0b */
[----:B------:R-:W-:-:S06]  /*2520*/  VIADD R13, R2, 0x7fe00000 ;  /* 0x7fe00000020d7836 */ /* 0x000fcc0000000000 */
[----:B------:R-:W-:-:S10]  /*2530*/  DMUL R10, R54, R12 ;  /* 0x0000000c360a7228 */ /* 0x000fd40000000000 */
[----:B------:R-:W-:-:S13]  /*2540*/  FSETP.GTU.AND P5, PT, |R11|, 1.469367938527859385e-39, PT ;  /* 0x001000000b00780b */ /* 0x000fda0003fac200 */
[----:B------:R-:W-:Y:S05]  /*2550*/  @P5 BRA `(.L_x_77) ;  /* 0x0000000000a85947 */ /* 0x000fea0003800000 */
[----:B------:R-:W-:Y:S01]  /*2560*/  DFMA R52, R54, -R52, R58 ;  /* 0x800000343634722b */ /* 0x000fe2000000003a */
[----:B------:R-:W-:-:S09]  /*2570*/  IMAD.MOV.U32 R50, RZ, RZ, RZ ;  /* 0x000000ffff327224 */ /* 0x000fd200078e00ff */
[C---:B------:R-:W-:Y:S02]  /*2580*/  FSETP.NEU.AND P5, PT, R53.reuse, RZ, PT ;  /* 0x000000ff3500720b */ /* 0x040fe40003fad000 */
[----:B------:R-:W-:-:S04]  /*2590*/  LOP3.LUT R3, R53, 0x80000000, R51, 0x48, !PT ;  /* 0x8000000035037812 */ /* 0x000fc800078e4833 */
[----:B------:R-:W-:-:S07]  /*25a0*/  LOP3.LUT R51, R3, R13, RZ, 0xfc, !PT ;  /* 0x0000000d03337212 */ /* 0x000fce00078efcff */
[----:B------:R-:W-:Y:S05]  /*25b0*/  @!P5 BRA `(.L_x_77) ;  /* 0x000000000090d947 */ /* 0x000fea0003800000 */
[----:B------:R-:W-:Y:S01]  /*25c0*/  IMAD.MOV R13, RZ, RZ, -R2 ;  /* 0x000000ffff0d7224 */ /* 0x000fe200078e0a02 */
[----:B------:R-:W-:Y:S01]  /*25d0*/  IADD3 R2, -R2, -0x43300000, RZ ;  /* 0xbcd0000002027810 */ /* 0x000fe20007ffe1ff */
[----:B------:R-:W-:-:S06]  /*25e0*/  IMAD.MOV.U32 R12, RZ, RZ, RZ ;  /* 0x000000ffff0c7224 */ /* 0x000fcc00078e00ff */
[----:B------:R-:W-:Y:S02]  /*25f0*/  DFMA R12, R10, -R12, R54 ;  /* 0x8000000c0a0c722b */ /* 0x000fe40000000036 */
[----:B------:R-:W-:-:S08]  /*2600*/  DMUL.RP R54, R54, R50 ;  /* 0x0000003236367228 */ /* 0x000fd00000008000 */
[----:B------:R-:W-:Y:S02]  /*2610*/  FSETP.NEU.AND P5, PT, |R13|, R2, PT ;  /* 0x000000020d00720b */ /* 0x000fe40003fad200 */
[----:B------:R-:W-:Y:S02]  /*2620*/  LOP3.LUT R3, R55, R3, RZ, 0x3c, !PT ;  /* 0x0000000337037212 */ /* 0x000fe400078e3cff */
[----:B------:R-:W-:Y:S02]  /*2630*/  FSEL R2, R54, R10, !P5 ;  /* 0x0000000a36027208 */ /* 0x000fe40006800000 */
[----:B------:R-:W-:-:S03]  /*2640*/  FSEL R3, R3, R11, !P5 ;  /* 0x0000000b03037208 */ /* 0x000fc60006800000 */
[----:B------:R-:W-:Y:S02]  /*2650*/  IMAD.MOV.U32 R10, RZ, RZ, R2 ;  /* 0x000000ffff0a7224 */ /* 0x000fe400078e0002 */
[----:B------:R-:W-:Y:S01]  /*2660*/  IMAD.MOV.U32 R11, RZ, RZ, R3 ;  /* 0x000000ffff0b7224 */ /* 0x000fe200078e0003 */
[----:B------:R-:W-:Y:S06]  /*2670*/  BRA `(.L_x_77) ;  /* 0x0000000000607947 */ /* 0x000fec0003800000 */
.L_x_76:
[----:B------:R-:W-:-:S14]  /*2680*/  DSETP.NAN.AND P5, PT, R56, R56, PT ;  /* 0x000000383800722a */ /* 0x000fdc0003fa8000 */
[----:B------:R-:W-:Y:S05]  /*2690*/  @P5 BRA `(.L_x_78) ;  /* 0x00000000004c5947 */ /* 0x000fea0003800000 */
[----:B------:R-:W-:-:S14]  /*26a0*/  DSETP.NAN.AND P5, PT, R50, R50, PT ;  /* 0x000000323200722a */ /* 0x000fdc0003fa8000 */
[----:B------:R-:W-:Y:S05]  /*26b0*/  @P5 BRA `(.L_x_79) ;  /* 0x0000000000345947 */ /* 0x000fea0003800000 */
[----:B------:R-:W-:Y:S01]  /*26c0*/  ISETP.NE.AND P5, PT, R13, R2, PT ;  /* 0x000000020d00720c */ /* 0x000fe20003fa5270 */
[----:B------:R-:W-:Y:S02]  /*26d0*/  IMAD.MOV.U32 R10, RZ, RZ, 0x0 ;  /* 0x00000000ff0a7424 */ /* 0x000fe400078e00ff */
[----:B------:R-:W-:-:S10]  /*26e0*/  IMAD.MOV.U32 R11, RZ, RZ, -0x80000 ;  /* 0xfff80000ff0b7424 */ /* 0x000fd400078e00ff */
[----:B------:R-:W-:Y:S05]  /*26f0*/  @!P5 BRA `(.L_x_77) ;  /* 0x000000000040d947 */ /* 0x000fea0003800000 */
[----:B------:R-:W-:Y:S02]  /*2700*/  ISETP.NE.AND P5, PT, R13, 0x7ff00000, PT ;  /* 0x7ff000000d00780c */ /* 0x000fe40003fa5270 */
[----:B------:R-:W-:Y:S02]  /*2710*/  LOP3.LUT R3, R57, 0x80000000, R51, 0x48, !PT ;  /* 0x8000000039037812 */ /* 0x000fe400078e4833 */
[----:B------:R-:W-:-:S13]  /*2720*/  ISETP.EQ.OR P5, PT, R2, RZ, !P5 ;  /* 0x000000ff0200720c */ /* 0x000fda0006fa2670 */
[----:B------:R-:W-:Y:S01]  /*2730*/  @P5 LOP3.LUT R2, R3, 0x7ff00000, RZ, 0xfc, !PT ;  /* 0x7ff0000003025812 */ /* 0x000fe200078efcff */
[----:B------:R-:W-:Y:S02]  /*2740*/  @!P5 IMAD.MOV.U32 R10, RZ, RZ, RZ ;  /* 0x000000ffff0ad224 */ /* 0x000fe400078e00ff */
[----:B------:R-:W-:Y:S02]  /*2750*/  @!P5 IMAD.MOV.U32 R11, RZ, RZ, R3 ;  /* 0x000000ffff0bd224 */ /* 0x000fe400078e0003 */
[----:B------:R-:W-:Y:S02]  /*2760*/  @P5 IMAD.MOV.U32 R10, RZ, RZ, RZ ;  /* 0x000000ffff0a5224 */ /* 0x000fe400078e00ff */
[----:B------:R-:W-:Y:S01]  /*2770*/  @P5 IMAD.MOV.U32 R11, RZ, RZ, R2 ;  /* 0x000000ffff0b5224 */ /* 0x000fe200078e0002 */
[----:B------:R-:W-:Y:S06]  /*2780*/  BRA `(.L_x_77) ;  /* 0x00000000001c7947 */ /* 0x000fec0003800000 */
.L_x_79:
[----:B------:R-:W-:Y:S01]  /*2790*/  LOP3.LUT R3, R51, 0x80000, RZ, 0xfc, !PT ;  /* 0x0008000033037812 */ /* 0x000fe200078efcff */
[----:B------:R-:W-:-:S04]  /*27a0*/  IMAD.MOV.U32 R10, RZ, RZ, R50 ;  /* 0x000000ffff0a7224 */ /* 0x000fc800078e0032 */
[----:B------:R-:W-:Y:S01]  /*27b0*/  IMAD.MOV.U32 R11, RZ, RZ, R3 ;  /* 0x000000ffff0b7224 */ /* 0x000fe200078e0003 */
[----:B------:R-:W-:Y:S06]  /*27c0*/  BRA `(.L_x_77) ;  /* 0x00000000000c7947 */ /* 0x000fec0003800000 */
.L_x_78:
[----:B------:R-:W-:Y:S01]  /*27d0*/  LOP3.LUT R3, R57, 0x80000, RZ, 0xfc, !PT ;  /* 0x0008000039037812 */ /* 0x000fe200078efcff */
[----:B------:R-:W-:-:S04]  /*27e0*/  IMAD.MOV.U32 R10, RZ, RZ, R56 ;  /* 0x000000ffff0a7224 */ /* 0x000fc800078e0038 */
[----:B------:R-:W-:-:S07]  /*27f0*/  IMAD.MOV.U32 R11, RZ, RZ, R3 ;  /* 0x000000ffff0b7224 */ /* 0x000fce00078e0003 */
.L_x_77:
[----:B------:R-:W-:Y:S05]  /*2800*/  BSYNC B1 ;  /* 0x0000000000017941 */ /* 0x000fea0003800000 */
.L_x_75:
[----:B------:R-:W-:Y:S02]  /*2810*/  IMAD.MOV.U32 R2, RZ, RZ, R0 ;  /* 0x000000ffff027224 */ /* 0x000fe400078e0000 */
[----:B------:R-:W-:-:S04]  /*2820*/  IMAD.MOV.U32 R3, RZ, RZ, 0x0 ;  /* 0x00000000ff037424 */ /* 0x000fc800078e00ff */
[----:B------:R-:W-:Y:S05]  /*2830*/  RET.REL.NODEC R2 `(_ZN2at6native50_GLOBAL__N__ca2a4b1e_17_FusedSgdKernel_cu_a550329a25multi_tensor_apply_kernelINS1_18TensorListMetadataILi2EEENS1_19FusedSgdMathFunctorIdLi2EEEJddPfddbbbS7_S7_EEEvT_T0_DpT1_) ;  /* 0xffffffd402f07950 */ /* 0x000fea0003c3ffff */
.L_x_80:
        /* <DEDUP_REMOVED lines=12> */
.L_x_189:


//--------------------- .text._ZN2at6native50_GLOBAL__N__ca2a4b1e_17_FusedSgdKernel_cu_a550329a25multi_tensor_apply_kernelINS1_18TensorListMetadataILi3EEENS1_19FusedSgdMathFunctorIN3c108BFloat16ELi3EEEJddPfddbbbS9_S9_EEEvT_T0_DpT1_ --------------------------
	.section	.text._ZN2at6native50_GLOBAL__N__ca2a4b1e_17_FusedSgdKernel_cu_a550329a25multi_tensor_apply_kernelINS1_18TensorListMetadataILi3EEENS1_19FusedSgdMathFunctorIN3c108BFloat16ELi3EEEJddPfddbbbS9_S9_EEEvT_T0_DpT1_,"ax",@progbits
	.align	128
.text._ZN2at6native50_GLOBAL__N__ca2a4b1e_17_FusedSgdKernel_cu_a550329a25multi_tensor_apply_kernelINS1_18TensorListMetadataILi3EEENS1_19FusedSgdMathFunctorIN3c108BFloat16ELi3EEEJddPfddbbbS9_S9_EEEvT_T0_DpT1_:
        .type           _ZN2at6native50_GLOBAL__N__ca2a4b1e_17_FusedSgdKernel_cu_a550329a25multi_tensor_apply_kernelINS1_18TensorListMetadataILi3EEENS1_19FusedSgdMathFunctorIN3c108BFloat16ELi3EEEJddPfddbbbS9_S9_EEEvT_T0_DpT1_,@function
        .size           _ZN2at6native50_GLOBAL__N__ca2a4b1e_17_FusedSgdKernel_cu_a550329a25multi_tensor_apply_kernelINS1_18TensorListMetadataILi3EEENS1_19FusedSgdMathFunctorIN3c108BFloat16ELi3EEEJddPfddbbbS9_S9_EEEvT_T0_DpT1_,(.L_x_191 - _ZN2at6native50_GLOBAL__N__ca2a4b1e_17_FusedSgdKernel_cu_a550329a25multi_tensor_apply_kernelINS1_18TensorListMetadataILi3EEENS1_19FusedSgdMathFunctorIN3c108BFloat16ELi3EEEJddPfddbbbS9_S9_EEEvT_T0_DpT1_)
        .other          _ZN2at6native50_GLOBAL__N__ca2a4b1e_17_FusedSgdKernel_cu_a550329a25multi_tensor_apply_kernelINS1_18TensorListMetadataILi3EEENS1_19FusedSgdMathFunctorIN3c108BFloat16ELi3EEEJddPfddbbbS9_S9_EEEvT_T0_DpT1_,@"STO_CUDA_ENTRY STV_DEFAULT"
_ZN2at6native50_GLOBAL__N__ca2a4b1e_17_FusedSgdKernel_cu_a550329a25multi_tensor_apply_kernelINS1_18TensorListMetadataILi3EEENS1_19FusedSgdMathFunctorIN3c108BFloat16ELi3EEEJddPfddbbbS9_S9_EEEvT_T0_DpT1_:
        /* <DEDUP_REMOVED lines=10> */
.L_x_81:
[----:B------:R-:W-:Y:S01]  /*00a0*/  ULDC.64 UR4, c[0x0][0xe70] ;  /* 0x00039c0000047ab9 */ /* 0x000fe20000000a00 */
[----:B------:R-:W0:Y:S01]  /*00b0*/  LDC.64 R6, c[0x0][0xe60] ;  /* 0x00039800ff067b82 */ /* 0x000e220000000a00 */
[----:B------:R-:W-:-:S04]  /*00c0*/  ISETP.NE.U32.AND P1, PT, RZ, UR4, PT ;  /* 0x00000004ff007c0c */ /* 0x000fc8000bf25070 */
[----:B------:R-:W-:-:S03]  /*00d0*/  ISETP.NE.AND.EX P1, PT, RZ, UR5, PT, P1 ;  /* 0x00000005ff007c0c */ /* 0x000fc6000bf25310 */
[----:B------:R-:W1:Y:S10]  /*00e0*/  LDC.64 R8, c[0x0][0xe68] ;  /* 0x00039a00ff087b82 */ /* 0x000e740000000a00 */
[----:B------:R-:W2:Y:S08]  /*00f0*/  @P1 LDC.64 R2, c[0x0][0xe70] ;  /* 0x00039c00ff021b82 */ /* 0x000eb00000000a00 */
[----:B------:R-:W3:Y:S01]  /*0100*/  S2UR UR5, SR_CTAID.X ;  /* 0x00000000000579c3 */ /* 0x000ee20000002500 */
[----:B------:R-:W-:-:S07]  /*0110*/  UMOV UR6, 0x740 ;  /* 0x0000074000067882 */ /* 0x000fce0000000000 */
[----:B------:R-:W4:Y:S01]  /*0120*/  @!P1 LDC.64 R4, c[0x0][0xe78] ;  /* 0x00039e00ff049b82 */ /* 0x000f220000000a00 */
[----:B--2---:R2:W5:Y:S01]  /*0130*/  @P1 LDG.E R0, desc[UR16][R2.64] ;  /* 0x0000001002001981 */ /* 0x004562000c1e1900 */
[----:B0-----:R-:W0:Y:S01]  /*0140*/  F2F.F32.F64 R10, R6 ;  /* 0x00000006000a7310 */ /* 0x001e220000301000 */
[----:B------:R-:W-:Y:S01]  /*0150*/  UMOV UR20, 0xf0000000 ;  /* 0xf000000000147882 */ /* 0x000fe20000000000 */
[----:B------:R-:W-:Y:S01]  /*0160*/  UMOV UR21, 0x380fffff ;  /* 0x380fffff00157882 */ /* 0x000fe20000000000 */
[----:B------:R-:W-:Y:S01]  /*0170*/  PLOP3.LUT P0, PT, PT, PT, PT, 0x80, 0x0 ;  /* 0x000000000000781c */ /* 0x000fe20003f0f070 */
[----:B------:R-:W-:Y:S02]  /*0180*/  DSETP.GEU.AND P3, PT, |R6|, UR20, PT ;  /* 0x0000001406007e2a */ /* 0x000fe4000bf6e200 */
[----:B-1----:R-:W-:Y:S01]  /*0190*/  DSETP.GEU.AND P4, PT, |R8|, UR20, PT ;  /* 0x0000001408007e2a */ /* 0x002fe2000bf8e200 */
[----:B---3--:R-:W-:Y:S01]  /*01a0*/  ULDC.U8 UR4, c[0x0][UR5+0x810] ;  /* 0x0002040005047abb */ /* 0x008fe20008000000 */
[----:B------:R-:W-:Y:S01]  /*01b0*/  ULEA UR5, UR5, UR6, 0x2 ;  /* 0x0000000605057291 */ /* 0x000fe2000f8e103f */
[----:B------:R-:W1:Y:S01]  /*01c0*/  F2F.F32.F64 R11, R8 ;  /* 0x00000008000b7310 */ /* 0x000e620000301000 */
[----:B------:R-:W-:Y:S01]  /*01d0*/  USHF.L.U32 UR6, UR4, 0x3, URZ ;  /* 0x0000000304067899 */ /* 0x000fe2000800063f */
[----:B0-----:R-:W-:Y:S01]  /*01e0*/  R2UR UR15, R10 ;  /* 0x000000000a0f72ca */ /* 0x001fe200000e0000 */
[----:B----4-:R-:W-:-:S05]  /*01f0*/  @!P1 DSETP.GEU.AND P2, PT, |R4|, UR20, PT ;  /* 0x0000001404009e2a */ /* 0x010fca000bf4e200 */
[----:B------:R-:W0:Y:S03]  /*0200*/  @!P1 F2F.F32.F64 R4, R4 ;  /* 0x0000000400049310 */ /* 0x000e260000301000 */
[----:B------:R-:W-:Y:S02]  /*0210*/  ULDC UR14, c[0x0][UR5+0x210] ;  /* 0x00008400050e7abb */ /* 0x000fe40008000800 */
[----:B------:R-:W-:Y:S01]  /*0220*/  UIMAD.WIDE UR4, UR14, 0x10000, URZ ;  /* 0x000100000e0478a5 */ /* 0x000fe2000f8e023f */
[----:B------:R-:W-:Y:S01]  /*0230*/  @!P1 PLOP3.LUT P0, PT, P2, PT, PT, 0x80, 0x0 ;  /* 0x000000000000981c */ /* 0x000fe2000170f070 */
[----:B------:R-:W-:Y:S01]  /*0240*/  ULDC.64 UR8, c[0x0][UR6+0x210] ;  /* 0x0000840006087abb */ /* 0x000fe20008000a00 */
[----:B------:R-:W-:Y:S01]  /*0250*/  ULDC.64 UR10, c[0x0][UR6+0x390] ;  /* 0x0000e400060a7abb */ /* 0x000fe20008000a00 */
[----:B------:R-:W-:Y:S01]  /*0260*/  ULDC.64 UR12, c[0x0][UR6+0x510] ;  /* 0x00014400060c7abb */ /* 0x000fe20008000a00 */
[----:B------:R-:W-:Y:S01]  /*0270*/  ULDC.64 UR6, c[0x0][UR6+0x690] ;  /* 0x0001a40006067abb */ /* 0x000fe20008000a00 */
[----:B------:R-:W-:Y:S01]  /*0280*/  UIMAD.WIDE UR8, UR14, 0x20000, UR8 ;  /* 0x000200000e0878a5 */ /* 0x000fe2000f8e0208 */
[----:B-1----:R-:W-:Y:S01]  /*0290*/  R2UR UR18, R11 ;  /* 0x000000000b1272ca */ /* 0x002fe200000e0000 */
[----:B------:R-:W-:Y:S01]  /*02a0*/  UIMAD.WIDE UR10, UR14, 0x20000, UR10 ;  /* 0x000200000e0a78a5 */ /* 0x000fe2000f8e020a */
[----:B--2---:R-:W-:Y:S01]  /*02b0*/  IMAD.U32 R2, RZ, RZ, UR15 ;  /* 0x0000000fff027e24 */ /* 0x004fe2000f8e00ff */
[----:B------:R-:W-:-:S02]  /*02c0*/  UIMAD.WIDE UR12, UR14, 0x20000, UR12 ;  /* 0x000200000e0c78a5 */ /* 0x000fc4000f8e020c */
[----:B------:R-:W-:Y:S01]  /*02d0*/  UIADD3 UR14, UP1, -UR4, UR6, URZ ;  /* 0x00000006040e7290 */ /* 0x000fe2000ff3e13f */
[----:B------:R-:W-:Y:S01]  /*02e0*/  @!P3 FMUL R2, R2, 1.175494350822287508e-38 ;  /* 0x008000000202b820 */ /* 0x000fe20000400000 */
[----:B------:R-:W-:Y:S01]  /*02f0*/  ULOP3.LUT UR6, UR12, UR10, UR8, 0xfe, !UPT ;  /* 0x0000000a0c067292 */ /* 0x000fe2000f8efe08 */
[----:B0-----:R-:W-:Y:S01]  /*0300*/  @!P0 FMUL R4, R4, 1.175494350822287508e-38 ;  /* 0x0080000004048820 */ /* 0x001fe20000400000 */
[----:B------:R-:W-:Y:S02]  /*0310*/  ULOP3.LUT UR4, UR14, 0x3, URZ, 0xc0, !UPT ;  /* 0x000000030e047892 */ /* 0x000fe4000f8ec03f */
[----:B------:R-:W-:Y:S01]  /*0320*/  @!P3 R2UR UR15, R2 ;  /* 0x00000000020fb2ca */ /* 0x000fe200000e0000 */
[----:B------:R-:W-:Y:S01]  /*0330*/  UIADD3.X UR7, ~UR5, UR7, URZ, UP1, !UPT ;  /* 0x0000000705077290 */ /* 0x000fe20008ffe53f */
[----:B------:R-:W-:Y:S01]  /*0340*/  IMAD.U32 R3, RZ, RZ, UR18 ;  /* 0x00000012ff037e24 */ /* 0x000fe2000f8e00ff */
[----:B------:R-:W-:-:S03]  /*0350*/  ULOP3.LUT UP0, URZ, UR4, 0x7, UR6, 0xf8, !UPT ;  /* 0x00000007043f7892 */ /* 0x000fc6000f80f806 */
[----:B------:R-:W-:Y:S01]  /*0360*/  @!P4 FMUL R3, R3, 1.175494350822287508e-38 ;  /* 0x008000000303c820 */ /* 0x000fe20000400000 */
[----:B------:R-:W-:-:S04]  /*0370*/  ULOP3.LUT UP0, URZ, URZ, URZ, URZ, 0xfc, UP0 ;  /* 0x0000003f3f3f7292 */ /* 0x000fc8000800fc3f */
[----:B------:R-:W-:Y:S02]  /*0380*/  @!P4 R2UR UR18, R3 ;  /* 0x000000000312c2ca */ /* 0x000fe400000e0000 */
[----:B------:R-:W-:Y:S02]  /*0390*/  PLOP3.LUT P2, PT, PT, PT, UP0, 0x80, 0x0 ;  /* 0x000000000000781c */ /* 0x000fe40003f4f008 */
[----:B------:R-:W-:-:S11]  /*03a0*/  @!P1 MOV R0, R4 ;  /* 0x0000000400009202 */ /* 0x000fd60000000f00 */
        /* <DEDUP_REMOVED lines=10> */
[----:B------:R-:W-:Y:S01]  /*0450*/  ULDC.U8 UR22, c[0x0][0xe88] ;  /* 0x0003a20000167ab9 */ /* 0x000fe20000000000 */
[----:B------:R-:W-:Y:S01]  /*0460*/  ULDC.64 UR24, c[0x0][0xe80] ;  /* 0x0003a00000187ab9 */ /* 0x000fe20000000a00 */
[----:B------:R-:W-:-:S05]  /*0470*/  ULDC.64 UR20, c[0x0][0xe90] ;  /* 0x0003a40000147ab9 */ /* 0x000fca0000000a00 */
.L_x_90:
[----:B0-----:R-:W-:Y:S01]  /*0480*/  IADD3 R4, P1, R46, UR5, RZ ;  /* 0x000000052e047c10 */ /* 0x001fe2000ff3e0ff */
[----:B------:R-:W-:Y:S01]  /*0490*/  IMAD.U32 R9, RZ, RZ, UR19 ;  /* 0x00000013ff097e24 */ /* 0x000fe2000f8e00ff */
[----:B------:R-:W-:Y:S01]  /*04a0*/  PRMT R27, RZ, 0x7610, R27 ;  /* 0x00007610ff1b7816 */ /* 0x000fe2000000001b */
[----:B------:R-:W-:Y:S01]  /*04b0*/  IMAD.U32 R3, RZ, RZ, UR19 ;  /* 0x00000013ff037e24 */ /* 0x000fe2000f8e00ff */
[----:B------:R-:W-:Y:S01]  /*04c0*/  IADD3.X R7, RZ, UR6, RZ, P1, !PT ;  /* 0x00000006ff077c10 */ /* 0x000fe20008ffe4ff */
[----:B------:R-:W-:Y:S01]  /*04d0*/  IMAD R9, R9, 0x3, RZ ;  /* 0x0000000309097824 */ /* 0x000fe200078e02ff */
[C---:B------:R-:W-:Y:S01]  /*04e0*/  IADD3 R5, P6, R4.reuse, UR19, RZ ;  /* 0x0000001304057c10 */ /* 0x040fe2000ffde0ff */
[C---:B------:R-:W-:Y:S01]  /*04f0*/  IMAD.SHL.U32 R20, R4.reuse, 0x2, RZ ;  /* 0x0000000204147824 */ /* 0x040fe200078e00ff */
[----:B------:R-:W-:Y:S02]  /*0500*/  ISETP.GE.U32.AND P0, PT, R4, 0x10000, PT ;  /* 0x000100000400780c */ /* 0x000fe40003f06070 */
[----:B------:R-:W-:Y:S01]  /*0510*/  ISETP.GE.U32.AND P2, PT, R5, 0x10000, PT ;  /* 0x000100000500780c */ /* 0x000fe20003f46070 */
[----:B------:R-:W-:Y:S01]  /*0520*/  IMAD.X R6, RZ, RZ, R7, P6 ;  /* 0x000000ffff067224 */ /* 0x000fe200030e0607 */
[----:B------:R-:W-:-:S02]  /*0530*/  LEA R3, P3, R3, R4, 0x1 ;  /* 0x0000000403037211 */ /* 0x000fc400078608ff */
[----:B------:R-:W-:Y:S02]  /*0540*/  ISETP.LT.U32.AND P5, PT, R4, UR14, PT ;  /* 0x0000000e04007c0c */ /* 0x000fe4000bfa1070 */
[----:B------:R-:W-:Y:S02]  /*0550*/  ISETP.GE.AND.EX P0, PT, R7, RZ, PT, P0 ;  /* 0x000000ff0700720c */ /* 0x000fe40003f06300 */
[----:B------:R-:W-:Y:S02]  /*0560*/  ISETP.LT.U32.AND P4, PT, R5, UR14, PT ;  /* 0x0000000e05007c0c */ /* 0x000fe4000bf81070 */
[----:B------:R-:W-:Y:S02]  /*0570*/  ISETP.GE.AND.EX P2, PT, R6, RZ, PT, P2 ;  /* 0x000000ff0600720c */ /* 0x000fe40003f46320 */
[----:B------:R-:W-:Y:S01]  /*0580*/  IADD3 R2, P1, R9, R4, RZ ;  /* 0x0000000409027210 */ /* 0x000fe20007f3e0ff */
[----:B------:R-:W-:Y:S01]  /*0590*/  IMAD.SHL.U32 R9, R3, 0x2, RZ ;  /* 0x0000000203097824 */ /* 0x000fe200078e00ff */
[----:B------:R-:W-:-:S02]  /*05a0*/  SHF.L.U64.HI R8, R4, 0x1, R7 ;  /* 0x0000000104087819 */ /* 0x000fc40000010207 */
[----:B------:R-:W-:Y:S02]  /*05b0*/  ISETP.GE.U32.AND P6, PT, R3, 0x10000, PT ;  /* 0x000100000300780c */ /* 0x000fe40003fc6070 */
[----:B------:R-:W-:Y:S02]  /*05c0*/  IADD3.X R4, RZ, R7, RZ, P3, !PT ;  /* 0x00000007ff047210 */ /* 0x000fe40001ffe4ff */
[----:B------:R-:W-:Y:S02]  /*05d0*/  ISETP.LT.AND.EX P5, PT, R7, UR7, !P0, P5 ;  /* 0x0000000707007c0c */ /* 0x000fe4000c7a1350 */
[----:B------:R-:W-:Y:S02]  /*05e0*/  IADD3 R24, P0, R20, UR8, RZ ;  /* 0x0000000814187c10 */ /* 0x000fe4000ff1e0ff */
[----:B------:R-:W-:Y:S02]  /*05f0*/  ISETP.LT.AND.EX P4, PT, R6, UR7, !P2, P4 ;  /* 0x0000000706007c0c */ /* 0x000fe4000d781340 */
[C---:B------:R-:W-:Y:S01]  /*0600*/  SHF.L.U64.HI R6, R5.reuse, 0x1, R6 ;  /* 0x0000000105067819 */ /* 0x040fe20000010206 */
[----:B------:R-:W-:Y:S01]  /*0610*/  IMAD.SHL.U32 R5, R5, 0x2, RZ ;  /* 0x0000000205057824 */ /* 0x000fe200078e00ff */
[----:B------:R-:W-:-:S02]  /*0620*/  ISETP.LT.U32.AND P3, PT, R3, UR14, PT ;  /* 0x0000000e03007c0c */ /* 0x000fc4000bf61070 */
[----:B------:R-:W-:Y:S02]  /*0630*/  ISETP.GE.AND.EX P6, PT, R4, RZ, PT, P6 ;  /* 0x000000ff0400720c */ /* 0x000fe40003fc6360 */
[----:B------:R-:W-:Y:S02]  /*0640*/  IADD3.X R25, R8, UR9, RZ, P0, !PT ;  /* 0x0000000908197c10 */ /* 0x000fe400087fe4ff */
[C---:B------:R-:W-:Y:S02]  /*0650*/  IADD3 R22, P0, R20.reuse, UR10, RZ ;  /* 0x0000000a14167c10 */ /* 0x040fe4000ff1e0ff */
[----:B------:R-:W-:Y:S01]  /*0660*/  IADD3 R20, P2, R20, UR12, RZ ;  /* 0x0000000c14147c10 */ /* 0x000fe2000ff5e0ff */
[----:B------:R-:W2:Y:S01]  /*0670*/  @P5 LDG.E.U16 R27, desc[UR16][R24.64] ;  /* 0x00000010181b5981 */ /* 0x000ea2000c1e1500 */
[----:B------:R-:W-:Y:S02]  /*0680*/  ISETP.LT.AND.EX P3, PT, R4, UR7, !P6, P3 ;  /* 0x0000000704007c0c */ /* 0x000fe4000f761330 */
[----:B------:R-:W-:-:S02]  /*0690*/  IADD3 R18, P6, R5, UR8, RZ ;  /* 0x0000000805127c10 */ /* 0x000fc4000ffde0ff */
[----:B------:R-:W-:Y:S02]  /*06a0*/  IADD3.X R21, R8, UR13, RZ, P2, !PT ;  /* 0x0000000d08157c10 */ /* 0x000fe400097fe4ff */
[----:B------:R-:W-:Y:S02]  /*06b0*/  SHF.L.U64.HI R4, R3, 0x1, R4 ;  /* 0x0000000103047819 */ /* 0x000fe40000010204 */
[----:B------:R-:W-:Y:S02]  /*06c0*/  IADD3 R16, P2, R5, UR10, RZ ;  /* 0x0000000a05107c10 */ /* 0x000fe4000ff5e0ff */
[----:B------:R-:W-:Y:S02]  /*06d0*/  IADD3.X R19, R6, UR9, RZ, P6, !PT ;  /* 0x0000000906137c10 */ /* 0x000fe4000b7fe4ff */
[----:B------:R-:W-:Y:S02]  /*06e0*/  IADD3.X R3, RZ, R7, RZ, P1, !PT ;  /* 0x00000007ff037210 */ /* 0x000fe40000ffe4ff */
[----:B------:R-:W-:-:S02]  /*06f0*/  ISETP.GE.U32.AND P6, PT, R2, 0x10000, PT ;  /* 0x000100000200780c */ /* 0x000fc40003fc6070 */
[----:B------:R-:W-:Y:S02]  /*0700*/  IADD3.X R17, R6, UR11, RZ, P2, !PT ;  /* 0x0000000b06117c10 */ /* 0x000fe400097fe4ff */
[----:B------:R-:W-:Y:S02]  /*0710*/  IADD3.X R23, R8, UR11, RZ, P0, !PT ;  /* 0x0000000b08177c10 */ /* 0x000fe400087fe4ff */
[----:B------:R-:W-:Y:S02]  /*0720*/  ISETP.LT.U32.AND P2, PT, R2, UR14, PT ;  /* 0x0000000e02007c0c */ /* 0x000fe4000bf41070 */
[----:B------:R-:W-:Y:S02]  /*0730*/  ISETP.GE.AND.EX P6, PT, R3, RZ, PT, P6 ;  /* 0x000000ff0300720c */ /* 0x000fe40003fc6360 */
[----:B------:R-:W-:Y:S02]  /*0740*/  IADD3 R14, P0, R5, UR12, RZ ;  /* 0x0000000c050e7c10 */ /* 0x000fe4000ff1e0ff */
[----:B------:R-:W-:-:S02]  /*0750*/  IADD3 R12, P1, R9, UR8, RZ ;  /* 0x00000008090c7c10 */ /* 0x000fc4000ff3e0ff */
[----:B------:R-:W-:Y:S02]  /*0760*/  ISETP.LT.AND.EX P2, PT, R3, UR7, !P6, P2 ;  /* 0x0000000703007c0c */ /* 0x000fe4000f741320 */
[----:B------:R-:W-:Y:S02]  /*0770*/  IADD3.X R15, R6, UR13, RZ, P0, !PT ;  /* 0x0000000d060f7c10 */ /* 0x000fe400087fe4ff */
[----:B------:R-:W-:Y:S02]  /*0780*/  IADD3.X R13, R4, UR9, RZ, P1, !PT ;  /* 0x00000009040d7c10 */ /* 0x000fe40008ffe4ff */
[C---:B------:R-:W-:Y:S01]  /*0790*/  SHF.L.U64.HI R3, R2.reuse, 0x1, R3 ;  /* 0x0000000102037819 */ /* 0x040fe20000010203 */
[----:B------:R-:W-:Y:S01]  /*07a0*/  IMAD.SHL.U32 R2, R2, 0x2, RZ ;  /* 0x0000000202027824 */ /* 0x000fe200078e00ff */
[C---:B------:R-:W-:Y:S02]  /*07b0*/  IADD3 R10, P0, R9.reuse, UR10, RZ ;  /* 0x0000000a090a7c10 */ /* 0x040fe4000ff1e0ff */
[----:B------:R-:W-:-:S02]  /*07c0*/  IADD3 R8, P1, R9, UR12, RZ ;  /* 0x0000000c09087c10 */ /* 0x000fc4000ff3e0ff */
[C---:B------:R-:W-:Y:S02]  /*07d0*/  IADD3.X R11, R4.reuse, UR11, RZ, P0, !PT ;  /* 0x0000000b040b7c10 */ /* 0x040fe400087fe4ff */
[----:B------:R-:W-:Y:S02]  /*07e0*/  IADD3.X R9, R4, UR13, RZ, P1, !PT ;  /* 0x0000000d04097c10 */ /* 0x000fe40008ffe4ff */
[----:B------:R-:W-:Y:S02]  /*07f0*/  PRMT R43, RZ, 0x7610, R43 ;  /* 0x00007610ff2b7816 */ /* 0x000fe4000000002b */
[C---:B------:R-:W-:Y:S02]  /*0800*/  IADD3 R6, P0, R2.reuse, UR8, RZ ;  /* 0x0000000802067c10 */ /* 0x040fe4000ff1e0ff */
[C---:B------:R-:W-:Y:S02]  /*0810*/  IADD3 R4, P1, R2.reuse, UR10, RZ ;  /* 0x0000000a02047c10 */ /* 0x040fe4000ff3e0ff */
        /* <DEDUP_REMOVED lines=10> */
[----:B------:R-:W-:-:S02]  /*08c0*/  PRMT R28, RZ, 0x7610, R28 ;  /* 0x00007610ff1c7816 */ /* 0x000fc4000000001c */
[----:B------:R-:W-:Y:S01]  /*08d0*/  PRMT R29, RZ, 0x7610, R29 ;  /* 0x00007610ff1d7816 */ /* 0x000fe2000000001d */
[----:B------:R0:W5:Y:S01]  /*08e0*/  @P4 LDG.E.U16 R41, desc[UR16][R16.64] ;  /* 0x0000001010294981 */ /* 0x000162000c1e1500 */
[----:B------:R-:W-:Y:S02]  /*08f0*/  PRMT R35, RZ, 0x7610, R35 ;  /* 0x00007610ff237816 */ /* 0x000fe40000000023 */
[----:B------:R-:W-:Y:S01]  /*0900*/  PRMT R26, RZ, 0x7610, R26 ;  /* 0x00007610ff1a7816 */ /* 0x000fe2000000001a */
[----:B------:R0:W5:Y:S01]  /*0910*/  @P4 LDG.E.U16 R30, desc[UR16][R14.64] ;  /* 0x000000100e1e4981 */ /* 0x000162000c1e1500 */
[C---:B------:R-:W-:Y:S02]  /*0920*/  IADD3.X R7, R3.reuse, UR9, RZ, P0, !PT ;  /* 0x0000000903077c10 */ /* 0x040fe400087fe4ff */
[C---:B------:R-:W-:Y:S01]  /*0930*/  IADD3.X R5, R3.reuse, UR11, RZ, P1, !PT ;  /* 0x0000000b03057c10 */ /* 0x040fe20008ffe4ff */
[----:B------:R0:W5:Y:S01]  /*0940*/  @P3 LDG.E.U16 R31, desc[UR16][R12.64] ;  /* 0x000000100c1f3981 */ /* 0x000162000c1e1500 */
[----:B------:R-:W-:-:S03]  /*0950*/  IADD3.X R3, R3, UR13, RZ, P6, !PT ;  /* 0x0000000d03037c10 */ /* 0x000fc6000b7fe4ff */
[----:B------:R0:W5:Y:S04]  /*0960*/  @P3 LDG.E.U16 R37, desc[UR16][R10.64] ;  /* 0x000000100a253981 */ /* 0x000168000c1e1500 */
[----:B------:R0:W5:Y:S04]  /*0970*/  @P3 LDG.E.U16 R28, desc[UR16][R8.64] ;  /* 0x00000010081c3981 */ /* 0x000168000c1e1500 */
[----:B------:R0:W5:Y:S04]  /*0980*/  @P2 LDG.E.U16 R29, desc[UR16][R6.64] ;  /* 0x00000010061d2981 */ /* 0x000168000c1e1500 */
[----:B------:R0:W5:Y:S04]  /*0990*/  @P2 LDG.E.U16 R35, desc[UR16][R4.64] ;  /* 0x0000001004232981 */ /* 0x000168000c1e1500 */
[----:B------:R0:W5:Y:S01]  /*09a0*/  @P2 LDG.E.U16 R26, desc[UR16][R2.64] ;  /* 0x00000010021a2981 */ /* 0x000162000c1e1500 */
[----:B------:R-:W-:-:S04]  /*09b0*/  ISETP.NE.U32.AND P0, PT, RZ, UR20, PT ;  /* 0x00000014ff007c0c */ /* 0x000fc8000bf05070 */
[----:B------:R-:W-:-:S04]  /*09c0*/  ISETP.NE.AND.EX P1, PT, RZ, UR21, PT, P0 ;  /* 0x00000015ff007c0c */ /* 0x000fc8000bf25300 */
[----:B------:R-:W-:Y:S01]  /*09d0*/  P2R R47, PR, RZ, 0x2 ;  /* 0x00000002ff2f7803 */ /* 0x000fe20000000000 */
[----:B--2---:R-:W-:Y:S01]  /*09e0*/  IMAD.U32 R27, R27, 0x10000, RZ ;  /* 0x000100001b1b7824 */ /* 0x004fe200078e00ff */
[----:B---3--:R-:W-:-:S07]  /*09f0*/  SHF.L.U32 R40, R43, 0x10, RZ ;  /* 0x000000102b287819 */ /* 0x008fce00000006ff */
[----:B0-----:R-:W-:Y:S05]  /*0a00*/  @!P1 BRA `(.L_x_83) ;  /* 0x00000004008c9947 */ /* 0x001fea0003800000 */
[----:B------:R-:W-:Y:S01]  /*0a10*/  ULDC.S8 UR5, c[0x0][0xe8a] ;  /* 0x0003a28000057ab9 */ /* 0x000fe20000000200 */
[----:B------:R-:W-:Y:S02]  /*0a20*/  PLOP3.LUT P0, PT, PT, PT, PT, 0x80, 0x0 ;  /* 0x000000000000781c */ /* 0x000fe40003f0f070 */
[----:B------:R-:W-:-:S13]  /*0a30*/  ISETP.NE.AND P1, PT, RZ, UR5, PT ;  /* 0x00000005ff007c0c */ /* 0x000fda000bf25270 */
[----:B------:R-:W0:Y:S01]  /*0a40*/  @!P1 LDC.64 R32, c[0x0][0xe80] ;  /* 0x0003a000ff209b82 */ /* 0x000e220000000a00 */
[----:B------:R-:W-:Y:S02]  /*0a50*/  @!P1 IMAD.MOV.U32 R42, RZ, RZ, -0x10000000 ;  /* 0xf0000000ff2a9424 */ /* 0x000fe400078e00ff */
[----:B------:R-:W-:-:S06]  /*0a60*/  @!P1 IMAD.MOV.U32 R43, RZ, RZ, 0x380fffff ;  /* 0x380fffffff2b9424 */ /* 0x000fcc00078e00ff */
[----:B0-----:R-:W-:Y:S01]  /*0a70*/  @!P1 DSETP.GEU.AND P6, PT, |R32|, R42, PT ;  /* 0x0000002a2000922a */ /* 0x001fe20003fce200 */
[----:B------:R-:W0:Y:S01]  /*0a80*/  LDC.64 R42, c[0x0][0xe90] ;  /* 0x0003a400ff2a7b82 */ /* 0x000e220000000a00 */
[----:B------:R-:W1:Y:S04]  /*0a90*/  @!P1 F2F.F32.F64 R44, R32 ;  /* 0x00000020002c9310 */ /* 0x000e680000301000 */
[----:B------:R-:W-:Y:S01]  /*0aa0*/  @!P1 PLOP3.LUT P0, PT, P6, PT, PT, 0x80, 0x0 ;  /* 0x000000000000981c */ /* 0x000fe2000370f070 */
[----:B0-----:R-:W2:Y:S01]  /*0ab0*/  LDG.E R43, desc[UR16][R42.64] ;  /* 0x000000102a2b7981 */ /* 0x001ea2000c1e1900 */
[----:B------:R-:W-:-:S11]  /*0ac0*/  ULDC.S8 UR5, c[0x0][0xe89] ;  /* 0x0003a24000057ab9 */ /* 0x000fd60000000200 */
[----:B-1----:R-:W-:Y:S01]  /*0ad0*/  @!P0 FMUL R44, R44, 1.175494350822287508e-38 ;  /* 0x008000002c2c8820 */ /* 0x002fe20000400000 */
[----:B------:R-:W-:Y:S01]  /*0ae0*/  ISETP.NE.AND P0, PT, RZ, UR5, PT ;  /* 0x00000005ff007c0c */ /* 0x000fe2000bf05270 */
[----:B-----5:R-:W-:Y:S01]  /*0af0*/  IMAD.U32 R37, R37, 0x10000, RZ ;  /* 0x0001000025257824 */ /* 0x020fe200078e00ff */
[----:B------:R-:W-:Y:S01]  /*0b00*/  SHF.L.U32 R41, R41, 0x10, RZ ;  /* 0x0000001029297819 */ /* 0x000fe200000006ff */
[----:B------:R-:W-:Y:S01]  /*0b10*/  IMAD.U32 R35, R35, 0x10000, RZ ;  /* 0x0001000023237824 */ /* 0x000fe200078e00ff */
[----:B------:R-:W-:Y:S01]  /*0b20*/  @!P1 SHF.L.U32 R34, R34, 0x10, RZ ;  /* 0x0000001022229819 */ /* 0x000fe200000006ff */
[----:B------:R-:W-:Y:S01]  /*0b30*/  UPRMT UR5, UR22, 0x8880, URZ ;  /* 0x0000888016057896 */ /* 0x000fe2000800003f */
[----:B------:R-:W-:Y:S01]  /*0b40*/  SHF.L.U32 R31, R31, 0x10, RZ ;  /* 0x000000101f1f7819 */ /* 0x000fe200000006ff */
[----:B------:R-:W-:Y:S02]  /*0b50*/  IMAD.U32 R39, R39, 0x10000, RZ ;  /* 0x0001000027277824 */ /* 0x000fe400078e00ff */
[----:B------:R-:W-:Y:S01]  /*0b60*/  @!P1 FADD.FTZ R44, -R44, 1 ;  /* 0x3f8000002c2c9421 */ /* 0x000fe20000010100 */
[----:B------:R-:W-:Y:S01]  /*0b70*/  IMAD.U32 R29, R29, 0x10000, RZ ;  /* 0x000100001d1d7824 */ /* 0x000fe200078e00ff */
[----:B--2---:R-:W0:Y:S02]  /*0b80*/  MUFU.RCP R36, R43 ;  /* 0x0000002b00247308 */ /* 0x004e240000001000 */
[-C--:B0-----:R-:W-:Y:S01]  /*0b90*/  FMUL.FTZ R40, R40, R36.reuse ;  /* 0x0000002428287220 */ /* 0x081fe20000410000 */
[-C--:B------:R-:W-:Y:S01]  /*0ba0*/  FMUL.FTZ R42, R41, R36.reuse ;  /* 0x00000024292a7220 */ /* 0x080fe20000410000 */
[-C--:B------:R-:W-:Y:S01]  /*0bb0*/  FMUL.FTZ R38, R37, R36.reuse ;  /* 0x0000002425267220 */ /* 0x080fe20000410000 */
[----:B------:R-:W-:Y:S01]  /*0bc0*/  FMUL.FTZ R36, R35, R36 ;  /* 0x0000002423247220 */ /* 0x000fe20000410000 */
[----:B------:R-:W-:Y:S01]  /*0bd0*/  @!P1 FMUL.FTZ R41, R34, UR18 ;  /* 0x0000001222299c20 */ /* 0x000fe20008410000 */
        /* <DEDUP_REMOVED lines=8> */
[----:B------:R-:W-:-:S13]  /*0c60*/  FSETP.NEU.FTZ.AND P0, PT, RZ, UR15, PT ;  /* 0x0000000fff007c0b */ /* 0x000fda000bf1d000 */
[----:B------:R-:W-:Y:S01]  /*0c70*/  @P0 FFMA.FTZ R40, R27, UR15, R40 ;  /* 0x0000000f1b280c23 */ /* 0x000fe20008010028 */
[----:B------:R-:W-:Y:S01]  /*0c80*/  @P0 FFMA.FTZ R42, R39, UR15, R42 ;  /* 0x0000000f272a0c23 */ /* 0x000fe2000801002a */
[----:B------:R-:W-:Y:S01]  /*0c90*/  @P0 FFMA.FTZ R38, R31, UR15, R38 ;  /* 0x0000000f1f260c23 */ /* 0x000fe20008010026 */
[----:B------:R-:W-:Y:S01]  /*0ca0*/  @P0 FFMA.FTZ R36, R29, UR15, R36 ;  /* 0x0000000f1d240c23 */ /* 0x000fe20008010024 */
[----:B------:R-:W-:Y:S01]  /*0cb0*/  ISETP.NE.AND P0, PT, RZ, UR5, PT ;  /* 0x00000005ff007c0c */ /* 0x000fe2000bf05270 */
[----:B------:R-:W-:Y:S02]  /*0cc0*/  IMAD.MOV.U32 R34, RZ, RZ, R40 ;  /* 0x000000ffff227224 */ /* 0x000fe400078e0028 */
[----:B------:R-:W-:Y:S01]  /*0cd0*/  @!P1 FFMA.FTZ R34, R40, R44, R41 ;  /* 0x0000002c28229223 */ /* 0x000fe20000010029 */
[----:B------:R-:W-:Y:S01]  /*0ce0*/  IMAD.MOV.U32 R41, RZ, RZ, R42 ;  /* 0x000000ffff297224 */ /* 0x000fe200078e002a */
[----:B------:R-:W-:Y:S08]  /*0cf0*/  @P1 BRA `(.L_x_84) ;  /* 0x0000000000241947 */ /* 0x000ff00003800000 */
[----:B------:R-:W-:Y:S01]  /*0d00*/  MOV R44, 0xf0000000 ;  /* 0xf0000000002c7802 */ /* 0x000fe20000000f00 */
[----:B------:R-:W-:Y:S01]  /*0d10*/  IMAD.MOV.U32 R45, RZ, RZ, 0x380fffff ;  /* 0x380fffffff2d7424 */ /* 0x000fe200078e00ff */
[----:B------:R-:W0:Y:S01]  /*0d20*/  F2F.F32.F64 R43, UR24 ;  /* 0x00000018002b7d10 */ /* 0x000e220008301000 */
[----:B------:R-:W-:-:S04]  /*0d30*/  IMAD.U32 R30, R30, 0x10000, RZ ;  /* 0x000100001e1e7824 */ /* 0x000fc800078e00ff */
[----:B------:R-:W-:Y:S01]  /*0d40*/  DSETP.LEU.AND P6, PT, R44, |UR24|, PT ;  /* 0x400000182c007e2a */ /* 0x000fe2000bfcb000 */
[----:B------:R-:W-:-:S13]  /*0d50*/  FMUL.FTZ R41, R30, UR18 ;  /* 0x000000121e297c20 */ /* 0x000fda0008410000 */
[----:B0-----:R-:W-:-:S04]  /*0d60*/  @!P6 FMUL R43, R43, 1.175494350822287508e-38 ;  /* 0x008000002b2be820 */ /* 0x001fc80000400000 */
[----:B------:R-:W-:-:S04]  /*0d70*/  FADD.FTZ R30, -R43, 1 ;  /* 0x3f8000002b1e7421 */ /* 0x000fc80000010100 */
[----:B------:R-:W-:-:S07]  /*0d80*/  FFMA.FTZ R41, R30, R42, R41 ;  /* 0x0000002a1e297223 */ /* 0x000fce0000010029 */
.L_x_84:
[----:B------:R-:W-:Y:S01]  /*0d90*/  F2FP.BF16.F32.PACK_AB R30, RZ, R41 ;  /* 0x00000029ff1e723e */ /* 0x000fe200000010ff */
[----:B------:R-:W-:Y:S01]  /*0da0*/  @P0 FFMA.FTZ R41, R41, UR18, R42 ;  /* 0x0000001229290c23 */ /* 0x000fe2000801002a */
[----:B------:R-:W-:Y:S01]  /*0db0*/  MOV R44, R38 ;  /* 0x00000026002c7202 */ /* 0x000fe20000000f00 */
[----:B------:R-:W-:Y:S06]  /*0dc0*/  @P1 BRA `(.L_x_85) ;  /* 0x0000000000241947 */ /* 0x000fec0003800000 */
[----:B------:R-:W-:Y:S01]  /*0dd0*/  IMAD.MOV.U32 R42, RZ, RZ, -0x10000000 ;  /* 0xf0000000ff2a7424 */ /* 0x000fe200078e00ff */
[----:B------:R-:W-:Y:S01]  /*0de0*/  SHF.L.U32 R28, R28, 0x10, RZ ;  /* 0x000000101c1c7819 */ /* 0x000fe200000006ff */
[----:B------:R-:W-:-:S06]  /*0df0*/  IMAD.MOV.U32 R43, RZ, RZ, 0x380fffff ;  /* 0x380fffffff2b7424 */ /* 0x000fcc00078e00ff */
[----:B------:R-:W-:Y:S01]  /*0e00*/  DSETP.LEU.AND P6, PT, R42, |UR24|, PT ;  /* 0x400000182a007e2a */ /* 0x000fe2000bfcb000 */
[----:B------:R-:W0:Y:S01]  /*0e10*/  F2F.F32.F64 R42, UR24 ;  /* 0x00000018002a7d10 */ /* 0x000e220008301000 */
[----:B------:R-:W-:-:S12]  /*0e20*/  FMUL.FTZ R43, R28, UR18 ;  /* 0x000000121c2b7c20 */ /* 0x000fd80008410000 */
[----:B0-----:R-:W-:-:S04]  /*0e30*/  @!P6 FMUL R42, R42, 1.175494350822287508e-38 ;  /* 0x008000002a2ae820 */ /* 0x001fc80000400000 */
[----:B------:R-:W-:-:S04]  /*0e40*/  FADD.FTZ R42, -R42, 1 ;  /* 0x3f8000002a2a7421 */ /* 0x000fc80000010100 */
[----:B------:R-:W-:-:S07]  /*0e50*/  FFMA.FTZ R44, R42, R38, R43 ;  /* 0x000000262a2c7223 */ /* 0x000fce000001002b */
.L_x_85:
[----:B------:R-:W-:Y:S01]  /*0e60*/  IMAD.MOV.U32 R42, RZ, RZ, R36 ;  /* 0x000000ffff2a7224 */ /* 0x000fe200078e0024 */
[----:B------:R-:W-:Y:S06]  /*0e70*/  @P1 BRA `(.L_x_86) ;  /* 0x0000000000241947 */ /* 0x000fec0003800000 */
[----:B------:R-:W-:Y:S01]  /*0e80*/  IMAD.MOV.U32 R42, RZ, RZ, -0x10000000 ;  /* 0xf0000000ff2a7424 */ /* 0x000fe200078e00ff */
[----:B------:R-:W-:Y:S01]  /*0e90*/  MOV R43, 0x380fffff ;  /* 0x380fffff002b7802 */ /* 0x000fe20000000f00 */
[----:B------:R-:W0:Y:S01]  /*0ea0*/  F2F.F32.F64 R28, UR24 ;  /* 0x00000018001c7d10 */ /* 0x000e220008301000 */
[----:B------:R-:W-:-:S04]  /*0eb0*/  IMAD.U32 R26, R26, 0x10000, RZ ;  /* 0x000100001a1a7824 */ /* 0x000fc800078e00ff */
[----:B------:R-:W-:Y:S01]  /*0ec0*/  DSETP.LEU.AND P1, PT, R42, |UR24|, PT ;  /* 0x400000182a007e2a */ /* 0x000fe2000bf2b000 */
[----:B------:R-:W-:-:S13]  /*0ed0*/  FMUL.FTZ R43, R26, UR18 ;  /* 0x000000121a2b7c20 */ /* 0x000fda0008410000 */
[----:B0-----:R-:W-:-:S04]  /*0ee0*/  @!P1 FMUL R28, R28, 1.175494350822287508e-38 ;  /* 0x008000001c1c9820 */ /* 0x001fc80000400000 */
[----:B------:R-:W-:-:S04]  /*0ef0*/  FADD.FTZ R28, -R28, 1 ;  /* 0x3f8000001c1c7421 */ /* 0x000fc80000010100 */
[----:B------:R-:W-:-:S07]  /*0f00*/  FFMA.FTZ R42, R28, R36, R43 ;  /* 0x000000241c2a7223 */ /* 0x000fce000001002b */
.L_x_86:
[----:B------:R-:W-:Y:S01]  /*0f10*/  FFMA.FTZ R43, R34, UR18, R40 ;  /* 0x00000012222b7c23 */ /* 0x000fe20008010028 */
[----:B------:R-:W-:Y:S01]  /*0f20*/  F2FP.BF16.F32.PACK_AB R28, RZ, R44 ;  /* 0x0000002cff1c723e */ /* 0x000fe200000010ff */
[----:B------:R-:W-:Y:S01]  /*0f30*/  @P0 FFMA.FTZ R44, R44, UR18, R38 ;  /* 0x000000122c2c0c23 */ /* 0x000fe20008010026 */
[----:B------:R-:W-:Y:S01]  /*0f40*/  F2FP.BF16.F32.PACK_AB R26, RZ, R42 ;  /* 0x0000002aff1a723e */ /* 0x000fe200000010ff */
[----:B------:R-:W-:Y:S01]  /*0f50*/  @P0 FFMA.FTZ R42, R42, UR18, R36 ;  /* 0x000000122a2a0c23 */ /* 0x000fe20008010024 */
[----:B------:R-:W-:Y:S01]  /*0f60*/  FSEL R40, R34, R43, !P0 ;  /* 0x0000002b22287208 */ /* 0x000fe20004000000 */
[-C--:B------:R-:W-:Y:S01]  /*0f70*/  FFMA.FTZ R39, R41, -R0.reuse, R39 ;  /* 0x8000000029277223 */ /* 0x080fe20000010027 */
[-C--:B------:R-:W-:Y:S01]  /*0f80*/  FFMA.FTZ R31, R44, -R0.reuse, R31 ;  /* 0x800000002c1f7223 */ /* 0x080fe2000001001f */
[-C--:B------:R-:W-:Y:S01]  /*0f90*/  FFMA.FTZ R29, R42, -R0.reuse, R29 ;  /* 0x800000002a1d7223 */ /* 0x080fe2000001001d */
[----:B------:R-:W-:Y:S01]  /*0fa0*/  PRMT R41, R35, 0x7610, R41 ;  /* 0x0000761023297816 */ /* 0x000fe20000000029 */
[----:B------:R-:W-:Y:S01]  /*0fb0*/  FFMA.FTZ R27, R40, -R0, R27 ;  /* 0x80000000281b7223 */ /* 0x000fe2000001001b */
[----:B------:R-:W-:-:S02]  /*0fc0*/  PRMT R43, R37, 0x7610, R43 ;  /* 0x00007610252b7816 */ /* 0x000fc4000000002b */
[----:B------:R-:W-:Y:S02]  /*0fd0*/  PRMT R35, R32, 0x7610, R35 ;  /* 0x0000761020237816 */ /* 0x000fe40000000023 */
[----:B------:R-:W-:Y:S02]  /*0fe0*/  PRMT R37, R33, 0x7610, R37 ;  /* 0x0000761021257816 */ /* 0x000fe40000000025 */
[----:B------:R-:W-:Y:S02]  /*0ff0*/  F2FP.BF16.F32.PACK_AB R32, R27, R34 ;  /* 0x000000221b20723e */ /* 0x000fe400000010ff */
[----:B------:R-:W-:Y:S02]  /*1000*/  F2FP.BF16.F32.PACK_AB R39, RZ, R39 ;  /* 0x00000027ff27723e */ /* 0x000fe400000010ff */
[----:B------:R-:W-:Y:S02]  /*1010*/  F2FP.BF16.F32.PACK_AB R31, RZ, R31 ;  /* 0x0000001fff1f723e */ /* 0x000fe400000010ff */
[----:B------:R-:W-:Y:S01]  /*1020*/  F2FP.BF16.F32.PACK_AB R29, RZ, R29 ;  /* 0x0000001dff1d723e */ /* 0x000fe200000010ff */
[----:B------:R-:W-:Y:S06]  /*1030*/  BRA `(.L_x_87) ;  /* 0x0000000400607947 */ /* 0x000fec0003800000 */
.L_x_83:
[----:B------:R-:W-:Y:S01]  /*1040*/  ULDC.S8 UR5, c[0x0][0xe89] ;  /* 0x0003a24000057ab9 */ /* 0x000fe20000000200 */
[----:B------:R-:W-:Y:S02]  /*1050*/  FSETP.NEU.FTZ.AND P1, PT, RZ, UR15, PT ;  /* 0x0000000fff007c0b */ /* 0x000fe4000bf3d000 */
[----:B------:R-:W-:Y:S01]  /*1060*/  ISETP.NE.AND P0, PT, RZ, UR5, PT ;  /* 0x00000005ff007c0c */ /* 0x000fe2000bf05270 */
[----:B------:R-:W-:Y:S02]  /*1070*/  ULDC.S8 UR5, c[0x0][0xe8a] ;  /* 0x0003a28000057ab9 */ /* 0x000fe40000000200 */
[----:B------:R-:W-:-:S10]  /*1080*/  ISETP.NE.AND P6, PT, RZ, UR5, PT ;  /* 0x00000005ff007c0c */ /* 0x000fd4000bfc5270 */
[----:B------:R-:W-:-:S04]  /*1090*/  @P0 FADD.FTZ R40, -R40, -RZ ;  /* 0x800000ff28280221 */ /* 0x000fc80000010100 */
[----:B------:R-:W-:Y:S01]  /*10a0*/  @P1 FFMA.FTZ R40, R27, UR15, R40 ;  /* 0x0000000f1b281c23 */ /* 0x000fe20008010028 */
[----:B------:R-:W-:Y:S06]  /*10b0*/  @!P6 BRA `(.L_x_88) ;  /* 0x00000000007ce947 */ /* 0x000fec0003800000 */
[----:B------:R-:W-:Y:S01]  /*10c0*/  UPRMT UR5, UR22, 0x8880, URZ ;  /* 0x0000888016057896 */ /* 0x000fe2000800003f */
[----:B-----5:R-:W-:Y:S01]  /*10d0*/  SHF.L.U32 R34, R37, 0x10, RZ ;  /* 0x0000001025227819 */ /* 0x020fe200000006ff */
[----:B------:R-:W-:Y:S01]  /*10e0*/  IMAD.U32 R26, R41, 0x10000, RZ ;  /* 0x00010000291a7824 */ /* 0x000fe200078e00ff */
[----:B------:R-:W-:Y:S01]  /*10f0*/  SHF.L.U32 R33, R31, 0x10, RZ ;  /* 0x000000101f217819 */ /* 0x000fe200000006ff */
[----:B------:R-:W-:Y:S02]  /*1100*/  IMAD.U32 R36, R35, 0x10000, RZ ;  /* 0x0001000023247824 */ /* 0x000fe400078e00ff */
[----:B------:R-:W-:Y:S01]  /*1110*/  @P0 FADD.FTZ R26, -R26, -RZ ;  /* 0x800000ff1a1a0221 */ /* 0x000fe20000010100 */
[----:B------:R-:W-:Y:S01]  /*1120*/  @P0 FADD.FTZ R34, -R34, -RZ ;  /* 0x800000ff22220221 */ /* 0x000fe20000010100 */
[----:B------:R-:W-:Y:S01]  /*1130*/  @P0 FADD.FTZ R36, -R36, -RZ ;  /* 0x800000ff24240221 */ /* 0x000fe20000010100 */
[----:B------:R-:W-:Y:S01]  /*1140*/  ISETP.NE.AND P0, PT, RZ, UR5, PT ;  /* 0x00000005ff007c0c */ /* 0x000fe2000bf05270 */
[----:B------:R-:W-:-:S02]  /*1150*/  IMAD.U32 R39, R39, 0x10000, RZ ;  /* 0x0001000027277824 */ /* 0x000fc400078e00ff */
[----:B------:R-:W-:Y:S01]  /*1160*/  @P1 FFMA.FTZ R34, R33, UR15, R34 ;  /* 0x0000000f21221c23 */ /* 0x000fe20008010022 */
[----:B------:R-:W-:Y:S02]  /*1170*/  IMAD.U32 R45, R29, 0x10000, RZ ;  /* 0x000100001d2d7824 */ /* 0x000fe400078e00ff */
[----:B------:R-:W-:Y:S01]  /*1180*/  FFMA.FTZ R29, R40, UR18, R40 ;  /* 0x00000012281d7c23 */ /* 0x000fe20008010028 */
[----:B------:R-:W-:Y:S01]  /*1190*/  @P1 FFMA.FTZ R26, R39, UR15, R26 ;  /* 0x0000000f271a1c23 */ /* 0x000fe2000801001a */
[----:B------:R-:W-:Y:S01]  /*11a0*/  @P1 FFMA.FTZ R36, R45, UR15, R36 ;  /* 0x0000000f2d241c23 */ /* 0x000fe20008010024 */
[----:B------:R-:W-:-:S03]  /*11b0*/  F2FP.BF16.F32.PACK_AB R28, RZ, R34 ;  /* 0x00000022ff1c723e */ /* 0x000fc600000010ff */
[----:B------:R-:W-:Y:S02]  /*11c0*/  F2FP.BF16.F32.PACK_AB R30, RZ, R26 ;  /* 0x0000001aff1e723e */ /* 0x000fe400000010ff */
[----:B------:R-:W-:Y:S01]  /*11d0*/  FSEL R32, R40, R29, !P0 ;  /* 0x0000001d28207208 */ /* 0x000fe20004000000 */
[----:B------:R-:W-:Y:S01]  /*11e0*/  @P0 FFMA.FTZ R26, R26, UR18, R26 ;  /* 0x000000121a1a0c23 */ /* 0x000fe2000801001a */
[----:B------:R-:W-:-:S03]  /*11f0*/  @P0 FFMA.FTZ R34, R34, UR18, R34 ;  /* 0x0000001222220c23 */ /* 0x000fc60008010022 */
[----:B------:R-:W-:Y:S01]  /*1200*/  FFMA.FTZ R31, R26, -R0, R39 ;  /* 0x800000001a1f7223 */ /* 0x000fe20000010027 */
[----:B------:R-:W-:Y:S01]  /*1210*/  F2FP.BF16.F32.PACK_AB R26, RZ, R36 ;  /* 0x00000024ff1a723e */ /* 0x000fe200000010ff */
[-C--:B------:R-:W-:Y:S01]  /*1220*/  FFMA.FTZ R34, R34, -R0.reuse, R33 ;  /* 0x8000000022227223 */ /* 0x080fe20000010021 */
[----:B------:R-:W-:Y:S01]  /*1230*/  @P0 FFMA.FTZ R36, R36, UR18, R36 ;  /* 0x0000001224240c23 */ /* 0x000fe20008010024 */
[----:B------:R-:W-:-:S03]  /*1240*/  FFMA.FTZ R27, R32, -R0, R27 ;  /* 0x80000000201b7223 */ /* 0x000fc6000001001b */
[----:B------:R-:W-:Y:S01]  /*1250*/  FFMA.FTZ R29, R36, -R0, R45 ;  /* 0x80000000241d7223 */ /* 0x000fe2000001002d */
[----:B------:R-:W-:Y:S02]  /*1260*/  F2FP.BF16.F32.PACK_AB R39, R34, R31 ;  /* 0x0000001f2227723e */ /* 0x000fe400000010ff */
[----:B------:R-:W-:Y:S02]  /*1270*/  F2FP.BF16.F32.PACK_AB R32, R27, R40 ;  /* 0x000000281b20723e */ /* 0x000fe400000010ff */
[----:B------:R-:W-:Y:S02]  /*1280*/  F2FP.BF16.F32.PACK_AB R29, RZ, R29 ;  /* 0x0000001dff1d723e */ /* 0x000fe400000010ff */
[----:B------:R-:W-:Y:S01]  /*1290*/  PRMT R31, R39, 0x7632, R31 ;  /* 0x00007632271f7816 */ /* 0x000fe2000000001f */
[----:B------:R-:W-:Y:S06]  /*12a0*/  BRA `(.L_x_87) ;  /* 0x0000000000c47947 */ /* 0x000fec0003800000 */
.L_x_88:
[----:B------:R-:W-:Y:S01]  /*12b0*/  IMAD.MOV.U32 R44, RZ, RZ, -0x10000000 ;  /* 0xf0000000ff2c7424 */ /* 0x000fe200078e00ff */
[----:B------:R-:W-:Y:S01]  /*12c0*/  MOV R45, 0x380fffff ;  /* 0x380fffff002d7802 */ /* 0x000fe20000000f00 */
[----:B------:R-:W0:Y:S01]  /*12d0*/  F2F.F32.F64 R32, UR24 ;  /* 0x0000001800207d10 */ /* 0x000e220008301000 */
[----:B------:R-:W-:Y:S01]  /*12e0*/  UPRMT UR5, UR22, 0x8880, URZ ;  /* 0x0000888016057896 */ /* 0x000fe2000800003f */
[----:B-----5:R-:W-:Y:S01]  /*12f0*/  SHF.L.U32 R39, R39, 0x10, RZ ;  /* 0x0000001027277819 */ /* 0x020fe200000006ff */
[----:B------:R-:W-:Y:S01]  /*1300*/  IMAD.U32 R30, R30, 0x10000, RZ ;  /* 0x000100001e1e7824 */ /* 0x000fe200078e00ff */
[----:B------:R-:W-:Y:S01]  /*1310*/  SHF.L.U32 R28, R28, 0x10, RZ ;  /* 0x000000101c1c7819 */ /* 0x000fe200000006ff */
[----:B------:R-:W-:Y:S01]  /*1320*/  DSETP.LEU.AND P6, PT, R44, |UR24|, PT ;  /* 0x400000182c007e2a */ /* 0x000fe2000bfcb000 */
[----:B------:R-:W-:Y:S02]  /*1330*/  IMAD.U32 R34, R34, 0x10000, RZ ;  /* 0x0001000022227824 */ /* 0x000fe400078e00ff */
[----:B------:R-:W-:Y:S01]  /*1340*/  FMUL.FTZ R30, R30, UR18 ;  /* 0x000000121e1e7c20 */ /* 0x000fe20008410000 */
[----:B------:R-:W-:Y:S01]  /*1350*/  IMAD.U32 R45, R41, 0x10000, RZ ;  /* 0x00010000292d7824 */ /* 0x000fe200078e00ff */
[----:B------:R-:W-:Y:S01]  /*1360*/  SHF.L.U32 R26, R26, 0x10, RZ ;  /* 0x000000101a1a7819 */ /* 0x000fe200000006ff */
[----:B------:R-:W-:Y:S01]  /*1370*/  FMUL.FTZ R33, R34, UR18 ;  /* 0x0000001222217c20 */ /* 0x000fe20008410000 */
[----:B------:R-:W-:-:S02]  /*1380*/  IMAD.U32 R49, R37, 0x10000, RZ ;  /* 0x0001000025317824 */ /* 0x000fc400078e00ff */
[----:B------:R-:W-:Y:S01]  /*1390*/  @P0 FADD.FTZ R45, -R45, -RZ ;  /* 0x800000ff2d2d0221 */ /* 0x000fe20000010100 */
[----:B------:R-:W-:Y:S02]  /*13a0*/  IMAD.U32 R38, R31, 0x10000, RZ ;  /* 0x000100001f267824 */ /* 0x000fe400078e00ff */
[----:B------:R-:W-:Y:S01]  /*13b0*/  FMUL.FTZ R31, R28, UR18 ;  /* 0x000000121c1f7c20 */ /* 0x000fe20008410000 */
[----:B------:R-:W-:Y:S01]  /*13c0*/  @P0 FADD.FTZ R49, -R49, -RZ ;  /* 0x800000ff31310221 */ /* 0x000fe20000010100 */
[----:B------:R-:W-:Y:S01]  /*13d0*/  @P1 FFMA.FTZ R45, R39, UR15, R45 ;  /* 0x0000000f272d1c23 */ /* 0x000fe2000801002d */
[----:B0-----:R-:W-:Y:S01]  /*13e0*/  @!P6 FMUL R32, R32, 1.175494350822287508e-38 ;  /* 0x008000002020e820 */ /* 0x001fe20000400000 */
[----:B------:R-:W-:Y:S01]  /*13f0*/  ISETP.NE.AND P6, PT, RZ, UR5, PT ;  /* 0x00000005ff007c0c */ /* 0x000fe2000bfc5270 */
[----:B------:R-:W-:Y:S02]  /*1400*/  @P1 FFMA.FTZ R49, R38, UR15, R49 ;  /* 0x0000000f26311c23 */ /* 0x000fe40008010031 */
[----:B------:R-:W-:-:S04]  /*1410*/  FADD.FTZ R36, -R32, 1 ;  /* 0x3f80000020247421 */ /* 0x000fc80000010100 */
[C---:B------:R-:W-:Y:S01]  /*1420*/  FFMA.FTZ R34, R36.reuse, R45, R30 ;  /* 0x0000002d24227223 */ /* 0x040fe2000001001e */
[C---:B------:R-:W-:Y:S01]  /*1430*/  FFMA.FTZ R33, R36.reuse, R40, R33 ;  /* 0x0000002824217223 */ /* 0x040fe20000010021 */
[----:B------:R-:W-:-:S03]  /*1440*/  FFMA.FTZ R31, R36, R49, R31 ;  /* 0x00000031241f7223 */ /* 0x000fc6000001001f */
[----:B------:R-:W-:Y:S01]  /*1450*/  F2FP.BF16.F32.PACK_AB R30, RZ, R34 ;  /* 0x00000022ff1e723e */ /* 0x000fe200000010ff */
[----:B------:R-:W-:Y:S01]  /*1460*/  @P6 FFMA.FTZ R34, R34, UR18, R45 ;  /* 0x0000001222226c23 */ /* 0x000fe2000801002d */
[----:B------:R-:W-:Y:S01]  /*1470*/  IMAD.U32 R45, R35, 0x10000, RZ ;  /* 0x00010000232d7824 */ /* 0x000fe200078e00ff */
[----:B------:R-:W-:Y:S01]  /*1480*/  F2FP.BF16.F32.PACK_AB R32, RZ, R33 ;  /* 0x00000021ff20723e */ /* 0x000fe200000010ff */
[----:B------:R-:W-:Y:S01]  /*1490*/  @P6 FFMA.FTZ R33, R33, UR18, R40 ;  /* 0x0000001221216c23 */ /* 0x000fe20008010028 */
[----:B------:R-:W-:Y:S02]  /*14a0*/  IMAD.U32 R40, R29, 0x10000, RZ ;  /* 0x000100001d287824 */ /* 0x000fe400078e00ff */
[----:B------:R-:W-:Y:S01]  /*14b0*/  @P0 FADD.FTZ R45, -R45, -RZ ;  /* 0x800000ff2d2d0221 */ /* 0x000fe20000010100 */
[----:B------:R-:W-:Y:S01]  /*14c0*/  FMUL.FTZ R29, R26, UR18 ;  /* 0x000000121a1d7c20 */ /* 0x000fe20008410000 */
[----:B------:R-:W-:Y:S01]  /*14d0*/  F2FP.BF16.F32.PACK_AB R28, RZ, R31 ;  /* 0x0000001fff1c723e */ /* 0x000fe200000010ff */
[----:B------:R-:W-:Y:S01]  /*14e0*/  @P6 FFMA.FTZ R31, R31, UR18, R49 ;  /* 0x000000121f1f6c23 */ /* 0x000fe20008010031 */
[----:B------:R-:W-:Y:S01]  /*14f0*/  @P1 FFMA.FTZ R45, R40, UR15, R45 ;  /* 0x0000000f282d1c23 */ /* 0x000fe2000801002d */
[-C--:B------:R-:W-:Y:S01]  /*1500*/  FFMA.FTZ R27, R33, -R0.reuse, R27 ;  /* 0x80000000211b7223 */ /* 0x080fe2000001001b */
[-C--:B------:R-:W-:Y:S01]  /*1510*/  FFMA.FTZ R34, R34, -R0.reuse, R39 ;  /* 0x8000000022227223 */ /* 0x080fe20000010027 */
[----:B------:R-:W-:Y:S01]  /*1520*/  FFMA.FTZ R31, R31, -R0, R38 ;  /* 0x800000001f1f7223 */ /* 0x000fe20000010026 */
[----:B------:R-:W-:-:S03]  /*1530*/  FFMA.FTZ R29, R36, R45, R29 ;  /* 0x0000002d241d7223 */ /* 0x000fc6000001001d */
[----:B------:R-:W-:Y:S02]  /*1540*/  F2FP.BF16.F32.PACK_AB R27, R34, R27 ;  /* 0x0000001b221b723e */ /* 0x000fe400000010ff */
[----:B------:R-:W-:Y:S01]  /*1550*/  F2FP.BF16.F32.PACK_AB R26, RZ, R29 ;  /* 0x0000001dff1a723e */ /* 0x000fe200000010ff */
[----:B------:R-:W-:Y:S01]  /*1560*/  @P6 FFMA.FTZ R29, R29, UR18, R45 ;  /* 0x000000121d1d6c23 */ /* 0x000fe2000801002d */
[----:B------:R-:W-:Y:S02]  /*1570*/  PRMT R39, R27, 0x7632, R39 ;  /* 0x000076321b277816 */ /* 0x000fe40000000027 */
[----:B------:R-:W-:Y:S01]  /*1580*/  PRMT R32, R32, 0x5410, R27 ;  /* 0x0000541020207816 */ /* 0x000fe2000000001b */
[----:B------:R-:W-:-:S05]  /*1590*/  FFMA.FTZ R36, R29, -R0, R40 ;  /* 0x800000001d247223 */ /* 0x000fca0000010028 */
[----:B------:R-:W-:-:S04]  /*15a0*/  F2FP.BF16.F32.PACK_AB R31, R36, R31 ;  /* 0x0000001f241f723e */ /* 0x000fc800000010ff */
[----:B------:R-:W-:-:S07]  /*15b0*/  PRMT R29, R31, 0x7632, R29 ;  /* 0x000076321f1d7816 */ /* 0x000fce000000001d */
.L_x_87:
[----:B------:R-:W-:Y:S02]  /*15c0*/  PRMT R27, R32, 0x7632, R27 ;  /* 0x00007632201b7816 */ /* 0x000fe4000000001b */
[----:B------:R-:W-:-:S03]  /*15d0*/  ISETP.NE.AND P0, PT, R47, RZ, PT ;  /* 0x000000ff2f00720c */ /* 0x000fc60003f05270 */
[----:B------:R0:W-:Y:S04]  /*15e0*/  @P5 STG.E.U16 desc[UR16][R24.64], R27 ;  /* 0x0000001b18005986 */ /* 0x0001e8000c101510 */
        /* <DEDUP_REMOVED lines=8> */
.L_x_89:
[----:B------:R-:W-:Y:S01]  /*1670*/  ULEA UR5, UR19, UR4, 0x2 ;  /* 0x0000000413057291 */ /* 0x000fe2000f8e103f */
[----:B------:R2:W-:Y:S03]  /*1680*/  @P5 STG.E.U16 desc[UR16][R20.64], R32 ;  /* 0x0000002014005986 */ /* 0x0005e6000c101510 */
[----:B------:R-:W-:Y:S01]  /*1690*/  USHF.R.S32.HI UR6, URZ, 0x1f, UR5 ;  /* 0x0000001f3f067899 */ /* 0x000fe20008011405 */
[----:B------:R2:W-:Y:S01]  /*16a0*/  @P4 STG.E.U16 desc[UR16][R14.64], R30 ;  /* 0x0000001e0e004986 */ /* 0x0005e2000c101510 */
[----:B------:R-:W-:Y:S02]  /*16b0*/  UISETP.GT.U32.AND UP0, UPT, UR14, UR5, UPT ;  /* 0x000000050e00728c */ /* 0x000fe4000bf04070 */
[----:B-1----:R-:W-:Y:S01]  /*16c0*/  IMAD.U32 R4, RZ, RZ, UR5 ;  /* 0x00000005ff047e24 */ /* 0x002fe2000f8e00ff */
[----:B------:R-:W-:Y:S01]  /*16d0*/  UMOV UR4, UR5 ;  /* 0x0000000500047c82 */ /* 0x000fe20008000000 */
[----:B------:R2:W-:Y:S01]  /*16e0*/  @P3 STG.E.U16 desc[UR16][R8.64], R28 ;  /* 0x0000001c08003986 */ /* 0x0005e2000c101510 */
[----:B------:R-:W-:-:S02]  /*16f0*/  UISETP.GT.AND.EX UP0, UPT, UR7, UR6, UPT, UP0 ;  /* 0x000000060700728c */ /* 0x000fc4000bf04300 */
[----:B------:R-:W-:Y:S01]  /*1700*/  ISETP.LT.AND P1, PT, R4, 0x10000, PT ;  /* 0x000100000400780c */ /* 0x000fe20003f21270 */
[----:B------:R2:W-:Y:S03]  /*1710*/  @P2 STG.E.U16 desc[UR16][R2.64], R26 ;  /* 0x0000001a02002986 */ /* 0x0005e6000c101510 */
[----:B------:R-:W-:-:S13]  /*1720*/  PLOP3.LUT P0, PT, PT, PT, UP0, 0x80, 0x0 ;  /* 0x000000000000781c */ /* 0x000fda0003f0f008 */
[----:B--2---:R-:W-:Y:S05]  /*1730*/  @P0 BRA P1, `(.L_x_90) ;  /* 0xffffffec00500947 */ /* 0x004fea000083ffff */
[----:B------:R-:W-:Y:S05]  /*1740*/  EXIT ;  /* 0x000000000000794d */ /* 0x000fea0003800000 */
.L_x_82:
[----:B------:R-:W0:Y:S02]  /*1750*/  S2R R4, SR_TID.X ;  /* 0x0000000000047919 */ /* 0x000e240000002100 */
[----:B0-----:R-:W-:-:S03]  /*1760*/  IMAD.WIDE.U32 R2, R4, 0x4, RZ ;  /* 0x0000000404027825 */ /* 0x001fc600078e00ff */
[----:B------:R-:W-:-:S04]  /*1770*/  ISETP.GE.U32.AND P0, PT, R2, UR14, PT ;  /* 0x0000000e02007c0c */ /* 0x000fc8000bf06070 */
[----:B------:R-:W-:-:S04]  /*1780*/  ISETP.GE.AND.EX P0, PT, R3, UR7, PT, P0 ;  /* 0x0000000703007c0c */ /* 0x000fc8000bf06300 */
[----:B------:R-:W-:-:S13]  /*1790*/  ISETP.GT.U32.OR P0, PT, R4, 0x3fff, P0 ;  /* 0x00003fff0400780c */ /* 0x000fda0000704470 */
[----:B------:R-:W-:Y:S05]  /*17a0*/  @P0 EXIT ;  /* 0x000000000000094d */ /* 0x000fea0003800000 */
[----:B------:R-:W0:Y:S01]  /*17b0*/  LDC.64 R2, c[0x0][0xe80] ;  /* 0x0003a000ff027b82 */ /* 0x000e220000000a00 */
[----:B------:R-:W-:Y:S01]  /*17c0*/  ULDC.64 UR4, c[0x0][0xe90] ;  /* 0x0003a40000047ab9 */ /* 0x000fe20000000a00 */
[----:B------:R-:W-:Y:S01]  /*17d0*/  ULDC UR6, c[0x0][0x0] ;  /* 0x0000000000067ab9 */ /* 0x000fe20000000800 */
[----:B------:R-:W-:Y:S01]  /*17e0*/  MOV R10, R4 ;  /* 0x00000004000a7202 */ /* 0x000fe20000000f00 */
[----:B0-----:R-:W0:Y:S01]  /*17f0*/  F2F.F32.F64 R5, R2 ;  /* 0x0000000200057310 */ /* 0x001e220000301000 */
[----:B------:R-:W-:-:S14]  /*1800*/  DSETP.GEU.AND P0, PT, |R2|, UR20, PT ;  /* 0x0000001402007e2a */ /* 0x000fdc000bf0e200 */
[----:B0-----:R-:W-:Y:S01]  /*1810*/  @!P0 FMUL R5, R5, 1.175494350822287508e-38 ;  /* 0x0080000005058820 */ /* 0x001fe20000400000 */
[----:B------:R-:W-:-:S03]  /*1820*/  ISETP.NE.U32.AND P0, PT, RZ, UR4, PT ;  /* 0x00000004ff007c0c */ /* 0x000fc6000bf05070 */
[----:B------:R-:W-:Y:S01]  /*1830*/  FADD.FTZ R5, -R5, 1 ;  /* 0x3f80000005057421 */ /* 0x000fe20000010100 */
[----:B------:R-:W-:-:S04]  /*1840*/  ISETP.NE.AND.EX P0, PT, RZ, UR5, PT, P0 ;  /* 0x00000005ff007c0c */ /* 0x000fc8000bf05300 */
[----:B------:R-:W-:Y:S01]  /*1850*/  R2UR UR19, R5 ;  /* 0x00000000051372ca */ /* 0x000fe200000e0000 */
[----:B------:R-:W-:-:S08]  /*1860*/  IMAD.MOV.U32 R5, RZ, RZ, RZ ;  /* 0x000000ffff057224 */ /* 0x000fd000078e00ff */
[----:B------:R-:W-:Y:S06]  /*1870*/  @!P0 BRA `(.L_x_91) ;  /* 0x0000000400908947 */ /* 0x000fec0003800000 */
[----:B------:R-:W0:Y:S01]  /*1880*/  LDC.64 R2, c[0x0][0xe90] ;  /* 0x0003a400ff027b82 */ /* 0x000e220000000a00 */
[----:B------:R-:W-:Y:S01]  /*1890*/  ULDC.S8 UR4, c[0x0][0xe89] ;  /* 0x0003a24000047ab9 */ /* 0x000fe20000000200 */
[----:B------:R-:W-:Y:S01]  /*18a0*/  BSSY B0, `(.L_x_92) ;  /* 0x0000060000007945 */ /* 0x000fe20003800000 */
[----:B------:R-:W-:Y:S01]  /*18b0*/  FSETP.NEU.FTZ.AND P1, PT, RZ, UR15, PT ;  /* 0x0000000fff007c0b */ /* 0x000fe2000bf3d000 */
[----:B------:R-:W-:Y:S01]  /*18c0*/  ULDC.S8 UR5, c[0x0][0xe8a] ;  /* 0x0003a28000057ab9 */ /* 0x000fe20000000200 */
[----:B------:R-:W-:Y:S02]  /*18d0*/  ISETP.NE.AND P2, PT, RZ, UR4, PT ;  /* 0x00000004ff007c0c */ /* 0x000fe4000bf45270 */
[----:B------:R-:W-:Y:S01]  /*18e0*/  ISETP.NE.AND P3, PT, RZ, UR5, PT ;  /* 0x00000005ff007c0c */ /* 0x000fe2000bf65270 */
[----:B------:R-:W-:-:S12]  /*18f0*/  ULDC.U8 UR5, c[0x0][0xe88] ;  /* 0x0003a20000057ab9 */ /* 0x000fd80000000000 */
.L_x_93:
[C---:B-1----:R-:W-:Y:S01]  /*1900*/  IMAD.SHL.U32 R6, R4.reuse, 0x8, RZ ;  /* 0x0000000804067824 */ /* 0x042fe200078e00ff */
[----:B0-----:R-:W2:Y:S01]  /*1910*/  LDG.E R12, desc[UR16][R2.64] ;  /* 0x00000010020c7981 */ /* 0x001ea2000c1e1900 */
[----:B------:R-:W-:-:S03]  /*1920*/  SHF.L.U64.HI R7, R4, 0x3, R5 ;  /* 0x0000000304077819 */ /* 0x000fc60000010205 */
[----:B------:R-:W-:-:S04]  /*1930*/  IADD3 R8, P0, R6, UR10, RZ ;  /* 0x0000000a06087c10 */ /* 0x000fc8000ff1e0ff */
[----:B------:R-:W-:Y:S02]  /*1940*/  IADD3.X R9, R7, UR11, RZ, P0, !PT ;  /* 0x0000000b07097c10 */ /* 0x000fe400087fe4ff */
[----:B------:R-:W-:-:S03]  /*1950*/  IADD3 R4, P0, R6, UR8, RZ ;  /* 0x0000000806047c10 */ /* 0x000fc6000ff1e0ff */
[----:B------:R-:W3:Y:S01]  /*1960*/  LDG.E.64 R20, desc[UR16][R8.64] ;  /* 0x0000001008147981 */ /* 0x000ee2000c1e1b00 */
[----:B------:R-:W-:Y:S02]  /*1970*/  IADD3.X R5, R7, UR9, RZ, P0, !PT ;  /* 0x0000000907057c10 */ /* 0x000fe400087fe4ff */
[----:B------:R-:W-:-:S03]  /*1980*/  IADD3 R6, P0, R6, UR12, RZ ;  /* 0x0000000c06067c10 */ /* 0x000fc6000ff1e0ff */
[----:B------:R-:W4:Y:S01]  /*1990*/  LDG.E.64 R22, desc[UR16][R4.64] ;  /* 0x0000001004167981 */ /* 0x000f22000c1e1b00 */
[----:B------:R-:W-:-:S05]  /*19a0*/  IADD3.X R7, R7, UR13, RZ, P0, !PT ;  /* 0x0000000d07077c10 */ /* 0x000fca00087fe4ff */
[----:B------:R-:W4:Y:S01]  /*19b0*/  LDG.E.64 R14, desc[UR16][R6.64] ;  /* 0x00000010060e7981 */ /* 0x000f22000c1e1b00 */
[----:B------:R-:W-:Y:S01]  /*19c0*/  UPRMT UR4, UR5, 0x8880, URZ ;  /* 0x0000888005047896 */ /* 0x000fe2000800003f */
[----:B------:R-:W-:-:S05]  /*19d0*/  VIADD R10, R10, UR6 ;  /* 0x000000060a0a7c36 */ /* 0x000fca0008000000 */
[----:B------:R-:W-:Y:S02]  /*19e0*/  ISETP.NE.AND P0, PT, RZ, UR4, PT ;  /* 0x00000004ff007c0c */ /* 0x000fe4000bf05270 */
[----:B------:R-:W-:Y:S01]  /*19f0*/  ISETP.LT.U32.AND P4, PT, R10, 0x4000, PT ;  /* 0x000040000a00780c */ /* 0x000fe20003f81070 */
[----:B--2---:R-:W0:Y:S01]  /*1a00*/  MUFU.RCP R24, R12 ;  /* 0x0000000c00187308 */ /* 0x004e220000001000 */
[C---:B---3--:R-:W-:Y:S02]  /*1a10*/  SHF.L.U32 R11, R20.reuse, 0x10, RZ ;  /* 0x00000010140b7819 */ /* 0x048fe400000006ff */
[----:B------:R-:W-:Y:S02]  /*1a20*/  PRMT R18, R21, 0x7632, R18 ;  /* 0x0000763215127816 */ /* 0x000fe40000000012 */
[----:B------:R-:W-:Y:S01]  /*1a30*/  PRMT R17, R20, 0x7632, R17 ;  /* 0x0000763214117816 */ /* 0x000fe20000000011 */
[----:B0-----:R-:W-:Y:S01]  /*1a40*/  FMUL.FTZ R11, R11, R24 ;  /* 0x000000180b0b7220 */ /* 0x001fe20000410000 */
[----:B----4-:R-:W-:Y:S01]  /*1a50*/  IMAD.U32 R13, R22, 0x10000, RZ ;  /* 0x00010000160d7824 */ /* 0x010fe200078e00ff */
[----:B------:R-:W-:Y:S01]  /*1a60*/  SHF.L.U32 R20, R21, 0x10, RZ ;  /* 0x0000001015147819 */ /* 0x000fe200000006ff */
[----:B------:R-:W-:-:S02]  /*1a70*/  IMAD.U32 R18, R18, 0x10000, RZ ;  /* 0x0001000012127824 */ /* 0x000fc400078e00ff */
[----:B------:R-:W-:Y:S01]  /*1a80*/  FADD.FTZ R16, -R11, -RZ ;  /* 0x800000ff0b107221 */ /* 0x000fe20000010100 */
[----:B------:R-:W-:Y:S02]  /*1a90*/  IMAD.U32 R17, R17, 0x10000, RZ ;  /* 0x0001000011117824 */ /* 0x000fe400078e00ff */
[----:B------:R-:W-:Y:S02]  /*1aa0*/  @!P3 IMAD.U32 R19, R14, 0x10000, RZ ;  /* 0x000100000e13b824 */ /* 0x000fe400078e00ff */
[----:B------:R-:W-:Y:S01]  /*1ab0*/  FMUL.FTZ R31, R20, R24 ;  /* 0x00000018141f7220 */ /* 0x000fe20000410000 */
[----:B------:R-:W-:Y:S01]  /*1ac0*/  FSEL R16, R11, R16, !P2 ;  /* 0x000000100b107208 */ /* 0x000fe20005000000 */
[-C--:B------:R-:W-:Y:S01]  /*1ad0*/  FMUL.FTZ R28, R18, R24.reuse ;  /* 0x00000018121c7220 */ /* 0x080fe20000410000 */
[----:B------:R-:W-:Y:S01]  /*1ae0*/  @!P3 FMUL.FTZ R19, R19, UR18 ;  /* 0x000000121313bc20 */ /* 0x000fe20008410000 */
[----:B------:R-:W-:Y:S01]  /*1af0*/  FMUL.FTZ R26, R17, R24 ;  /* 0x00000018111a7220 */ /* 0x000fe20000410000 */
[----:B------:R-:W-:Y:S01]  /*1b00*/  PRMT R14, R22, 0x7632, R14 ;  /* 0x00007632160e7816 */ /* 0x000fe2000000000e */
[----:B------:R-:W-:Y:S01]  /*1b10*/  @P1 FFMA.FTZ R16, R13, UR15, R16 ;  /* 0x0000000f0d101c23 */ /* 0x000fe20008010010 */
[----:B------:R-:W-:-:S02]  /*1b20*/  @!P3 IMAD.U32 R21, R15, 0x10000, RZ ;  /* 0x000100000f15b824 */ /* 0x000fc400078e00ff */
[----:B------:R-:W-:Y:S01]  /*1b30*/  FADD.FTZ R20, -R31, -RZ ;  /* 0x800000ff1f147221 */ /* 0x000fe20000010100 */
[----:B------:R-:W-:Y:S01]  /*1b40*/  FADD.FTZ R22, -R28, -RZ ;  /* 0x800000ff1c167221 */ /* 0x000fe20000010100 */
[C---:B------:R-:W-:Y:S01]  /*1b50*/  PRMT R17, R23.reuse, 0x7632, R17 ;  /* 0x0000763217117816 */ /* 0x040fe20000000011 */
[----:B------:R-:W-:Y:S01]  /*1b60*/  IMAD.U32 R29, R23, 0x10000, RZ ;  /* 0x00010000171d7824 */ /* 0x000fe200078e00ff */
[----:B------:R-:W-:Y:S01]  /*1b70*/  MOV R12, R16 ;  /* 0x00000010000c7202 */ /* 0x000fe20000000f00 */
[--C-:B------:R-:W-:Y:S01]  /*1b80*/  @!P3 FFMA.FTZ R12, R16, UR19, R19.reuse ;  /* 0x00000013100cbc23 */ /* 0x100fe20008010013 */
[----:B------:R-:W-:Y:S01]  /*1b90*/  PRMT R19, R15, 0x7632, R19 ;  /* 0x000076320f137816 */ /* 0x000fe20000000013 */
[----:B------:R-:W-:Y:S01]  /*1ba0*/  FADD.FTZ R15, -R26, -RZ ;  /* 0x800000ff1a0f7221 */ /* 0x000fe20000010100 */
[C---:B------:R-:W-:Y:S01]  /*1bb0*/  PRMT R18, R14.reuse, 0x7632, R18 ;  /* 0x000076320e127816 */ /* 0x040fe20000000012 */
[----:B------:R-:W-:Y:S01]  /*1bc0*/  IMAD.U32 R33, R17, 0x10000, RZ ;  /* 0x0001000011217824 */ /* 0x000fe200078e00ff */
[----:B------:R-:W-:Y:S01]  /*1bd0*/  SHF.L.U32 R27, R14, 0x10, RZ ;  /* 0x000000100e1b7819 */ /* 0x000fe200000006ff */
[----:B------:R-:W-:Y:S01]  /*1be0*/  @!P3 FMUL.FTZ R21, R21, UR18 ;  /* 0x000000121515bc20 */ /* 0x000fe20008410000 */
[----:B------:R-:W-:Y:S01]  /*1bf0*/  FSEL R20, R31, R20, !P2 ;  /* 0x000000141f147208 */ /* 0x000fe20005000000 */
[----:B------:R-:W-:Y:S01]  /*1c00*/  @!P3 IMAD.U32 R18, R18, 0x10000, RZ ;  /* 0x000100001212b824 */ /* 0x000fe200078e00ff */
[----:B------:R-:W-:-:S02]  /*1c10*/  FSEL R22, R28, R22, !P2 ;  /* 0x000000161c167208 */ /* 0x000fc40005000000 */
[----:B------:R-:W-:Y:S01]  /*1c20*/  FSEL R14, R26, R15, !P2 ;  /* 0x0000000f1a0e7208 */ /* 0x000fe20005000000 */
[----:B------:R-:W-:Y:S01]  /*1c30*/  @P1 FFMA.FTZ R20, R29, UR15, R20 ;  /* 0x0000000f1d141c23 */ /* 0x000fe20008010014 */
[----:B------:R-:W-:Y:S01]  /*1c40*/  @!P3 SHF.L.U32 R24, R19, 0x10, RZ ;  /* 0x000000101318b819 */ /* 0x000fe200000006ff */
[----:B------:R-:W-:Y:S01]  /*1c50*/  @P1 FFMA.FTZ R22, R33, UR15, R22 ;  /* 0x0000000f21161c23 */ /* 0x000fe20008010016 */
[----:B------:R-:W-:Y:S01]  /*1c60*/  @!P3 FMUL.FTZ R15, R18, UR18 ;  /* 0x00000012120fbc20 */ /* 0x000fe20008410000 */
[----:B------:R-:W-:Y:S01]  /*1c70*/  @P1 FFMA.FTZ R14, R27, UR15, R14 ;  /* 0x0000000f1b0e1c23 */ /* 0x000fe2000801000e */
[----:B------:R-:W-:Y:S02]  /*1c80*/  IMAD.MOV.U32 R19, RZ, RZ, R20 ;  /* 0x000000ffff137224 */ /* 0x000fe400078e0014 */
[----:B------:R-:W-:Y:S01]  /*1c90*/  @!P3 FMUL.FTZ R25, R24, UR18 ;  /* 0x000000121819bc20 */ /* 0x000fe20008410000 */
[----:B------:R-:W-:Y:S01]  /*1ca0*/  MOV R23, R22 ;  /* 0x0000001600177202 */ /* 0x000fe20000000f00 */
[----:B------:R-:W-:-:S02]  /*1cb0*/  IMAD.MOV.U32 R17, RZ, RZ, R14 ;  /* 0x000000ffff117224 */ /* 0x000fc400078e000e */
[----:B------:R-:W-:Y:S01]  /*1cc0*/  @!P3 FFMA.FTZ R19, R20, UR19, R21 ;  /* 0x000000131413bc23 */ /* 0x000fe20008010015 */
[----:B------:R-:W-:Y:S01]  /*1cd0*/  @!P3 FFMA.FTZ R17, R14, UR19, R15 ;  /* 0x000000130e11bc23 */ /* 0x000fe2000801000f */
[----:B------:R-:W-:Y:S01]  /*1ce0*/  @!P3 FFMA.FTZ R23, R22, UR19, R25 ;  /* 0x000000131617bc23 */ /* 0x000fe20008010019 */
[C---:B------:R-:W-:Y:S01]  /*1cf0*/  FFMA.FTZ R15, R12.reuse, UR18, R16 ;  /* 0x000000120c0f7c23 */ /* 0x040fe20008010010 */
[----:B------:R-:W-:Y:S01]  /*1d00*/  FFMA.FTZ R18, R19, UR18, R20 ;  /* 0x0000001213127c23 */ /* 0x000fe20008010014 */
[----:B------:R-:W-:Y:S01]  /*1d10*/  FFMA.FTZ R16, R17, UR18, R14 ;  /* 0x0000001211107c23 */ /* 0x000fe2000801000e */
[----:B------:R-:W-:Y:S02]  /*1d20*/  FFMA.FTZ R20, R23, UR18, R22 ;  /* 0x0000001217147c23 */ /* 0x000fe40008010016 */
[----:B------:R-:W-:Y:S02]  /*1d30*/  FSEL R14, R12, R15, !P0 ;  /* 0x0000000f0c0e7208 */ /* 0x000fe40004000000 */
[----:B------:R-:W-:-:S02]  /*1d40*/  FSEL R21, R19, R18, !P0 ;  /* 0x0000001213157208 */ /* 0x000fc40004000000 */
[----:B------:R-:W-:Y:S01]  /*1d50*/  FSEL R15, R17, R16, !P0 ;  /* 0x00000010110f7208 */ /* 0x000fe20004000000 */
[----:B-----5:R-:W-:Y:S01]  /*1d60*/  FFMA.FTZ R24, R14, -R0, R13 ;  /* 0x800000000e187223 */ /* 0x020fe2000001000d */
[----:B------:R-:W-:Y:S01]  /*1d70*/  FSEL R25, R23, R20, !P0 ;  /* 0x0000001417197208 */ /* 0x000fe20004000000 */
[-C--:B------:R-:W-:Y:S01]  /*1d80*/  FFMA.FTZ R16, R21, -R0.reuse, R29 ;  /* 0x8000000015107223 */ /* 0x080fe2000001001d */
[----:B------:R-:W-:Y:S01]  /*1d90*/  F2FP.BF16.F32.PACK_AB R14, R26, R11 ;  /* 0x0000000b1a0e723e */ /* 0x000fe200000010ff */
[-C--:B------:R-:W-:Y:S01]  /*1da0*/  FFMA.FTZ R27, R15, -R0.reuse, R27 ;  /* 0x800000000f1b7223 */ /* 0x080fe2000001001b */
[----:B------:R-:W-:Y:S01]  /*1db0*/  F2FP.BF16.F32.PACK_AB R15, R28, R31 ;  /* 0x0000001f1c0f723e */ /* 0x000fe200000010ff */
[----:B------:R-:W-:Y:S01]  /*1dc0*/  FFMA.FTZ R25, R25, -R0, R33 ;  /* 0x8000000019197223 */ /* 0x000fe20000010021 */
[----:B------:R-:W-:Y:S01]  /*1dd0*/  F2FP.BF16.F32.PACK_AB R18, R17, R12 ;  /* 0x0000000c1112723e */ /* 0x000fe200000010ff */
[----:B------:R-:W-:Y:S01]  /*1de0*/  IMAD.WIDE.U32 R12, R10, 0x4, RZ ;  /* 0x000000040a0c7825 */ /* 0x000fe200078e00ff */
[----:B------:R-:W-:-:S02]  /*1df0*/  F2FP.BF16.F32.PACK_AB R24, R27, R24 ;  /* 0x000000181b18723e */ /* 0x000fc400000010ff */
[----:B------:R-:W-:Y:S02]  /*1e00*/  F2FP.BF16.F32.PACK_AB R25, R25, R16 ;  /* 0x000000101919723e */ /* 0x000fe400000010ff */
[----:B------:R-:W-:Y:S02]  /*1e10*/  F2FP.BF16.F32.PACK_AB R19, R23, R19 ;  /* 0x000000131713723e */ /* 0x000fe400000010ff */
[----:B------:R-:W-:Y:S01]  /*1e20*/  ISETP.GE.U32.AND P0, PT, R12, UR14, PT ;  /* 0x0000000e0c007c0c */ /* 0x000fe2000bf06070 */
[----:B------:R0:W-:Y:S03]  /*1e30*/  STG.E.64 desc[UR16][R4.64], R24 ;  /* 0x0000001804007986 */ /* 0x0001e6000c101b10 */
[----:B------:R-:W-:Y:S01]  /*1e40*/  ISETP.GE.AND.EX P0, PT, R13, UR7, PT, P0 ;  /* 0x000000070d007c0c */ /* 0x000fe2000bf06300 */
[----:B------:R1:W-:Y:S04]  /*1e50*/  STG.E.64 desc[UR16][R8.64], R14 ;  /* 0x0000000e08007986 */ /* 0x0003e8000c101b10 */
[----:B------:R1:W-:Y:S01]  /*1e60*/  STG.E.64 desc[UR16][R6.64], R18 ;  /* 0x0000001206007986 */ /* 0x0003e2000c101b10 */
[----:B0-----:R-:W-:Y:S01]  /*1e70*/  HFMA2.MMA R5, -RZ, RZ, 0, 0 ;  /* 0x00000000ff057435 */ /* 0x001fe200000001ff */
[----:B------:R-:W-:-:S06]  /*1e80*/  IMAD.MOV.U32 R4, RZ, RZ, R10 ;  /* 0x000000ffff047224 */ /* 0x000fcc00078e000a */
[----:B------:R-:W-:Y:S05]  /*1e90*/  @!P0 BRA P4, `(.L_x_93) ;  /* 0xfffffff800988947 */ /* 0x000fea000203ffff */
[----:B------:R-:W-:Y:S05]  /*1ea0*/  BSYNC B0 ;  /* 0x0000000000007941 */ /* 0x000fea0003800000 */
.L_x_92:
[----:B------:R-:W-:Y:S05]  /*1eb0*/  EXIT ;  /* 0x000000000000794d */ /* 0x000fea0003800000 */
.L_x_91:
[----:B------:R-:W-:Y:S01]  /*1ec0*/  ULDC.S8 UR4, c[0x0][0xe8a] ;  /* 0x0003a28000047ab9 */ /* 0x000fe20000000200 */
[----:B------:R-:W-:Y:S01]  /*1ed0*/  BSSY B0, `(.L_x_94) ;  /* 0x000015f000007945 */ /* 0x000fe20003800000 */
[----:B------:R-:W-:Y:S01]  /*1ee0*/  ISETP.NE.AND P1, PT, RZ, UR4, PT ;  /* 0x00000004ff007c0c */ /* 0x000fe2000bf25270 */
[----:B------:R-:W-:-:S12]  /*1ef0*/  ULDC.U8 UR5, c[0x0][0xe88] ;  /* 0x0003a20000057ab9 */ /* 0x000fd80000000000 */
.L_x_104:
[C---:B------:R-:W-:Y:S01]  /*1f00*/  IMAD.SHL.U32 R3, R4.reuse, 0x8, RZ ;  /* 0x0000000804037824 */ /* 0x040fe200078e00ff */
[----:B------:R-:W-:-:S04]  /*1f10*/  SHF.L.U64.HI R5, R4, 0x3, R5 ;  /* 0x0000000304057819 */ /* 0x000fc80000010205 */
[C---:B------:R-:W-:Y:S02]  /*1f20*/  IADD3 R14, P2, R3.reuse, UR10, RZ ;  /* 0x0000000a030e7c10 */ /* 0x040fe4000ff5e0ff */
[C---:B------:R-:W-:Y:S02]  /*1f30*/  IADD3 R2, P0, R3.reuse, UR8, RZ ;  /* 0x0000000803027c10 */ /* 0x040fe4000ff1e0ff */
[----:B------:R-:W-:Y:S02]  /*1f40*/  IADD3 R4, P3, R3, UR12, RZ ;  /* 0x0000000c03047c10 */ /* 0x000fe4000ff7e0ff */
[C---:B------:R-:W-:Y:S02]  /*1f50*/  IADD3.X R15, R5.reuse, UR11, RZ, P2, !PT ;  /* 0x0000000b050f7c10 */ /* 0x040fe400097fe4ff */
[C---:B------:R-:W-:Y:S02]  /*1f60*/  IADD3.X R3, R5.reuse, UR9, RZ, P0, !PT ;  /* 0x0000000905037c10 */ /* 0x040fe400087fe4ff */
[----:B------:R-:W-:-:S02]  /*1f70*/  IADD3.X R5, R5, UR13, RZ, P3, !PT ;  /* 0x0000000d05057c10 */ /* 0x000fc40009ffe4ff */
[----:B------:R-:W2:Y:S04]  /*1f80*/  LDG.E.64 R14, desc[UR16][R14.64] ;  /* 0x000000100e0e7981 */ /* 0x000ea8000c1e1b00 */
[----:B------:R-:W3:Y:S04]  /*1f90*/  LDG.E.64 R6, desc[UR16][R2.64] ;  /* 0x0000001002067981 */ /* 0x000ee8000c1e1b00 */
[----:B------:R-:W4:Y:S01]  /*1fa0*/  LDG.E.64 R16, desc[UR16][R4.64] ;  /* 0x0000001004107981 */ /* 0x000f22000c1e1b00 */
[C---:B--2---:R-:W-:Y:S01]  /*1fb0*/  IMAD.U32 R12, R14.reuse, 0x10000, RZ ;  /* 0x000100000e0c7824 */ /* 0x044fe200078e00ff */
[----:B------:R-:W-:-:S02]  /*1fc0*/  PRMT R18, R14, 0x7632, R18 ;  /* 0x000076320e127816 */ /* 0x000fc40000000012 */
[----:B------:R-:W-:Y:S02]  /*1fd0*/  PRMT R11, R15, 0x7632, R11 ;  /* 0x000076320f0b7816 */ /* 0x000fe4000000000b */
[C---:B---3--:R-:W-:Y:S02]  /*1fe0*/  SHF.L.U32 R9, R6.reuse, 0x10, RZ ;  /* 0x0000001006097819 */ /* 0x048fe400000006ff */
[----:B------:R-:W-:Y:S02]  /*1ff0*/  PRMT R13, R6, 0x7632, R13 ;  /* 0x00007632060d7816 */ /* 0x000fe4000000000d */
[----:B------:R-:W-:Y:S02]  /*2000*/  PRMT R8, R7, 0x7632, R8 ;  /* 0x0000763207087816 */ /* 0x000fe40000000008 */
[----:B----4-:R-:W-:Y:S02]  /*2010*/  PRMT R6, R16, 0x7632, R6 ;  /* 0x0000763210067816 */ /* 0x010fe40000000006 */
[----:B------:R-:W-:Y:S01]  /*2020*/  PRMT R19, R17, 0x7632, R19 ;  /* 0x0000763211137816 */ /* 0x000fe20000000013 */
[----:B------:R-:W-:Y:S06]  /*2030*/  @!P1 BRA `(.L_x_95) ;  /* 0x0000000800389947 */ /* 0x000fec0003800000 */
[----:B------:R-:W-:Y:S02]  /*2040*/  ULDC.S8 UR4, c[0x0][0xe89] ;  /* 0x0003a24000047ab9 */ /* 0x000fe40000000200 */
[----:B------:R-:W-:-:S13]  /*2050*/  ISETP.NE.AND P0, PT, RZ, UR4, PT ;  /* 0x00000004ff007c0c */ /* 0x000fda000bf05270 */
[----:B------:R-:W-:Y:S05]  /*2060*/  @!P0 BRA `(.L_x_96) ;  /* 0x0000000400388947 */ /* 0x000fea0003800000 */
[----:B------:R-:W-:-:S13]  /*2070*/  FSETP.NEU.FTZ.AND P0, PT, RZ, UR15, PT ;  /* 0x0000000fff007c0b */ /* 0x000fda000bf1d000 */
[----:B------:R-:W-:Y:S05]  /*2080*/  @P0 BRA `(.L_x_97) ;  /* 0x0000000000b40947 */ /* 0x000fea0003800000 */
[----:B------:R-:W-:Y:S01]  /*2090*/  UPRMT UR4, UR5, 0x8880, URZ ;  /* 0x0000888005047896 */ /* 0x000fe2000800003f */
[----:B------:R-:W-:-:S05]  /*20a0*/  FADD.FTZ R6, -R12, -RZ ;  /* 0x800000ff0c067221 */ /* 0x000fca0000010100 */
[----:B------:R-:W-:Y:S02]  /*20b0*/  ISETP.NE.AND P0, PT, RZ, UR4, PT ;  /* 0x00000004ff007c0c */ /* 0x000fe4000bf05270 */
[----:B------:R-:W-:-:S11]  /*20c0*/  F2FP.BF16.F32.PACK_AB R6, RZ, R6 ;  /* 0x00000006ff06723e */ /* 0x000fd600000010ff */
[----:B------:R-:W-:Y:S05]  /*20d0*/  @!P0 BRA `(.L_x_98) ;  /* 0x0000000000588947 */ /* 0x000fea0003800000 */
[----:B------:R-:W-:Y:S02]  /*20e0*/  IMAD.U32 R18, R18, 0x10000, RZ ;  /* 0x0001000012127824 */ /* 0x000fe400078e00ff */
[----:B------:R-:W-:Y:S01]  /*20f0*/  FFMA.FTZ R12, -R12, UR18, -R12 ;  /* 0x000000120c0c7c23 */ /* 0x000fe2000801090c */
[----:B------:R-:W-:Y:S02]  /*2100*/  IMAD.U32 R13, R13, 0x10000, RZ ;  /* 0x000100000d0d7824 */ /* 0x000fe400078e00ff */
[----:B------:R-:W-:Y:S01]  /*2110*/  FFMA.FTZ R14, -R18, UR18, -R18 ;  /* 0x00000012120e7c23 */ /* 0x000fe20008010912 */
[----:B------:R-:W-:Y:S01]  /*2120*/  IMAD.U32 R16, R15, 0x10000, RZ ;  /* 0x000100000f107824 */ /* 0x000fe200078e00ff */
[----:B------:R-:W-:Y:S01]  /*2130*/  SHF.L.U32 R15, R7, 0x10, RZ ;  /* 0x00000010070f7819 */ /* 0x000fe200000006ff */
[----:B------:R-:W-:Y:S02]  /*2140*/  IMAD.U32 R17, R11, 0x10000, RZ ;  /* 0x000100000b117824 */ /* 0x000fe400078e00ff */
[-C--:B-----5:R-:W-:Y:S01]  /*2150*/  FFMA.FTZ R13, R14, -R0.reuse, R13 ;  /* 0x800000000e0d7223 */ /* 0x0a0fe2000001000d */
[----:B------:R-:W-:Y:S01]  /*2160*/  SHF.L.U32 R11, R8, 0x10, RZ ;  /* 0x00000010080b7819 */ /* 0x000fe200000006ff */
[----:B------:R-:W-:Y:S01]  /*2170*/  FFMA.FTZ R20, -R16, UR18, -R16 ;  /* 0x0000001210147c23 */ /* 0x000fe20008010910 */
[C---:B------:R-:W-:Y:S01]  /*2180*/  FFMA.FTZ R14, -R17.reuse, UR18, -R17 ;  /* 0x00000012110e7c23 */ /* 0x040fe20008010911 */
[-C--:B------:R-:W-:Y:S01]  /*2190*/  FFMA.FTZ R7, R12, -R0.reuse, R9 ;  /* 0x800000000c077223 */ /* 0x080fe20000010009 */
[----:B------:R-:W-:Y:S01]  /*21a0*/  FADD.FTZ R18, -R18, -RZ ;  /* 0x800000ff12127221 */ /* 0x000fe20000010100 */
[-C--:B------:R-:W-:Y:S01]  /*21b0*/  FFMA.FTZ R9, R20, -R0.reuse, R15 ;  /* 0x8000000014097223 */ /* 0x080fe2000001000f */
[----:B------:R-:W-:Y:S01]  /*21c0*/  FADD.FTZ R8, -R16, -RZ ;  /* 0x800000ff10087221 */ /* 0x000fe20000010100 */
[----:B------:R-:W-:Y:S01]  /*21d0*/  FADD.FTZ R12, -R17, -RZ ;  /* 0x800000ff110c7221 */ /* 0x000fe20000010100 */
[----:B------:R-:W-:Y:S01]  /*21e0*/  FFMA.FTZ R11, R14, -R0, R11 ;  /* 0x800000000e0b7223 */ /* 0x000fe2000001000b */
[----:B------:R-:W-:-:S02]  /*21f0*/  F2FP.BF16.F32.PACK_AB R7, R18, R7 ;  /* 0x000000071207723e */ /* 0x000fc400000010ff */
[----:B------:R-:W-:Y:S02]  /*2200*/  F2FP.BF16.F32.PACK_AB R8, R8, R13 ;  /* 0x0000000d0808723e */ /* 0x000fe400000010ff */
[----:B------:R-:W-:Y:S02]  /*2210*/  F2FP.BF16.F32.PACK_AB R9, R12, R9 ;  /* 0x000000090c09723e */ /* 0x000fe400000010ff */
[----:B------:R-:W-:Y:S01]  /*2220*/  F2FP.BF16.F32.PACK_AB R11, RZ, R11 ;  /* 0x0000000bff0b723e */ /* 0x000fe200000010ff */
[----:B------:R-:W-:Y:S06]  /*2230*/  BRA `(.L_x_99) ;  /* 0x0000001000687947 */ /* 0x000fec0003800000 */
.L_x_98:
[----:B------:R-:W-:Y:S02]  /*2240*/  IMAD.U32 R13, R13, 0x10000, RZ ;  /* 0x000100000d0d7824 */ /* 0x000fe400078e00ff */
[-C--:B-----5:R-:W-:Y:S01]  /*2250*/  FFMA.FTZ R9, R12, R0.reuse, R9 ;  /* 0x000000000c097223 */ /* 0x0a0fe20000010009 */
[----:B------:R-:W-:Y:S01]  /*2260*/  IMAD.U32 R18, R18, 0x10000, RZ ;  /* 0x0001000012127824 */ /* 0x000fe200078e00ff */
[----:B------:R-:W-:Y:S01]  /*2270*/  SHF.L.U32 R7, R7, 0x10, RZ ;  /* 0x0000001007077819 */ /* 0x000fe200000006ff */
[----:B------:R-:W-:Y:S01]  /*2280*/  IMAD.U32 R12, R15, 0x10000, RZ ;  /* 0x000100000f0c7824 */ /* 0x000fe200078e00ff */
[----:B------:R-:W-:Y:S01]  /*2290*/  SHF.L.U32 R14, R11, 0x10, RZ ;  /* 0x000000100b0e7819 */ /* 0x000fe200000006ff */
[----:B------:R-:W-:Y:S02]  /*22a0*/  IMAD.U32 R15, R8, 0x10000, RZ ;  /* 0x00010000080f7824 */ /* 0x000fe400078e00ff */
[CC--:B------:R-:W-:Y:S01]  /*22b0*/  FFMA.FTZ R8, R18.reuse, R0.reuse, R13 ;  /* 0x0000000012087223 */ /* 0x0c0fe2000001000d */
[----:B------:R-:W-:Y:S01]  /*22c0*/  FADD.FTZ R18, -R18, -RZ ;  /* 0x800000ff12127221 */ /* 0x000fe20000010100 */
[CC--:B------:R-:W-:Y:S01]  /*22d0*/  FFMA.FTZ R11, R12.reuse, R0.reuse, R7 ;  /* 0x000000000c0b7223 */ /* 0x0c0fe20000010007 */
[----:B------:R-:W-:Y:S01]  /*22e0*/  FADD.FTZ R13, -R12, -RZ ;  /* 0x800000ff0c0d7221 */ /* 0x000fe20000010100 */
[C---:B------:R-:W-:Y:S01]  /*22f0*/  FADD.FTZ R16, -R14.reuse, -RZ ;  /* 0x800000ff0e107221 */ /* 0x040fe20000010100 */
[----:B------:R-:W-:Y:S01]  /*2300*/  FFMA.FTZ R12, R14, R0, R15 ;  /* 0x000000000e0c7223 */ /* 0x000fe2000001000f */
[----:B------:R-:W-:-:S02]  /*2310*/  F2FP.BF16.F32.PACK_AB R7, R18, R9 ;  /* 0x000000091207723e */ /* 0x000fc400000010ff */
[----:B------:R-:W-:Y:S02]  /*2320*/  F2FP.BF16.F32.PACK_AB R8, R13, R8 ;  /* 0x000000080d08723e */ /* 0x000fe400000010ff */
[----:B------:R-:W-:Y:S02]  /*2330*/  F2FP.BF16.F32.PACK_AB R9, R16, R11 ;  /* 0x0000000b1009723e */ /* 0x000fe400000010ff */
[----:B------:R-:W-:Y:S01]  /*2340*/  F2FP.BF16.F32.PACK_AB R11, RZ, R12 ;  /* 0x0000000cff0b723e */ /* 0x000fe200000010ff */
[----:B------:R-:W-:Y:S06]  /*2350*/  BRA `(.L_x_99) ;  /* 0x0000001000207947 */ /* 0x000fec0003800000 */
.L_x_97:
[----:B------:R-:W-:Y:S01]  /*2360*/  UPRMT UR4, UR5, 0x8880, URZ ;  /* 0x0000888005047896 */ /* 0x000fe2000800003f */
[----:B------:R-:W-:Y:S01]  /*2370*/  IMAD.U32 R16, R7, 0x10000, RZ ;  /* 0x0001000007107824 */ /* 0x000fe200078e00ff */
[----:B------:R-:W-:Y:S01]  /*2380*/  SHF.L.U32 R14, R13, 0x10, RZ ;  /* 0x000000100d0e7819 */ /* 0x000fe200000006ff */
[----:B------:R-:W-:Y:S01]  /*2390*/  IMAD.U32 R7, R18, 0x10000, RZ ;  /* 0x0001000012077824 */ /* 0x000fe200078e00ff */
[----:B------:R-:W-:Y:S01]  /*23a0*/  SHF.L.U32 R13, R11, 0x10, RZ ;  /* 0x000000100b0d7819 */ /* 0x000fe200000006ff */
[----:B------:R-:W-:Y:S01]  /*23b0*/  IMAD.U32 R15, R15, 0x10000, RZ ;  /* 0x000100000f0f7824 */ /* 0x000fe200078e00ff */
[----:B------:R-:W-:Y:S01]  /*23c0*/  ISETP.NE.AND P0, PT, RZ, UR4, PT ;  /* 0x00000004ff007c0c */ /* 0x000fe2000bf05270 */
[----:B------:R-:W-:Y:S02]  /*23d0*/  IMAD.U32 R18, R8, 0x10000, RZ ;  /* 0x0001000008127824 */ /* 0x000fe400078e00ff */
[----:B------:R-:W-:Y:S01]  /*23e0*/  FFMA.FTZ R12, R9, UR15, -R12 ;  /* 0x0000000f090c7c23 */ /* 0x000fe2000801080c */
[----:B------:R-:W-:Y:S01]  /*23f0*/  FFMA.FTZ R7, R14, UR15, -R7 ;  /* 0x0000000f0e077c23 */ /* 0x000fe20008010807 */
[----:B------:R-:W-:Y:S01]  /*2400*/  FFMA.FTZ R11, R16, UR15, -R15 ;  /* 0x0000000f100b7c23 */ /* 0x000fe2000801080f */
[----:B------:R-:W-:-:S02]  /*2410*/  FFMA.FTZ R13, R18, UR15, -R13 ;  /* 0x0000000f120d7c23 */ /* 0x000fc4000801080d */
[----:B------:R-:W-:Y:S02]  /*2420*/  F2FP.BF16.F32.PACK_AB R6, RZ, R12 ;  /* 0x0000000cff06723e */ /* 0x000fe400000010ff */
[----:B------:R-:W-:Y:S02]  /*2430*/  F2FP.BF16.F32.PACK_AB R15, RZ, R7 ;  /* 0x00000007ff0f723e */ /* 0x000fe400000010ff */
[----:B------:R-:W-:Y:S02]  /*2440*/  F2FP.BF16.F32.PACK_AB R17, RZ, R11 ;  /* 0x0000000bff11723e */ /* 0x000fe400000010ff */
[----:B------:R-:W-:Y:S01]  /*2450*/  F2FP.BF16.F32.PACK_AB R19, RZ, R13 ;  /* 0x0000000dff13723e */ /* 0x000fe200000010ff */
[----:B------:R-:W-:Y:S01]  /*2460*/  @P0 FFMA.FTZ R12, R12, UR18, R12 ;  /* 0x000000120c0c0c23 */ /* 0x000fe2000801000c */
[----:B------:R-:W-:Y:S01]  /*2470*/  @P0 FFMA.FTZ R7, R7, UR18, R7 ;  /* 0x0000001207070c23 */ /* 0x000fe20008010007 */
[----:B------:R-:W-:Y:S01]  /*2480*/  @P0 FFMA.FTZ R11, R11, UR18, R11 ;  /* 0x000000120b0b0c23 */ /* 0x000fe2000801000b */
[----:B------:R-:W-:Y:S01]  /*2490*/  @P0 FFMA.FTZ R13, R13, UR18, R13 ;  /* 0x000000120d0d0c23 */ /* 0x000fe2000801000d */
[-C--:B-----5:R-:W-:Y:S01]  /*24a0*/  FFMA.FTZ R9, R12, -R0.reuse, R9 ;  /* 0x800000000c097223 */ /* 0x0a0fe20000010009 */
[-C--:B------:R-:W-:Y:S01]  /*24b0*/  FFMA.FTZ R8, R7, -R0.reuse, R14 ;  /* 0x8000000007087223 */ /* 0x080fe2000001000e */
[-C--:B------:R-:W-:Y:S01]  /*24c0*/  FFMA.FTZ R11, R11, -R0.reuse, R16 ;  /* 0x800000000b0b7223 */ /* 0x080fe20000010010 */
[----:B------:R-:W-:-:S03]  /*24d0*/  FFMA.FTZ R12, R13, -R0, R18 ;  /* 0x800000000d0c7223 */ /* 0x000fc60000010012 */
[----:B------:R-:W-:Y:S02]  /*24e0*/  F2FP.BF16.F32.PACK_AB R13, R8, R9 ;  /* 0x00000009080d723e */ /* 0x000fe400000010ff */
[----:B------:R-:W-:Y:S02]  /*24f0*/  F2FP.BF16.F32.PACK_AB R12, R12, R11 ;  /* 0x0000000b0c0c723e */ /* 0x000fe400000010ff */
[C---:B------:R-:W-:Y:S02]  /*2500*/  PRMT R7, R13.reuse, 0x5410, R15 ;  /* 0x000054100d077816 */ /* 0x040fe4000000000f */
[----:B------:R-:W-:Y:S02]  /*2510*/  PRMT R8, R13, 0x5432, R17 ;  /* 0x000054320d087816 */ /* 0x000fe40000000011 */
[C---:B------:R-:W-:Y:S02]  /*2520*/  PRMT R9, R12.reuse, 0x5410, R19 ;  /* 0x000054100c097816 */ /* 0x040fe40000000013 */
[----:B------:R-:W-:Y:S01]  /*2530*/  PRMT R11, R12, 0x7632, R11 ;  /* 0x000076320c0b7816 */ /* 0x000fe2000000000b */
[----:B------:R-:W-:Y:S06]  /*2540*/  BRA `(.L_x_99) ;  /* 0x0000000c00a47947 */ /* 0x000fec0003800000 */
.L_x_96:
[----:B------:R-:W-:-:S13]  /*2550*/  FSETP.NEU.FTZ.AND P0, PT, RZ, UR15, PT ;  /* 0x0000000fff007c0b */ /* 0x000fda000bf1d000 */
[----:B------:R-:W-:Y:S05]  /*2560*/  @P0 BRA `(.L_x_100) ;  /* 0x0000000000700947 */ /* 0x000fea0003800000 */
[----:B------:R-:W-:Y:S01]  /*2570*/  UPRMT UR4, UR5, 0x8880, URZ ;  /* 0x0000888005047896 */ /* 0x000fe2000800003f */
[----:B------:R-:W-:Y:S02]  /*2580*/  IMAD.U32 R17, R7, 0x10000, RZ ;  /* 0x0001000007117824 */ /* 0x000fe400078e00ff */
[----:B------:R-:W-:Y:S01]  /*2590*/  FFMA.FTZ R7, R12, UR18, R12 ;  /* 0x000000120c077c23 */ /* 0x000fe2000801000c */
[----:B------:R-:W-:Y:S01]  /*25a0*/  IMAD.U32 R18, R18, 0x10000, RZ ;  /* 0x0001000012127824 */ /* 0x000fe200078e00ff */
[----:B------:R-:W-:Y:S01]  /*25b0*/  SHF.L.U32 R14, R15, 0x10, RZ ;  /* 0x000000100f0e7819 */ /* 0x000fe200000006ff */
[----:B------:R-:W-:Y:S01]  /*25c0*/  IMAD.U32 R16, R11, 0x10000, RZ ;  /* 0x000100000b107824 */ /* 0x000fe200078e00ff */
[----:B------:R-:W-:Y:S01]  /*25d0*/  ISETP.NE.AND P0, PT, RZ, UR4, PT ;  /* 0x00000004ff007c0c */ /* 0x000fe2000bf05270 */
[----:B------:R-:W-:Y:S01]  /*25e0*/  IMAD.U32 R13, R13, 0x10000, RZ ;  /* 0x000100000d0d7824 */ /* 0x000fe200078e00ff */
[----:B------:R-:W-:Y:S02]  /*25f0*/  F2FP.BF16.F32.PACK_AB R15, RZ, R18 ;  /* 0x00000012ff0f723e */ /* 0x000fe400000010ff */
[----:B------:R-:W-:-:S02]  /*2600*/  FSEL R6, R12, R7, !P0 ;  /* 0x000000070c067208 */ /* 0x000fc40004000000 */
[----:B------:R-:W-:Y:S02]  /*2610*/  F2FP.BF16.F32.PACK_AB R19, RZ, R14 ;  /* 0x0000000eff13723e */ /* 0x000fe400000010ff */
[----:B------:R-:W-:Y:S01]  /*2620*/  F2FP.BF16.F32.PACK_AB R20, RZ, R16 ;  /* 0x00000010ff14723e */ /* 0x000fe200000010ff */
[----:B-----5:R-:W-:Y:S01]  /*2630*/  FFMA.FTZ R9, R6, -R0, R9 ;  /* 0x8000000006097223 */ /* 0x020fe20000010009 */
[----:B------:R-:W-:-:S03]  /*2640*/  SHF.L.U32 R11, R8, 0x10, RZ ;  /* 0x00000010080b7819 */ /* 0x000fc600000006ff */
[----:B------:R-:W-:Y:S01]  /*2650*/  @P0 FFMA.FTZ R18, R18, UR18, R18 ;  /* 0x0000001212120c23 */ /* 0x000fe20008010012 */
[----:B------:R-:W-:Y:S01]  /*2660*/  @P0 FFMA.FTZ R14, R14, UR18, R14 ;  /* 0x000000120e0e0c23 */ /* 0x000fe2000801000e */
[----:B------:R-:W-:Y:S01]  /*2670*/  @P0 FFMA.FTZ R16, R16, UR18, R16 ;  /* 0x0000001210100c23 */ /* 0x000fe20008010010 */
[----:B------:R-:W-:Y:S01]  /*2680*/  F2FP.BF16.F32.PACK_AB R12, R9, R12 ;  /* 0x0000000c090c723e */ /* 0x000fe200000010ff */
[-C--:B------:R-:W-:Y:S01]  /*2690*/  FFMA.FTZ R6, R18, -R0.reuse, R13 ;  /* 0x8000000012067223 */ /* 0x080fe2000001000d */
[-C--:B------:R-:W-:Y:S01]  /*26a0*/  FFMA.FTZ R7, R14, -R0.reuse, R17 ;  /* 0x800000000e077223 */ /* 0x080fe20000010011 */
[----:B------:R-:W-:-:S04]  /*26b0*/  FFMA.FTZ R11, R16, -R0, R11 ;  /* 0x80000000100b7223 */ /* 0x000fc8000001000b */
[----:B------:R-:W-:Y:S02]  /*26c0*/  F2FP.BF16.F32.PACK_AB R13, R7, R6 ;  /* 0x00000006070d723e */ /* 0x000fe400000010ff */
[----:B------:R-:W-:Y:S02]  /*26d0*/  F2FP.BF16.F32.PACK_AB R11, RZ, R11 ;  /* 0x0000000bff0b723e */ /* 0x000fe400000010ff */
[C---:B------:R-:W-:Y:S02]  /*26e0*/  PRMT R7, R12.reuse, 0x5432, R15 ;  /* 0x000054320c077816 */ /* 0x040fe4000000000f */
[C---:B------:R-:W-:Y:S02]  /*26f0*/  PRMT R8, R13.reuse, 0x5410, R19 ;  /* 0x000054100d087816 */ /* 0x040fe40000000013 */
[----:B------:R-:W-:Y:S02]  /*2700*/  PRMT R9, R13, 0x5432, R20 ;  /* 0x000054320d097816 */ /* 0x000fe40000000014 */
[----:B------:R-:W-:Y:S01]  /*2710*/  PRMT R6, R12, 0x7610, R6 ;  /* 0x000076100c067816 */ /* 0x000fe20000000006 */
[----:B------:R-:W-:Y:S06]  /*2720*/  BRA `(.L_x_99) ;  /* 0x0000000c002c7947 */ /* 0x000fec0003800000 */
.L_x_100:
        /* <DEDUP_REMOVED lines=8> */
[----:B------:R-:W-:Y:S01]  /*27b0*/  FFMA.FTZ R12, R9, UR15, R12 ;  /* 0x0000000f090c7c23 */ /* 0x000fe2000801000c */
[----:B------:R-:W-:Y:S01]  /*27c0*/  FFMA.FTZ R7, R14, UR15, R7 ;  /* 0x0000000f0e077c23 */ /* 0x000fe20008010007 */
[----:B------:R-:W-:Y:S01]  /*27d0*/  FFMA.FTZ R11, R16, UR15, R15 ;  /* 0x0000000f100b7c23 */ /* 0x000fe2000801000f */
[----:B------:R-:W-:-:S02]  /*27e0*/  FFMA.FTZ R13, R18, UR15, R13 ;  /* 0x0000000f120d7c23 */ /* 0x000fc4000801000d */
        /* <DEDUP_REMOVED lines=19> */
.L_x_95:
[----:B------:R-:W-:Y:S02]  /*2920*/  ULDC.S8 UR4, c[0x0][0xe89] ;  /* 0x0003a24000047ab9 */ /* 0x000fe40000000200 */
[----:B------:R-:W-:-:S13]  /*2930*/  ISETP.NE.AND P0, PT, RZ, UR4, PT ;  /* 0x00000004ff007c0c */ /* 0x000fda000bf05270 */
[----:B------:R-:W-:Y:S05]  /*2940*/  @!P0 BRA `(.L_x_101) ;  /* 0x0000000400548947 */ /* 0x000fea0003800000 */
[----:B------:R-:W-:-:S13]  /*2950*/  FSETP.NEU.FTZ.AND P0, PT, RZ, UR15, PT ;  /* 0x0000000fff007c0b */ /* 0x000fda000bf1d000 */
[----:B------:R-:W-:Y:S05]  /*2960*/  @P0 BRA `(.L_x_102) ;  /* 0x0000000000a00947 */ /* 0x000fea0003800000 */
[----:B------:R-:W-:Y:S01]  /*2970*/  UPRMT UR4, UR5, 0x8880, URZ ;  /* 0x0000888005047896 */ /* 0x000fe2000800003f */
[----:B------:R-:W-:Y:S01]  /*2980*/  SHF.L.U32 R18, R18, 0x10, RZ ;  /* 0x0000001012127819 */ /* 0x000fe200000006ff */
[----:B------:R-:W-:Y:S02]  /*2990*/  IMAD.U32 R16, R16, 0x10000, RZ ;  /* 0x0001000010107824 */ /* 0x000fe400078e00ff */
[----:B------:R-:W-:Y:S01]  /*29a0*/  FMUL.FTZ R21, R12, UR19 ;  /* 0x000000130c157c20 */ /* 0x000fe20008410000 */
[----:B------:R-:W-:Y:S01]  /*29b0*/  IMAD.U32 R20, R15, 0x10000, RZ ;  /* 0x000100000f147824 */ /* 0x000fe200078e00ff */
[----:B------:R-:W-:Y:S01]  /*29c0*/  SHF.L.U32 R6, R6, 0x10, RZ ;  /* 0x0000001006067819 */ /* 0x000fe200000006ff */
[----:B------:R-:W-:Y:S01]  /*29d0*/  IMAD.U32 R22, R11, 0x10000, RZ ;  /* 0x000100000b167824 */ /* 0x000fe200078e00ff */
[----:B------:R-:W-:Y:S01]  /*29e0*/  ISETP.NE.AND P0, PT, RZ, UR4, PT ;  /* 0x00000004ff007c0c */ /* 0x000fe2000bf05270 */
[----:B------:R-:W-:Y:S01]  /*29f0*/  FMUL.FTZ R11, R18, UR19 ;  /* 0x00000013120b7c20 */ /* 0x000fe20008410000 */
[----:B------:R-:W-:Y:S01]  /*2a00*/  FFMA.FTZ R21, R16, UR18, -R21 ;  /* 0x0000001210157c23 */ /* 0x000fe20008010815 */
[----:B------:R-:W-:-:S02]  /*2a10*/  IMAD.U32 R17, R17, 0x10000, RZ ;  /* 0x0001000011117824 */ /* 0x000fc400078e00ff */
[----:B------:R-:W-:Y:S01]  /*2a20*/  FMUL.FTZ R14, R20, UR19 ;  /* 0x00000013140e7c20 */ /* 0x000fe20008410000 */
[----:B------:R-:W-:Y:S02]  /*2a30*/  IMAD.U32 R19, R19, 0x10000, RZ ;  /* 0x0001000013137824 */ /* 0x000fe400078e00ff */
[----:B------:R-:W-:Y:S01]  /*2a40*/  FMUL.FTZ R16, R22, UR19 ;  /* 0x0000001316107c20 */ /* 0x000fe20008410000 */
[----:B------:R-:W-:Y:S01]  /*2a50*/  FFMA.FTZ R11, R6, UR18, -R11 ;  /* 0x00000012060b7c23 */ /* 0x000fe2000801080b */
[----:B------:R-:W-:Y:S01]  /*2a60*/  FFMA.FTZ R17, R17, UR18, -R14 ;  /* 0x0000001211117c23 */ /* 0x000fe2000801080e */
[----:B------:R-:W-:Y:S01]  /*2a70*/  F2FP.BF16.F32.PACK_AB R6, RZ, R21 ;  /* 0x00000015ff06723e */ /* 0x000fe200000010ff */
[----:B------:R-:W-:Y:S01]  /*2a80*/  FFMA.FTZ R19, R19, UR18, -R16 ;  /* 0x0000001213137c23 */ /* 0x000fe20008010810 */
[----:B------:R-:W-:Y:S01]  /*2a90*/  IMAD.U32 R14, R7, 0x10000, RZ ;  /* 0x00010000070e7824 */ /* 0x000fe200078e00ff */
[----:B------:R-:W-:Y:S01]  /*2aa0*/  F2FP.BF16.F32.PACK_AB R15, RZ, R11 ;  /* 0x0000000bff0f723e */ /* 0x000fe200000010ff */
[----:B------:R-:W-:Y:S01]  /*2ab0*/  @P0 FFMA.FTZ R21, R21, UR18, -R12 ;  /* 0x0000001215150c23 */ /* 0x000fe2000801080c */
[----:B------:R-:W-:Y:S01]  /*2ac0*/  @P0 FFMA.FTZ R11, R11, UR18, -R18 ;  /* 0x000000120b0b0c23 */ /* 0x000fe20008010812 */
[----:B------:R-:W-:Y:S01]  /*2ad0*/  SHF.L.U32 R12, R13, 0x10, RZ ;  /* 0x000000100d0c7819 */ /* 0x000fe200000006ff */
[----:B------:R-:W-:Y:S01]  /*2ae0*/  IMAD.U32 R16, R8, 0x10000, RZ ;  /* 0x0001000008107824 */ /* 0x000fe200078e00ff */
[----:B------:R-:W-:Y:S01]  /*2af0*/  F2FP.BF16.F32.PACK_AB R18, RZ, R17 ;  /* 0x00000011ff12723e */ /* 0x000fe200000010ff */
[----:B------:R-:W-:Y:S01]  /*2b00*/  @P0 FFMA.FTZ R17, R17, UR18, -R20 ;  /* 0x0000001211110c23 */ /* 0x000fe20008010814 */
[----:B------:R-:W-:Y:S01]  /*2b10*/  F2FP.BF16.F32.PACK_AB R7, RZ, R19 ;  /* 0x00000013ff07723e */ /* 0x000fe200000010ff */
[----:B------:R-:W-:Y:S01]  /*2b20*/  @P0 FFMA.FTZ R19, R19, UR18, -R22 ;  /* 0x0000001213130c23 */ /* 0x000fe20008010816 */
[-C--:B-----5:R-:W-:Y:S01]  /*2b30*/  FFMA.FTZ R8, R11, -R0.reuse, R12 ;  /* 0x800000000b087223 */ /* 0x0a0fe2000001000c */
[-C--:B------:R-:W-:Y:S01]  /*2b40*/  FFMA.FTZ R17, R17, -R0.reuse, R14 ;  /* 0x8000000011117223 */ /* 0x080fe2000001000e */
[-C--:B------:R-:W-:Y:S01]  /*2b50*/  FFMA.FTZ R9, R21, -R0.reuse, R9 ;  /* 0x8000000015097223 */ /* 0x080fe20000010009 */
[----:B------:R-:W-:Y:S01]  /*2b60*/  FFMA.FTZ R12, R19, -R0, R16 ;  /* 0x80000000130c7223 */ /* 0x000fe20000010010 */
[----:B------:R-:W-:-:S03]  /*2b70*/  PRMT R7, R7, 0x5410, R15 ;  /* 0x0000541007077816 */ /* 0x000fc6000000000f */
[----:B------:R-:W-:Y:S02]  /*2b80*/  F2FP.BF16.F32.PACK_AB R11, R8, R9 ;  /* 0x00000009080b723e */ /* 0x000fe400000010ff */
[----:B------:R-:W-:Y:S02]  /*2b90*/  F2FP.BF16.F32.PACK_AB R12, R12, R17 ;  /* 0x000000110c0c723e */ /* 0x000fe400000010ff */
[C---:B------:R-:W-:Y:S02]  /*2ba0*/  PRMT R8, R11.reuse, 0x5432, R18 ;  /* 0x000054320b087816 */ /* 0x040fe40000000012 */
[C-C-:B------:R-:W-:Y:S02]  /*2bb0*/  PRMT R9, R12.reuse, 0x5410, R7.reuse ;  /* 0x000054100c097816 */ /* 0x140fe40000000007 */
[----:B------:R-:W-:Y:S02]  /*2bc0*/  PRMT R7, R11, 0x7610, R7 ;  /* 0x000076100b077816 */ /* 0x000fe40000000007 */
[----:B------:R-:W-:Y:S01]  /*2bd0*/  PRMT R11, R12, 0x7632, R11 ;  /* 0x000076320c0b7816 */ /* 0x000fe2000000000b */
[----:B------:R-:W-:Y:S06]  /*2be0*/  BRA `(.L_x_99) ;  /* 0x0000000400fc7947 */ /* 0x000fec0003800000 */
.L_x_102:
[----:B------:R-:W-:Y:S01]  /*2bf0*/  UPRMT UR4, UR5, 0x8880, URZ ;  /* 0x0000888005047896 */ /* 0x000fe2000800003f */
[----:B------:R-:W-:Y:S01]  /*2c00*/  SHF.L.U32 R21, R15, 0x10, RZ ;  /* 0x000000100f157819 */ /* 0x000fe200000006ff */
[----:B------:R-:W-:Y:S02]  /*2c10*/  IMAD.U32 R20, R7, 0x10000, RZ ;  /* 0x0001000007147824 */ /* 0x000fe400078e00ff */
[----:B------:R-:W-:Y:S01]  /*2c20*/  FFMA.FTZ R15, R9, UR15, -R12 ;  /* 0x0000000f090f7c23 */ /* 0x000fe2000801080c */
[----:B------:R-:W-:Y:S01]  /*2c30*/  IMAD.U32 R16, R16, 0x10000, RZ ;  /* 0x0001000010107824 */ /* 0x000fe200078e00ff */
[----:B------:R-:W-:Y:S01]  /*2c40*/  SHF.L.U32 R14, R13, 0x10, RZ ;  /* 0x000000100d0e7819 */ /* 0x000fe200000006ff */
[----:B------:R-:W-:Y:S01]  /*2c50*/  IMAD.U32 R7, R18, 0x10000, RZ ;  /* 0x0001000012077824 */ /* 0x000fe200078e00ff */
[----:B------:R-:W-:Y:S01]  /*2c60*/  SHF.L.U32 R12, R6, 0x10, RZ ;  /* 0x00000010060c7819 */ /* 0x000fe200000006ff */
[----:B------:R-:W-:Y:S01]  /*2c70*/  IMAD.U32 R17, R17, 0x10000, RZ ;  /* 0x0001000011117824 */ /* 0x000fe200078e00ff */
[----:B------:R-:W-:Y:S01]  /*2c80*/  ISETP.NE.AND P0, PT, RZ, UR4, PT ;  /* 0x00000004ff007c0c */ /* 0x000fe2000bf05270 */
[----:B------:R-:W-:Y:S01]  /*2c90*/  FMUL.FTZ R6, R16, UR18 ;  /* 0x0000001210067c20 */ /* 0x000fe20008410000 */
[----:B------:R-:W-:Y:S01]  /*2ca0*/  SHF.L.U32 R13, R11, 0x10, RZ ;  /* 0x000000100b0d7819 */ /* 0x000fe200000006ff */
[----:B------:R-:W-:Y:S01]  /*2cb0*/  FFMA.FTZ R16, R14, UR15, -R7 ;  /* 0x0000000f0e107c23 */ /* 0x000fe20008010807 */
[----:B------:R-:W-:-:S02]  /*2cc0*/  IMAD.U32 R22, R8, 0x10000, RZ ;  /* 0x0001000008167824 */ /* 0x000fc400078e00ff */
[----:B------:R-:W-:Y:S01]  /*2cd0*/  FMUL.FTZ R7, R12, UR18 ;  /* 0x000000120c077c20 */ /* 0x000fe20008410000 */
[----:B------:R-:W-:Y:S02]  /*2ce0*/  IMAD.U32 R19, R19, 0x10000, RZ ;  /* 0x0001000013137824 */ /* 0x000fe400078e00ff */
[----:B------:R-:W-:Y:S01]  /*2cf0*/  FFMA.FTZ R18, R20, UR15, -R21 ;  /* 0x0000000f14127c23 */ /* 0x000fe20008010815 */
[----:B------:R-:W-:Y:S01]  /*2d00*/  FFMA.FTZ R8, R15, UR19, R6 ;  /* 0x000000130f087c23 */ /* 0x000fe20008010006 */
[----:B------:R-:W-:Y:S01]  /*2d10*/  FMUL.FTZ R11, R17, UR18 ;  /* 0x00000012110b7c20 */ /* 0x000fe20008410000 */
[----:B------:R-:W-:Y:S01]  /*2d20*/  FFMA.FTZ R17, R22, UR15, -R13 ;  /* 0x0000000f16117c23 */ /* 0x000fe2000801080d */
[----:B------:R-:W-:Y:S01]  /*2d30*/  FMUL.FTZ R12, R19, UR18 ;  /* 0x00000012130c7c20 */ /* 0x000fe20008410000 */
[----:B------:R-:W-:Y:S01]  /*2d40*/  FFMA.FTZ R7, R16, UR19, R7 ;  /* 0x0000001310077c23 */ /* 0x000fe20008010007 */
[----:B------:R-:W-:Y:S01]  /*2d50*/  FFMA.FTZ R11, R18, UR19, R11 ;  /* 0x00000013120b7c23 */ /* 0x000fe2000801000b */
[----:B------:R-:W-:Y:S01]  /*2d60*/  F2FP.BF16.F32.PACK_AB R6, RZ, R8 ;  /* 0x00000008ff06723e */ /* 0x000fe200000010ff */
[----:B------:R-:W-:Y:S01]  /*2d70*/  @P0 FFMA.FTZ R8, R8, UR18, R15 ;  /* 0x0000001208080c23 */ /* 0x000fe2000801000f */
[----:B------:R-:W-:Y:S01]  /*2d80*/  FFMA.FTZ R13, R17, UR19, R12 ;  /* 0x00000013110d7c23 */ /* 0x000fe2000801000c */
[----:B------:R-:W-:Y:S01]  /*2d90*/  F2FP.BF16.F32.PACK_AB R15, RZ, R7 ;  /* 0x00000007ff0f723e */ /* 0x000fe200000010ff */
[----:B------:R-:W-:Y:S01]  /*2da0*/  @P0 FFMA.FTZ R7, R7, UR18, R16 ;  /* 0x0000001207070c23 */ /* 0x000fe20008010010 */
[----:B------:R-:W-:Y:S01]  /*2db0*/  F2FP.BF16.F32.PACK_AB R16, RZ, R11 ;  /* 0x0000000bff10723e */ /* 0x000fe200000010ff */
[----:B------:R-:W-:Y:S01]  /*2dc0*/  @P0 FFMA.FTZ R11, R11, UR18, R18 ;  /* 0x000000120b0b0c23 */ /* 0x000fe20008010012 */
[----:B------:R-:W-:Y:S01]  /*2dd0*/  F2FP.BF16.F32.PACK_AB R18, RZ, R13 ;  /* 0x0000000dff12723e */ /* 0x000fe200000010ff */
        /* <DEDUP_REMOVED lines=12> */
.L_x_101:
[----:B------:R-:W-:-:S13]  /*2ea0*/  FSETP.NEU.FTZ.AND P0, PT, RZ, UR15, PT ;  /* 0x0000000fff007c0b */ /* 0x000fda000bf1d000 */
[----:B------:R-:W-:Y:S05]  /*2eb0*/  @P0 BRA `(.L_x_103) ;  /* 0x0000000000a00947 */ /* 0x000fea0003800000 */
[----:B------:R-:W-:Y:S01]  /*2ec0*/  UPRMT UR4, UR5, 0x8880, URZ ;  /* 0x0000888005047896 */ /* 0x000fe2000800003f */
[----:B------:R-:W-:Y:S01]  /*2ed0*/  SHF.L.U32 R16, R16, 0x10, RZ ;  /* 0x0000001010107819 */ /* 0x000fe200000006ff */
[----:B------:R-:W-:Y:S01]  /*2ee0*/  IMAD.U32 R6, R6, 0x10000, RZ ;  /* 0x0001000006067824 */ /* 0x000fe200078e00ff */
[----:B------:R-:W-:Y:S02]  /*2ef0*/  SHF.L.U32 R14, R15, 0x10, RZ ;  /* 0x000000100f0e7819 */ /* 0x000fe400000006ff */
[----:B------:R-:W-:Y:S01]  /*2f00*/  SHF.L.U32 R18, R18, 0x10, RZ ;  /* 0x0000001012127819 */ /* 0x000fe200000006ff */
[----:B------:R-:W-:Y:S01]  /*2f10*/  FMUL.FTZ R21, R16, UR18 ;  /* 0x0000001210157c20 */ /* 0x000fe20008410000 */
[----:B------:R-:W-:Y:S01]  /*2f20*/  ISETP.NE.AND P0, PT, RZ, UR4, PT ;  /* 0x00000004ff007c0c */ /* 0x000fe2000bf05270 */
[----:B------:R-:W-:Y:S02]  /*2f30*/  IMAD.U32 R16, R17, 0x10000, RZ ;  /* 0x0001000011107824 */ /* 0x000fe400078e00ff */
[----:B------:R-:W-:Y:S01]  /*2f40*/  FMUL.FTZ R17, R6, UR18 ;  /* 0x0000001206117c20 */ /* 0x000fe20008410000 */
[----:B------:R-:W-:Y:S01]  /*2f50*/  FFMA.FTZ R15, R12, UR19, R21 ;  /* 0x000000130c0f7c23 */ /* 0x000fe20008010015 */
[----:B------:R-:W-:-:S02]  /*2f60*/  IMAD.U32 R21, R19, 0x10000, RZ ;  /* 0x0001000013157824 */ /* 0x000fc400078e00ff */
[----:B------:R-:W-:Y:S01]  /*2f70*/  FMUL.FTZ R19, R16, UR18 ;  /* 0x0000001210137c20 */ /* 0x000fe20008410000 */
[----:B------:R-:W-:Y:S01]  /*2f80*/  FFMA.FTZ R17, R18, UR19, R17 ;  /* 0x0000001312117c23 */ /* 0x000fe20008010011 */
[----:B------:R-:W-:Y:S01]  /*2f90*/  SHF.L.U32 R20, R11, 0x10, RZ ;  /* 0x000000100b147819 */ /* 0x000fe200000006ff */
[----:B------:R-:W-:Y:S01]  /*2fa0*/  FMUL.FTZ R21, R21, UR18 ;  /* 0x0000001215157c20 */ /* 0x000fe20008410000 */
[----:B------:R-:W-:Y:S01]  /*2fb0*/  FFMA.FTZ R11, R14, UR19, R19 ;  /* 0x000000130e0b7c23 */ /* 0x000fe20008010013 */
[----:B------:R-:W-:Y:S01]  /*2fc0*/  F2FP.BF16.F32.PACK_AB R6, RZ, R15 ;  /* 0x0000000fff06723e */ /* 0x000fe200000010ff */
[----:B------:R-:W-:Y:S01]  /*2fd0*/  IMAD.U32 R16, R8, 0x10000, RZ ;  /* 0x0001000008107824 */ /* 0x000fe200078e00ff */
[----:B------:R-:W-:Y:S01]  /*2fe0*/  F2FP.BF16.F32.PACK_AB R22, RZ, R17 ;  /* 0x00000011ff16723e */ /* 0x000fe200000010ff */
[----:B------:R-:W-:Y:S01]  /*2ff0*/  FFMA.FTZ R19, R20, UR19, R21 ;  /* 0x0000001314137c23 */ /* 0x000fe20008010015 */
[----:B------:R-:W-:Y:S01]  /*3000*/  @P0 FFMA.FTZ R17, R17, UR18, R18 ;  /* 0x0000001211110c23 */ /* 0x000fe20008010012 */
[----:B------:R-:W-:Y:S01]  /*3010*/  F2FP.BF16.F32.PACK_AB R18, RZ, R11 ;  /* 0x0000000bff12723e */ /* 0x000fe200000010ff */
[----:B------:R-:W-:Y:S01]  /*3020*/  @P0 FFMA.FTZ R15, R15, UR18, R12 ;  /* 0x000000120f0f0c23 */ /* 0x000fe2000801000c */
[----:B------:R-:W-:Y:S01]  /*3030*/  @P0 FFMA.FTZ R11, R11, UR18, R14 ;  /* 0x000000120b0b0c23 */ /* 0x000fe2000801000e */
[----:B------:R-:W-:Y:S01]  /*3040*/  IMAD.U32 R14, R7, 0x10000, RZ ;  /* 0x00010000070e7824 */ /* 0x000fe200078e00ff */
[----:B------:R-:W-:Y:S01]  /*3050*/  SHF.L.U32 R12, R13, 0x10, RZ ;  /* 0x000000100d0c7819 */ /* 0x000fe200000006ff */
[-C--:B-----5:R-:W-:Y:S01]  /*3060*/  FFMA.FTZ R9, R15, -R0.reuse, R9 ;  /* 0x800000000f097223 */ /* 0x0a0fe20000010009 */
[----:B------:R-:W-:Y:S01]  /*3070*/  F2FP.BF16.F32.PACK_AB R7, RZ, R19 ;  /* 0x00000013ff07723e */ /* 0x000fe200000010ff */
[----:B------:R-:W-:Y:S01]  /*3080*/  @P0 FFMA.FTZ R19, R19, UR18, R20 ;  /* 0x0000001213130c23 */ /* 0x000fe20008010014 */
[-C--:B------:R-:W-:Y:S01]  /*3090*/  FFMA.FTZ R11, R11, -R0.reuse, R14 ;  /* 0x800000000b0b7223 */ /* 0x080fe2000001000e */
[-C--:B------:R-:W-:Y:S01]  /*30a0*/  FFMA.FTZ R8, R17, -R0.reuse, R12 ;  /* 0x8000000011087223 */ /* 0x080fe2000001000c */
[----:B------:R-:W-:Y:S01]  /*30b0*/  PRMT R7, R7, 0x5410, R22 ;  /* 0x0000541007077816 */ /* 0x000fe20000000016 */
[----:B------:R-:W-:-:S03]  /*30c0*/  FFMA.FTZ R12, R19, -R0, R16 ;  /* 0x80000000130c7223 */ /* 0x000fc60000010010 */
[----:B------:R-:W-:Y:S02]  /*30d0*/  F2FP.BF16.F32.PACK_AB R13, R8, R9 ;  /* 0x00000009080d723e */ /* 0x000fe400000010ff */
[----:B------:R-:W-:Y:S02]  /*30e0*/  F2FP.BF16.F32.PACK_AB R12, R12, R11 ;  /* 0x0000000b0c0c723e */ /* 0x000fe400000010ff */
[C---:B------:R-:W-:Y:S02]  /*30f0*/  PRMT R8, R13.reuse, 0x5432, R18 ;  /* 0x000054320d087816 */ /* 0x040fe40000000012 */
[C-C-:B------:R-:W-:Y:S02]  /*3100*/  PRMT R9, R12.reuse, 0x5410, R7.reuse ;  /* 0x000054100c097816 */ /* 0x140fe40000000007 */
[----:B------:R-:W-:Y:S02]  /*3110*/  PRMT R7, R13, 0x7610, R7 ;  /* 0x000076100d077816 */ /* 0x000fe40000000007 */
[----:B------:R-:W-:Y:S01]  /*3120*/  PRMT R11, R12, 0x7632, R11 ;  /* 0x000076320c0b7816 */ /* 0x000fe2000000000b */
[----:B------:R-:W-:Y:S06]  /*3130*/  BRA `(.L_x_99) ;  /* 0x0000000000a87947 */ /* 0x000fec0003800000 */
.L_x_103:
[----:B------:R-:W-:Y:S01]  /*3140*/  UPRMT UR4, UR5, 0x8880, URZ ;  /* 0x0000888005047896 */ /* 0x000fe2000800003f */
[----:B------:R-:W-:Y:S01]  /*3150*/  IMAD.U32 R21, R15, 0x10000, RZ ;  /* 0x000100000f157824 */ /* 0x000fe200078e00ff */
[----:B------:R-:W-:Y:S01]  /*3160*/  SHF.L.U32 R16, R16, 0x10, RZ ;  /* 0x0000001010107819 */ /* 0x000fe200000006ff */
[----:B------:R-:W-:Y:S01]  /*3170*/  FFMA.FTZ R15, R9, UR15, R12 ;  /* 0x0000000f090f7c23 */ /* 0x000fe2000801000c */
[----:B------:R-:W-:Y:S01]  /*3180*/  SHF.L.U32 R20, R7, 0x10, RZ ;  /* 0x0000001007147819 */ /* 0x000fe200000006ff */
[----:B------:R-:W-:Y:S01]  /*3190*/  IMAD.U32 R7, R18, 0x10000, RZ ;  /* 0x0001000012077824 */ /* 0x000fe200078e00ff */
[----:B------:R-:W-:Y:S01]  /*31a0*/  SHF.L.U32 R12, R13, 0x10, RZ ;  /* 0x000000100d0c7819 */ /* 0x000fe200000006ff */
[----:B------:R-:W-:Y:S01]  /*31b0*/  FMUL.FTZ R16, R16, UR18 ;  /* 0x0000001210107c20 */ /* 0x000fe20008410000 */
[----:B------:R-:W-:Y:S01]  /*31c0*/  SHF.L.U32 R6, R6, 0x10, RZ ;  /* 0x0000001006067819 */ /* 0x000fe200000006ff */
[----:B------:R-:W-:Y:S01]  /*31d0*/  IMAD.U32 R17, R17, 0x10000, RZ ;  /* 0x0001000011117824 */ /* 0x000fe200078e00ff */
[----:B------:R-:W-:Y:S01]  /*31e0*/  ISETP.NE.AND P0, PT, RZ, UR4, PT ;  /* 0x00000004ff007c0c */ /* 0x000fe2000bf05270 */
[----:B------:R-:W-:Y:S01]  /*31f0*/  IMAD.U32 R22, R8, 0x10000, RZ ;  /* 0x0001000008167824 */ /* 0x000fe200078e00ff */
[----:B------:R-:W-:Y:S01]  /*3200*/  SHF.L.U32 R11, R11, 0x10, RZ ;  /* 0x000000100b0b7819 */ /* 0x000fe200000006ff */
[----:B------:R-:W-:-:S02]  /*3210*/  IMAD.U32 R19, R19, 0x10000, RZ ;  /* 0x0001000013137824 */ /* 0x000fc400078e00ff */
[----:B------:R-:W-:Y:S01]  /*3220*/  FFMA.FTZ R14, R12, UR15, R7 ;  /* 0x0000000f0c0e7c23 */ /* 0x000fe20008010007 */
[----:B------:R-:W-:Y:S01]  /*3230*/  FMUL.FTZ R7, R6, UR18 ;  /* 0x0000001206077c20 */ /* 0x000fe20008410000 */
[----:B------:R-:W-:Y:S01]  /*3240*/  FFMA.FTZ R8, R15, UR19, R16 ;  /* 0x000000130f087c23 */ /* 0x000fe20008010010 */
[----:B------:R-:W-:Y:S01]  /*3250*/  FFMA.FTZ R18, R20, UR15, R21 ;  /* 0x0000000f14127c23 */ /* 0x000fe20008010015 */
[----:B------:R-:W-:Y:S01]  /*3260*/  FMUL.FTZ R17, R17, UR18 ;  /* 0x0000001211117c20 */ /* 0x000fe20008410000 */
[----:B------:R-:W-:Y:S01]  /*3270*/  FFMA.FTZ R16, R22, UR15, R11 ;  /* 0x0000000f16107c23 */ /* 0x000fe2000801000b */
[----:B------:R-:W-:Y:S01]  /*3280*/  FMUL.FTZ R19, R19, UR18 ;  /* 0x0000001213137c20 */ /* 0x000fe20008410000 */
[----:B------:R-:W-:Y:S01]  /*3290*/  FFMA.FTZ R7, R14, UR19, R7 ;  /* 0x000000130e077c23 */ /* 0x000fe20008010007 */
[----:B------:R-:W-:Y:S01]  /*32a0*/  FFMA.FTZ R11, R18, UR19, R17 ;  /* 0x00000013120b7c23 */ /* 0x000fe20008010011 */
[----:B------:R-:W-:Y:S01]  /*32b0*/  F2FP.BF16.F32.PACK_AB R6, RZ, R8 ;  /* 0x00000008ff06723e */ /* 0x000fe200000010ff */
[----:B------:R-:W-:Y:S01]  /*32c0*/  FFMA.FTZ R13, R16, UR19, R19 ;  /* 0x00000013100d7c23 */ /* 0x000fe20008010013 */
[----:B------:R-:W-:Y:S01]  /*32d0*/  @P0 FFMA.FTZ R8, R8, UR18, R15 ;  /* 0x0000001208080c23 */ /* 0x000fe2000801000f */
        /* <DEDUP_REMOVED lines=15> */
[----:B------:R-:W-:-:S07]  /*33d0*/  PRMT R11, R12, 0x7632, R11 ;  /* 0x000076320c0b7816 */ /* 0x000fce000000000b */
.L_x_99:
[----:B------:R-:W-:Y:S02]  /*33e0*/  IADD3 R10, R10, UR6, RZ ;  /* 0x000000060a0a7c10 */ /* 0x000fe4000fffe0ff */
[----:B------:R-:W-:Y:S02]  /*33f0*/  PRMT R12, R7, 0x5410, R8 ;  /* 0x00005410070c7816 */ /* 0x000fe40000000008 */
[----:B------:R-:W-:Y:S01]  /*3400*/  PRMT R14, R6, 0x7610, R7 ;  /* 0x00007610060e7816 */ /* 0x000fe20000000007 */
[C---:B------:R-:W-:Y:S01]  /*3410*/  IMAD.WIDE.U32 R6, R10.reuse, 0x4, RZ ;  /* 0x000000040a067825 */ /* 0x040fe200078e00ff */
[----:B------:R-:W-:Y:S02]  /*3420*/  ISETP.LT.U32.AND P2, PT, R10, 0x4000, PT ;  /* 0x000040000a00780c */ /* 0x000fe40003f41070 */
[----:B------:R-:W-:Y:S02]  /*3430*/  PRMT R13, R9, 0x5410, R11 ;  /* 0x00005410090d7816 */ /* 0x000fe4000000000b */
[----:B------:R-:W-:-:S02]  /*3440*/  ISETP.GE.U32.AND P0, PT, R6, UR14, PT ;  /* 0x0000000e06007c0c */ /* 0x000fc4000bf06070 */
[----:B------:R-:W-:Y:S01]  /*3450*/  PRMT R15, R8, 0x7632, R9 ;  /* 0x00007632080f7816 */ /* 0x000fe20000000009 */
[----:B------:R-:W-:Y:S01]  /*3460*/  STG.E.64 desc[UR16][R2.64], R12 ;  /* 0x0000000c02007986 */ /* 0x000fe2000c101b10 */
[----:B------:R-:W-:-:S03]  /*3470*/  ISETP.GE.AND.EX P0, PT, R7, UR7, PT, P0 ;  /* 0x0000000707007c0c */ /* 0x000fc6000bf06300 */
[----:B------:R0:W-:Y:S02]  /*3480*/  STG.E.64 desc[UR16][R4.64], R14 ;  /* 0x0000000e04007986 */ /* 0x0001e4000c101b10 */
[----:B0-----:R-:W-:Y:S01]  /*3490*/  HFMA2.MMA R5, -RZ, RZ, 0, 0 ;  /* 0x00000000ff057435 */ /* 0x001fe200000001ff */
[----:B------:R-:W-:-:S07]  /*34a0*/  IMAD.MOV.U32 R4, RZ, RZ, R10 ;  /* 0x000000ffff047224 */ /* 0x000fce00078e000a */
[----:B------:R-:W-:Y:S05]  /*34b0*/  @!P0 BRA P2, `(.L_x_104) ;  /* 0xffffffe800908947 */ /* 0x000fea000103ffff */
[----:B------:R-:W-:Y:S05]  /*34c0*/  BSYNC B0 ;  /* 0x0000000000007941 */ /* 0x000fea0003800000 */
.L_x_94:
[----:B------:R-:W-:Y:S05]  /*34d0*/  EXIT ;  /* 0x000000000000794d */ /* 0x000fea0003800000 */
.L_x_105:
        /* <DEDUP_REMOVED lines=10> */
.L_x_191:


//--------------------- .text._ZN2at6native50_GLOBAL__N__ca2a4b1e_17_FusedSgdKernel_cu_a550329a25multi_tensor_apply_kernelINS1_18TensorListMetadataILi3EEENS1_19FusedSgdMathFunctorIN3c104HalfELi3EEEJddPfddbbbS9_S9_EEEvT_T0_DpT1_ --------------------------
	.section	.text._ZN2at6native50_GLOBAL__N__ca2a4b1e_17_FusedSgdKernel_cu_a550329a25multi_tensor_apply_kernelINS1_18TensorListMetadataILi3EEENS1_19FusedSgdMathFunctorIN3c104HalfELi3EEEJddPfddbbbS9_S9_EEEvT_T0_DpT1_,"ax",@progbits
	.align	128
.text._ZN2at6native50_GLOBAL__N__ca2a4b1e_17_FusedSgdKernel_cu_a550329a25multi_tensor_apply_kernelINS1_18TensorListMetadataILi3EEENS1_19FusedSgdMathFunctorIN3c104HalfELi3EEEJddPfddbbbS9_S9_EEEvT_T0_DpT1_:
        .type           _ZN2at6native50_GLOBAL__N__ca2a4b1e_17_FusedSgdKernel_cu_a550329a25multi_tensor_apply_kernelINS1_18TensorListMetadataILi3EEENS1_19FusedSgdMathFunctorIN3c104HalfELi3EEEJddPfddbbbS9_S9_EEEvT_T0_DpT1_,@function
        .size           _ZN2at6native50_GLOBAL__N__ca2a4b1e_17_FusedSgdKernel_cu_a550329a25multi_tensor_apply_kernelINS1_18TensorListMetadataILi3EEENS1_19FusedSgdMathFunctorIN3c104HalfELi3EEEJddPfddbbbS9_S9_EEEvT_T0_DpT1_,(.L_x_192 - _ZN2at6native50_GLOBAL__N__ca2a4b1e_17_FusedSgdKernel_cu_a550329a25multi_tensor_apply_kernelINS1_18TensorListMetadataILi3EEENS1_19FusedSgdMathFunctorIN3c104HalfELi3EEEJddPfddbbbS9_S9_EEEvT_T0_DpT1_)
        .other          _ZN2at6native50_GLOBAL__N__ca2a4b1e_17_FusedSgdKernel_cu_a550329a25multi_tensor_apply_kernelINS1_18TensorListMetadataILi3EEENS1_19FusedSgdMathFunctorIN3c104HalfELi3EEEJddPfddbbbS9_S9_EEEvT_T0_DpT1_,@"STO_CUDA_ENTRY STV_DEFAULT"
_ZN2at6native50_GLOBAL__N__ca2a4b1e_17_FusedSgdKernel_cu_a550329a25multi_tensor_apply_kernelINS1_18TensorListMetadataILi3EEENS1_19FusedSgdMathFunctorIN3c104HalfELi3EEEJddPfddbbbS9_S9_EEEvT_T0_DpT1_:
        /* <DEDUP_REMOVED lines=10> */
.L_x_106:
        /* <DEDUP_REMOVED lines=33> */
[----:B--2---:R-:W-:Y:S01]  /*02b0*/  MOV R2, UR15 ;  /* 0x0000000f00027c02 */ /* 0x004fe20008000f00 */
[----:B------:R-:W-:-:S02]  /*02c0*/  UIMAD.WIDE UR12, UR14, 0x20000, UR12 ;  /* 0x000200000e0c78a5 */ /* 0x000fc4000f8e020c */
[----:B------:R-:W-:Y:S02]  /*02d0*/  UIADD3 UR14, UP1, -UR4, UR6, URZ ;  /* 0x00000006040e7290 */ /* 0x000fe4000ff3e13f */
[----:B------:R-:W-:Y:S01]  /*02e0*/  ULOP3.LUT UR6, UR12, UR10, UR8, 0xfe, !UPT ;  /* 0x0000000a0c067292 */ /* 0x000fe2000f8efe08 */
[----:B------:R-:W-:Y:S01]  /*02f0*/  @!P3 FMUL R2, R2, 1.175494350822287508e-38 ;  /* 0x008000000202b820 */ /* 0x000fe20000400000 */
[----:B------:R-:W-:Y:S01]  /*0300*/  ULOP3.LUT UR4, UR14, 0x3, URZ, 0xc0, !UPT ;  /* 0x000000030e047892 */ /* 0x000fe2000f8ec03f */
[----:B0-----:R-:W-:Y:S01]  /*0310*/  @!P0 FMUL R4, R4, 1.175494350822287508e-38 ;  /* 0x0080000004048820 */ /* 0x001fe20000400000 */
[----:B------:R-:W-:Y:S02]  /*0320*/  UIADD3.X UR7, ~UR5, UR7, URZ, UP1, !UPT ;  /* 0x0000000705077290 */ /* 0x000fe40008ffe53f */
[----:B------:R-:W-:Y:S01]  /*0330*/  ULOP3.LUT UP0, URZ, UR4, 0x7, UR6, 0xf8, !UPT ;  /* 0x00000007043f7892 */ /* 0x000fe2000f80f806 */
[----:B------:R-:W-:Y:S02]  /*0340*/  MOV R3, UR18 ;  /* 0x0000001200037c02 */ /* 0x000fe40008000f00 */
[----:B------:R-:W-:Y:S01]  /*0350*/  @!P3 R2UR UR15, R2 ;  /* 0x00000000020fb2ca */ /* 0x000fe200000e0000 */
[----:B------:R-:W-:-:S02]  /*0360*/  ULOP3.LUT UP0, URZ, URZ, URZ, URZ, 0xfc, UP0 ;  /* 0x0000003f3f3f7292 */ /* 0x000fc4000800fc3f */
[----:B------:R-:W-:-:S04]  /*0370*/  @!P4 FMUL R3, R3, 1.175494350822287508e-38 ;  /* 0x008000000303c820 */ /* 0x000fc80000400000 */
[----:B------:R-:W-:Y:S02]  /*0380*/  PLOP3.LUT P2, PT, PT, PT, UP0, 0x80, 0x0 ;  /* 0x000000000000781c */ /* 0x000fe40003f4f008 */
[----:B------:R-:W-:Y:S02]  /*0390*/  @!P4 R2UR UR18, R3 ;  /* 0x000000000312c2ca */ /* 0x000fe400000e0000 */
[----:B------:R-:W-:-:S09]  /*03a0*/  @!P1 MOV R0, R4 ;  /* 0x0000000400009202 */ /* 0x000fd20000000f00 */
        /* <DEDUP_REMOVED lines=13> */
.L_x_115:
[----:B0-----:R-:W-:Y:S02]  /*0480*/  IADD3 R4, P1, R46, UR5, RZ ;  /* 0x000000052e047c10 */ /* 0x001fe4000ff3e0ff */
[----:B------:R-:W-:Y:S02]  /*0490*/  MOV R9, UR19 ;  /* 0x0000001300097c02 */ /* 0x000fe40008000f00 */
[----:B------:R-:W-:Y:S02]  /*04a0*/  IADD3.X R7, RZ, UR6, RZ, P1, !PT ;  /* 0x00000006ff077c10 */ /* 0x000fe40008ffe4ff */
[C---:B------:R-:W-:Y:S02]  /*04b0*/  IADD3 R5, P6, R4.reuse, UR19, RZ ;  /* 0x0000001304057c10 */ /* 0x040fe4000ffde0ff */
[----:B------:R-:W-:Y:S02]  /*04c0*/  MOV R3, UR19 ;  /* 0x0000001300037c02 */ /* 0x000fe40008000f00 */
[----:B------:R-:W-:-:S02]  /*04d0*/  ISETP.GE.U32.AND P0, PT, R4, 0x10000, PT ;  /* 0x000100000400780c */ /* 0x000fc40003f06070 */
[----:B------:R-:W-:Y:S02]  /*04e0*/  LEA R9, R9, R9, 0x1 ;  /* 0x0000000909097211 */ /* 0x000fe400078e08ff */
[----:B------:R-:W-:Y:S02]  /*04f0*/  ISETP.GE.U32.AND P2, PT, R5, 0x10000, PT ;  /* 0x000100000500780c */ /* 0x000fe40003f46070 */
[----:B------:R-:W-:Y:S02]  /*0500*/  IADD3.X R6, RZ, R7, RZ, P6, !PT ;  /* 0x00000007ff067210 */ /* 0x000fe400037fe4ff */
[----:B------:R-:W-:Y:S02]  /*0510*/  LEA R3, P3, R3, R4, 0x1 ;  /* 0x0000000403037211 */ /* 0x000fe400078608ff */
[----:B------:R-:W-:Y:S02]  /*0520*/  ISETP.LT.U32.AND P5, PT, R4, UR14, PT ;  /* 0x0000000e04007c0c */ /* 0x000fe4000bfa1070 */
[----:B------:R-:W-:-:S02]  /*0530*/  ISETP.GE.AND.EX P0, PT, R7, RZ, PT, P0 ;  /* 0x000000ff0700720c */ /* 0x000fc40003f06300 */
[C---:B------:R-:W-:Y:S02]  /*0540*/  SHF.L.U32 R20, R4.reuse, 0x1, RZ ;  /* 0x0000000104147819 */ /* 0x040fe400000006ff */
[----:B------:R-:W-:Y:S02]  /*0550*/  IADD3 R2, P1, R9, R4, RZ ;  /* 0x0000000409027210 */ /* 0x000fe40007f3e0ff */
[----:B------:R-:W-:Y:S02]  /*0560*/  SHF.L.U64.HI R8, R4, 0x1, R7 ;  /* 0x0000000104087819 */ /* 0x000fe40000010207 */
[----:B------:R-:W-:Y:S02]  /*0570*/  ISETP.LT.U32.AND P4, PT, R5, UR14, PT ;  /* 0x0000000e05007c0c */ /* 0x000fe4000bf81070 */
[----:B------:R-:W-:Y:S02]  /*0580*/  ISETP.GE.AND.EX P2, PT, R6, RZ, PT, P2 ;  /* 0x000000ff0600720c */ /* 0x000fe40003f46320 */
[----:B------:R-:W-:-:S02]  /*0590*/  ISETP.GE.U32.AND P6, PT, R3, 0x10000, PT ;  /* 0x000100000300780c */ /* 0x000fc40003fc6070 */
[----:B------:R-:W-:Y:S02]  /*05a0*/  IADD3.X R4, RZ, R7, RZ, P3, !PT ;  /* 0x00000007ff047210 */ /* 0x000fe40001ffe4ff */
[----:B------:R-:W-:Y:S02]  /*05b0*/  ISETP.LT.AND.EX P5, PT, R7, UR7, !P0, P5 ;  /* 0x0000000707007c0c */ /* 0x000fe4000c7a1350 */
[----:B------:R-:W-:Y:S02]  /*05c0*/  IADD3 R24, P0, R20, UR8, RZ ;  /* 0x0000000814187c10 */ /* 0x000fe4000ff1e0ff */
[----:B------:R-:W-:Y:S02]  /*05d0*/  ISETP.LT.AND.EX P4, PT, R6, UR7, !P2, P4 ;  /* 0x0000000706007c0c */ /* 0x000fe4000d781340 */
[----:B------:R-:W-:Y:S02]  /*05e0*/  ISETP.LT.U32.AND P3, PT, R3, UR14, PT ;  /* 0x0000000e03007c0c */ /* 0x000fe4000bf61070 */
[----:B------:R-:W-:-:S02]  /*05f0*/  ISETP.GE.AND.EX P6, PT, R4, RZ, PT, P6 ;  /* 0x000000ff0400720c */ /* 0x000fc40003fc6360 */
[C---:B------:R-:W-:Y:S02]  /*0600*/  SHF.L.U64.HI R6, R5.reuse, 0x1, R6 ;  /* 0x0000000105067819 */ /* 0x040fe40000010206 */
[----:B------:R-:W-:Y:S02]  /*0610*/  SHF.L.U32 R5, R5, 0x1, RZ ;  /* 0x0000000105057819 */ /* 0x000fe400000006ff */
[----:B------:R-:W-:Y:S02]  /*0620*/  IADD3.X R25, R8, UR9, RZ, P0, !PT ;  /* 0x0000000908197c10 */ /* 0x000fe400087fe4ff */
[C---:B------:R-:W-:Y:S02]  /*0630*/  IADD3 R22, P0, R20.reuse, UR10, RZ ;  /* 0x0000000a14167c10 */ /* 0x040fe4000ff1e0ff */
[----:B------:R-:W-:Y:S02]  /*0640*/  IADD3 R20, P2, R20, UR12, RZ ;  /* 0x0000000c14147c10 */ /* 0x000fe4000ff5e0ff */
[----:B------:R-:W-:-:S02]  /*0650*/  ISETP.LT.AND.EX P3, PT, R4, UR7, !P6, P3 ;  /* 0x0000000704007c0c */ /* 0x000fc4000f761330 */
[----:B------:R-:W-:Y:S02]  /*0660*/  IADD3 R18, P6, R5, UR8, RZ ;  /* 0x0000000805127c10 */ /* 0x000fe4000ffde0ff */
[----:B------:R-:W-:Y:S02]  /*0670*/  IADD3.X R21, R8, UR13, RZ, P2, !PT ;  /* 0x0000000d08157c10 */ /* 0x000fe400097fe4ff */
[C---:B------:R-:W-:Y:S02]  /*0680*/  SHF.L.U64.HI R4, R3.reuse, 0x1, R4 ;  /* 0x0000000103047819 */ /* 0x040fe40000010204 */
[----:B------:R-:W-:Y:S02]  /*0690*/  SHF.L.U32 R9, R3, 0x1, RZ ;  /* 0x0000000103097819 */ /* 0x000fe400000006ff */
[----:B------:R-:W-:Y:S02]  /*06a0*/  IADD3 R16, P2, R5, UR10, RZ ;  /* 0x0000000a05107c10 */ /* 0x000fe4000ff5e0ff */
[----:B------:R-:W-:-:S02]  /*06b0*/  IADD3.X R19, R6, UR9, RZ, P6, !PT ;  /* 0x0000000906137c10 */ /* 0x000fc4000b7fe4ff */
[----:B------:R-:W-:Y:S02]  /*06c0*/  IADD3.X R3, RZ, R7, RZ, P1, !PT ;  /* 0x00000007ff037210 */ /* 0x000fe40000ffe4ff */
[----:B------:R-:W-:Y:S02]  /*06d0*/  ISETP.GE.U32.AND P6, PT, R2, 0x10000, PT ;  /* 0x000100000200780c */ /* 0x000fe40003fc6070 */
[----:B------:R-:W-:Y:S02]  /*06e0*/  IADD3.X R23, R8, UR11, RZ, P0, !PT ;  /* 0x0000000b08177c10 */ /* 0x000fe400087fe4ff */
[----:B------:R-:W-:Y:S02]  /*06f0*/  IADD3.X R17, R6, UR11, RZ, P2, !PT ;  /* 0x0000000b06117c10 */ /* 0x000fe400097fe4ff */
[----:B------:R-:W-:Y:S02]  /*0700*/  IADD3 R14, P0, R5, UR12, RZ ;  /* 0x0000000c050e7c10 */ /* 0x000fe4000ff1e0ff */
[----:B------:R-:W-:-:S02]  /*0710*/  IADD3 R12, P1, R9, UR8, RZ ;  /* 0x00000008090c7c10 */ /* 0x000fc4000ff3e0ff */
[----:B------:R-:W-:Y:S02]  /*0720*/  ISETP.LT.U32.AND P2, PT, R2, UR14, PT ;  /* 0x0000000e02007c0c */ /* 0x000fe4000bf41070 */
[C---:B------:R-:W-:Y:S02]  /*0730*/  ISETP.GE.AND.EX P6, PT, R3.reuse, RZ, PT, P6 ;  /* 0x000000ff0300720c */ /* 0x040fe40003fc6360 */
[----:B------:R-:W-:Y:S02]  /*0740*/  IADD3.X R15, R6, UR13, RZ, P0, !PT ;  /* 0x0000000d060f7c10 */ /* 0x000fe400087fe4ff */
[----:B------:R-:W-:Y:S02]  /*0750*/  IADD3.X R13, R4, UR9, RZ, P1, !PT ;  /* 0x00000009040d7c10 */ /* 0x000fe40008ffe4ff */
[----:B------:R-:W-:Y:S02]  /*0760*/  ISETP.LT.AND.EX P2, PT, R3, UR7, !P6, P2 ;  /* 0x0000000703007c0c */ /* 0x000fe4000f741320 */
[----:B------:R-:W-:-:S02]  /*0770*/  IADD3 R10, P0, R9, UR10, RZ ;  /* 0x0000000a090a7c10 */ /* 0x000fc4000ff1e0ff */
[----:B------:R-:W-:Y:S02]  /*0780*/  IADD3 R8, P1, R9, UR12, RZ ;  /* 0x0000000c09087c10 */ /* 0x000fe4000ff3e0ff */
[C---:B------:R-:W-:Y:S02]  /*0790*/  SHF.L.U64.HI R3, R2.reuse, 0x1, R3 ;  /* 0x0000000102037819 */ /* 0x040fe40000010203 */
[----:B------:R-:W-:Y:S02]  /*07a0*/  SHF.L.U32 R2, R2, 0x1, RZ ;  /* 0x0000000102027819 */ /* 0x000fe400000006ff */
[C---:B------:R-:W-:Y:S02]  /*07b0*/  IADD3.X R11, R4.reuse, UR11, RZ, P0, !PT ;  /* 0x0000000b040b7c10 */ /* 0x040fe400087fe4ff */
[----:B------:R-:W-:Y:S02]  /*07c0*/  IADD3.X R9, R4, UR13, RZ, P1, !PT ;  /* 0x0000000d04097c10 */ /* 0x000fe40008ffe4ff */
[----:B------:R-:W-:-:S02]  /*07d0*/  PRMT R27, RZ, 0x7610, R27 ;  /* 0x00007610ff1b7816 */ /* 0x000fc4000000001b */
[----:B------:R-:W-:Y:S02]  /*07e0*/  PRMT R43, RZ, 0x7610, R43 ;  /* 0x00007610ff2b7816 */ /* 0x000fe4000000002b */
[C---:B------:R-:W-:Y:S02]  /*07f0*/  IADD3 R6, P0, R2.reuse, UR8, RZ ;  /* 0x0000000802067c10 */ /* 0x040fe4000ff1e0ff */
[C---:B------:R-:W-:Y:S01]  /*0800*/  IADD3 R4, P1, R2.reuse, UR10, RZ ;  /* 0x0000000a02047c10 */ /* 0x040fe2000ff3e0ff */
[----:B------:R-:W2:Y:S01]  /*0810*/  @P5 LDG.E.U16 R27, desc[UR16][R24.64] ;  /* 0x00000010181b5981 */ /* 0x000ea2000c1e1500 */
[----:B------:R-:W-:Y:S02]  /*0820*/  IADD3 R2, P6, R2, UR12, RZ ;  /* 0x0000000c02027c10 */ /* 0x000fe4000ffde0ff */
[----:B------:R-:W-:Y:S01]  /*0830*/  PRMT R34, RZ, 0x7610, R34 ;  /* 0x00007610ff227816 */ /* 0x000fe20000000022 */
[----:B------:R-:W3:Y:S01]  /*0840*/  @P5 LDG.E.U16 R43, desc[UR16][R22.64] ;  /* 0x00000010162b5981 */ /* 0x000ee2000c1e1500 */
[----:B------:R-:W-:-:S02]  /*0850*/  PRMT R39, RZ, 0x7610, R39 ;  /* 0x00007610ff277816 */ /* 0x000fc40000000027 */
[----:B------:R-:W-:Y:S02]  /*0860*/  PRMT R41, RZ, 0x7610, R41 ;  /* 0x00007610ff297816 */ /* 0x000fe40000000029 */
[----:B------:R-:W-:Y:S01]  /*0870*/  PRMT R30, RZ, 0x7610, R30 ;  /* 0x00007610ff1e7816 */ /* 0x000fe2000000001e */
[----:B-----5:R0:W5:Y:S01]  /*0880*/  @P5 LDG.E.U16 R34, desc[UR16][R20.64] ;  /* 0x0000001014225981 */ /* 0x020162000c1e1500 */
[----:B------:R-:W-:Y:S02]  /*0890*/  PRMT R31, RZ, 0x7610, R31 ;  /* 0x00007610ff1f7816 */ /* 0x000fe4000000001f */
[----:B------:R-:W-:Y:S01]  /*08a0*/  PRMT R37, RZ, 0x7610, R37 ;  /* 0x00007610ff257816 */ /* 0x000fe20000000025 */
[----:B------:R0:W5:Y:S01]  /*08b0*/  @P4 LDG.E.U16 R39, desc[UR16][R18.64] ;  /* 0x0000001012274981 */ /* 0x000162000c1e1500 */
[----:B------:R-:W-:Y:S02]  /*08c0*/  PRMT R28, RZ, 0x7610, R28 ;  /* 0x00007610ff1c7816 */ /* 0x000fe4000000001c */
[----:B------:R-:W-:Y:S01]  /*08d0*/  PRMT R29, RZ, 0x7610, R29 ;  /* 0x00007610ff1d7816 */ /* 0x000fe2000000001d */
[----:B------:R0:W5:Y:S01]  /*08e0*/  @P4 LDG.E.U16 R41, desc[UR16][R16.64] ;  /* 0x0000001010294981 */ /* 0x000162000c1e1500 */
[----:B------:R-:W-:-:S02]  /*08f0*/  PRMT R35, RZ, 0x7610, R35 ;  /* 0x00007610ff237816 */ /* 0x000fc40000000023 */
        /* <DEDUP_REMOVED lines=14> */
[----:B--2---:R-:W-:Y:S02]  /*09e0*/  HADD2.F32 R27, -RZ, R27.H0_H0 ;  /* 0x2000001bff1b7230 */ /* 0x004fe40000004100 */
[----:B---3--:R-:W-:-:S06]  /*09f0*/  HADD2.F32 R40, -RZ, R43.H0_H0 ;  /* 0x2000002bff287230 */ /* 0x008fcc0000004100 */
[----:B0-----:R-:W-:Y:S05]  /*0a00*/  @!P1 BRA `(.L_x_108) ;  /* 0x00000004008c9947 */ /* 0x001fea0003800000 */
[----:B------:R-:W-:Y:S01]  /*0a10*/  ULDC.S8 UR5, c[0x0][0xe8a] ;  /* 0x0003a28000057ab9 */ /* 0x000fe20000000200 */
[----:B------:R-:W-:Y:S02]  /*0a20*/  PLOP3.LUT P0, PT, PT, PT, PT, 0x80, 0x0 ;  /* 0x000000000000781c */ /* 0x000fe40003f0f070 */
[----:B------:R-:W-:-:S13]  /*0a30*/  ISETP.NE.AND P1, PT, RZ, UR5, PT ;  /* 0x00000005ff007c0c */ /* 0x000fda000bf25270 */
[----:B------:R-:W0:Y:S01]  /*0a40*/  @!P1 LDC.64 R32, c[0x0][0xe80] ;  /* 0x0003a000ff209b82 */ /* 0x000e220000000a00 */
[----:B------:R-:W-:Y:S02]  /*0a50*/  @!P1 MOV R42, 0xf0000000 ;  /* 0xf0000000002a9802 */ /* 0x000fe40000000f00 */
[----:B------:R-:W-:-:S06]  /*0a60*/  @!P1 MOV R43, 0x380fffff ;  /* 0x380fffff002b9802 */ /* 0x000fcc0000000f00 */
        /* <DEDUP_REMOVED lines=8> */
[----:B-----5:R-:W-:Y:S01]  /*0af0*/  HADD2.F32 R41, -RZ, R41.H0_H0 ;  /* 0x20000029ff297230 */ /* 0x020fe20000004100 */
[----:B------:R-:W-:Y:S01]  /*0b00*/  UPRMT UR5, UR22, 0x8880, URZ ;  /* 0x0000888016057896 */ /* 0x000fe2000800003f */
[----:B------:R-:W-:Y:S02]  /*0b10*/  HADD2.F32 R37, -RZ, R37.H0_H0 ;  /* 0x20000025ff257230 */ /* 0x000fe40000004100 */
[----:B------:R-:W-:Y:S01]  /*0b20*/  @!P1 FADD.FTZ R44, -R44, 1 ;  /* 0x3f8000002c2c9421 */ /* 0x000fe20000010100 */
[----:B------:R-:W-:Y:S02]  /*0b30*/  HADD2.F32 R35, -RZ, R35.H0_H0 ;  /* 0x20000023ff237230 */ /* 0x000fe40000004100 */
[----:B------:R-:W-:Y:S02]  /*0b40*/  @!P1 HADD2.F32 R34, -RZ, R34.H0_H0 ;  /* 0x20000022ff229230 */ /* 0x000fe40000004100 */
[----:B------:R-:W-:-:S02]  /*0b50*/  HADD2.F32 R39, -RZ, R39.H0_H0 ;  /* 0x20000027ff277230 */ /* 0x000fc40000004100 */
[----:B------:R-:W-:Y:S02]  /*0b60*/  HADD2.F32 R31, -RZ, R31.H0_H0 ;  /* 0x2000001fff1f7230 */ /* 0x000fe40000004100 */
[----:B------:R-:W-:Y:S01]  /*0b70*/  HADD2.F32 R29, -RZ, R29.H0_H0 ;  /* 0x2000001dff1d7230 */ /* 0x000fe20000004100 */
[----:B--2---:R-:W0:Y:S02]  /*0b80*/  MUFU.RCP R36, R43 ;  /* 0x0000002b00247308 */ /* 0x004e240000001000 */
[-C--:B0-----:R-:W-:Y:S01]  /*0b90*/  FMUL.FTZ R40, R40, R36.reuse ;  /* 0x0000002428287220 */ /* 0x081fe20000410000 */
[-C--:B------:R-:W-:Y:S01]  /*0ba0*/  FMUL.FTZ R42, R41, R36.reuse ;  /* 0x00000024292a7220 */ /* 0x080fe20000410000 */
[-C--:B------:R-:W-:Y:S01]  /*0bb0*/  FMUL.FTZ R38, R37, R36.reuse ;  /* 0x0000002425267220 */ /* 0x080fe20000410000 */
[----:B------:R-:W-:Y:S01]  /*0bc0*/  FMUL.FTZ R36, R35, R36 ;  /* 0x0000002423247220 */ /* 0x000fe20000410000 */
[----:B------:R-:W-:Y:S01]  /*0bd0*/  @!P1 FMUL.FTZ R41, R34, UR18 ;  /* 0x0000001222299c20 */ /* 0x000fe20008410000 */
        /* <DEDUP_REMOVED lines=8> */
[----:B------:R-:W-:-:S13]  /*0c60*/  FSETP.NEU.FTZ.AND P0, PT, RZ, UR15, PT ;  /* 0x0000000fff007c0b */ /* 0x000fda000bf1d000 */
[----:B------:R-:W-:Y:S01]  /*0c70*/  @P0 FFMA.FTZ R40, R27, UR15, R40 ;  /* 0x0000000f1b280c23 */ /* 0x000fe20008010028 */
[----:B------:R-:W-:Y:S01]  /*0c80*/  @P0 FFMA.FTZ R42, R39, UR15, R42 ;  /* 0x0000000f272a0c23 */ /* 0x000fe2000801002a */
[----:B------:R-:W-:Y:S01]  /*0c90*/  @P0 FFMA.FTZ R38, R31, UR15, R38 ;  /* 0x0000000f1f260c23 */ /* 0x000fe20008010026 */
[----:B------:R-:W-:Y:S01]  /*0ca0*/  @P0 FFMA.FTZ R36, R29, UR15, R36 ;  /* 0x0000000f1d240c23 */ /* 0x000fe20008010024 */
[----:B------:R-:W-:Y:S02]  /*0cb0*/  ISETP.NE.AND P0, PT, RZ, UR5, PT ;  /* 0x00000005ff007c0c */ /* 0x000fe4000bf05270 */
[----:B------:R-:W-:Y:S01]  /*0cc0*/  MOV R34, R40 ;  /* 0x0000002800227202 */ /* 0x000fe20000000f00 */
[----:B------:R-:W-:Y:S01]  /*0cd0*/  @!P1 FFMA.FTZ R34, R40, R44, R41 ;  /* 0x0000002c28229223 */ /* 0x000fe20000010029 */
[----:B------:R-:W-:Y:S01]  /*0ce0*/  MOV R41, R42 ;  /* 0x0000002a00297202 */ /* 0x000fe20000000f00 */
[----:B------:R-:W-:Y:S08]  /*0cf0*/  @P1 BRA `(.L_x_109) ;  /* 0x0000000000241947 */ /* 0x000ff00003800000 */
[----:B------:R-:W-:Y:S01]  /*0d00*/  MOV R44, 0xf0000000 ;  /* 0xf0000000002c7802 */ /* 0x000fe20000000f00 */
[----:B------:R-:W0:Y:S01]  /*0d10*/  F2F.F32.F64 R43, UR24 ;  /* 0x00000018002b7d10 */ /* 0x000e220008301000 */
[----:B------:R-:W-:Y:S01]  /*0d20*/  MOV R45, 0x380fffff ;  /* 0x380fffff002d7802 */ /* 0x000fe20000000f00 */
[----:B------:R-:W-:-:S05]  /*0d30*/  HADD2.F32 R30, -RZ, R30.H0_H0 ;  /* 0x2000001eff1e7230 */ /* 0x000fca0000004100 */
[----:B------:R-:W-:Y:S01]  /*0d40*/  DSETP.LEU.AND P6, PT, R44, |UR24|, PT ;  /* 0x400000182c007e2a */ /* 0x000fe2000bfcb000 */
[----:B------:R-:W-:-:S13]  /*0d50*/  FMUL.FTZ R41, R30, UR18 ;  /* 0x000000121e297c20 */ /* 0x000fda0008410000 */
[----:B0-----:R-:W-:-:S04]  /*0d60*/  @!P6 FMUL R43, R43, 1.175494350822287508e-38 ;  /* 0x008000002b2be820 */ /* 0x001fc80000400000 */
[----:B------:R-:W-:-:S04]  /*0d70*/  FADD.FTZ R30, -R43, 1 ;  /* 0x3f8000002b1e7421 */ /* 0x000fc80000010100 */
[----:B------:R-:W-:-:S07]  /*0d80*/  FFMA.FTZ R41, R30, R42, R41 ;  /* 0x0000002a1e297223 */ /* 0x000fce0000010029 */
.L_x_109:
[----:B------:R-:W-:Y:S01]  /*0d90*/  F2FP.F16.F32.PACK_AB R30, RZ, R41 ;  /* 0x00000029ff1e723e */ /* 0x000fe200000000ff */
[----:B------:R-:W-:Y:S01]  /*0da0*/  @P0 FFMA.FTZ R41, R41, UR18, R42 ;  /* 0x0000001229290c23 */ /* 0x000fe2000801002a */
[----:B------:R-:W-:Y:S01]  /*0db0*/  MOV R44, R38 ;  /* 0x00000026002c7202 */ /* 0x000fe20000000f00 */
[----:B------:R-:W-:Y:S06]  /*0dc0*/  @P1 BRA `(.L_x_110) ;  /* 0x0000000000241947 */ /* 0x000fec0003800000 */
[----:B------:R-:W-:Y:S01]  /*0dd0*/  MOV R42, 0xf0000000 ;  /* 0xf0000000002a7802 */ /* 0x000fe20000000f00 */
[----:B------:R-:W-:Y:S01]  /*0de0*/  HADD2.F32 R28, -RZ, R28.H0_H0 ;  /* 0x2000001cff1c7230 */ /* 0x000fe20000004100 */
[----:B------:R-:W-:-:S06]  /*0df0*/  MOV R43, 0x380fffff ;  /* 0x380fffff002b7802 */ /* 0x000fcc0000000f00 */
[----:B------:R-:W-:Y:S01]  /*0e00*/  DSETP.LEU.AND P6, PT, R42, |UR24|, PT ;  /* 0x400000182a007e2a */ /* 0x000fe2000bfcb000 */
[----:B------:R-:W0:Y:S01]  /*0e10*/  F2F.F32.F64 R42, UR24 ;  /* 0x00000018002a7d10 */ /* 0x000e220008301000 */
[----:B------:R-:W-:-:S12]  /*0e20*/  FMUL.FTZ R43, R28, UR18 ;  /* 0x000000121c2b7c20 */ /* 0x000fd80008410000 */
[----:B0-----:R-:W-:-:S04]  /*0e30*/  @!P6 FMUL R42, R42, 1.175494350822287508e-38 ;  /* 0x008000002a2ae820 */ /* 0x001fc80000400000 */
[----:B------:R-:W-:-:S04]  /*0e40*/  FADD.FTZ R42, -R42, 1 ;  /* 0x3f8000002a2a7421 */ /* 0x000fc80000010100 */
[----:B------:R-:W-:-:S07]  /*0e50*/  FFMA.FTZ R44, R42, R38, R43 ;  /* 0x000000262a2c7223 */ /* 0x000fce000001002b */
.L_x_110:
[----:B------:R-:W-:Y:S01]  /*0e60*/  MOV R42, R36 ;  /* 0x00000024002a7202 */ /* 0x000fe20000000f00 */
[----:B------:R-:W-:Y:S06]  /*0e70*/  @P1 BRA `(.L_x_111) ;  /* 0x0000000000241947 */ /* 0x000fec0003800000 */
        /* <DEDUP_REMOVED lines=9> */
.L_x_111:
[----:B------:R-:W-:Y:S01]  /*0f10*/  FFMA.FTZ R43, R34, UR18, R40 ;  /* 0x00000012222b7c23 */ /* 0x000fe20008010028 */
[----:B------:R-:W-:Y:S01]  /*0f20*/  F2FP.F16.F32.PACK_AB R28, RZ, R44 ;  /* 0x0000002cff1c723e */ /* 0x000fe200000000ff */
[----:B------:R-:W-:Y:S01]  /*0f30*/  @P0 FFMA.FTZ R44, R44, UR18, R38 ;  /* 0x000000122c2c0c23 */ /* 0x000fe20008010026 */
[----:B------:R-:W-:Y:S01]  /*0f40*/  F2FP.F16.F32.PACK_AB R26, RZ, R42 ;  /* 0x0000002aff1a723e */ /* 0x000fe200000000ff */
        /* <DEDUP_REMOVED lines=10> */
[----:B------:R-:W-:Y:S02]  /*0ff0*/  F2FP.F16.F32.PACK_AB R32, R27, R34 ;  /* 0x000000221b20723e */ /* 0x000fe400000000ff */
[----:B------:R-:W-:Y:S02]  /*1000*/  F2FP.F16.F32.PACK_AB R39, RZ, R39 ;  /* 0x00000027ff27723e */ /* 0x000fe400000000ff */
[----:B------:R-:W-:Y:S02]  /*1010*/  F2FP.F16.F32.PACK_AB R31, RZ, R31 ;  /* 0x0000001fff1f723e */ /* 0x000fe400000000ff */
[----:B------:R-:W-:Y:S01]  /*1020*/  F2FP.F16.F32.PACK_AB R29, RZ, R29 ;  /* 0x0000001dff1d723e */ /* 0x000fe200000000ff */
[----:B------:R-:W-:Y:S06]  /*1030*/  BRA `(.L_x_112) ;  /* 0x0000000400607947 */ /* 0x000fec0003800000 */
.L_x_108:
        /* <DEDUP_REMOVED lines=9> */
[----:B-----5:R-:W-:Y:S02]  /*10d0*/  HADD2.F32 R26, -RZ, R41.H0_H0 ;  /* 0x20000029ff1a7230 */ /* 0x020fe40000004100 */
[----:B------:R-:W-:Y:S02]  /*10e0*/  HADD2.F32 R34, -RZ, R37.H0_H0 ;  /* 0x20000025ff227230 */ /* 0x000fe40000004100 */
[----:B------:R-:W-:Y:S02]  /*10f0*/  HADD2.F32 R36, -RZ, R35.H0_H0 ;  /* 0x20000023ff247230 */ /* 0x000fe40000004100 */
[----:B------:R-:W-:Y:S01]  /*1100*/  @P0 FADD.FTZ R26, -R26, -RZ ;  /* 0x800000ff1a1a0221 */ /* 0x000fe20000010100 */
[----:B------:R-:W-:Y:S02]  /*1110*/  HADD2.F32 R39, -RZ, R39.H0_H0 ;  /* 0x20000027ff277230 */ /* 0x000fe40000004100 */
[----:B------:R-:W-:Y:S01]  /*1120*/  @P0 FADD.FTZ R34, -R34, -RZ ;  /* 0x800000ff22220221 */ /* 0x000fe20000010100 */
[----:B------:R-:W-:-:S02]  /*1130*/  HADD2.F32 R33, -RZ, R31.H0_H0 ;  /* 0x2000001fff217230 */ /* 0x000fc40000004100 */
[----:B------:R-:W-:Y:S01]  /*1140*/  @P0 FADD.FTZ R36, -R36, -RZ ;  /* 0x800000ff24240221 */ /* 0x000fe20000010100 */
[----:B------:R-:W-:Y:S01]  /*1150*/  ISETP.NE.AND P0, PT, RZ, UR5, PT ;  /* 0x00000005ff007c0c */ /* 0x000fe2000bf05270 */
[----:B------:R-:W-:Y:S01]  /*1160*/  @P1 FFMA.FTZ R26, R39, UR15, R26 ;  /* 0x0000000f271a1c23 */ /* 0x000fe2000801001a */
[----:B------:R-:W-:Y:S02]  /*1170*/  HADD2.F32 R45, -RZ, R29.H0_H0 ;  /* 0x2000001dff2d7230 */ /* 0x000fe40000004100 */
[----:B------:R-:W-:Y:S01]  /*1180*/  @P1 FFMA.FTZ R34, R33, UR15, R34 ;  /* 0x0000000f21221c23 */ /* 0x000fe20008010022 */
[----:B------:R-:W-:Y:S01]  /*1190*/  FFMA.FTZ R29, R40, UR18, R40 ;  /* 0x00000012281d7c23 */ /* 0x000fe20008010028 */
[----:B------:R-:W-:Y:S01]  /*11a0*/  F2FP.F16.F32.PACK_AB R30, RZ, R26 ;  /* 0x0000001aff1e723e */ /* 0x000fe200000000ff */
[----:B------:R-:W-:Y:S02]  /*11b0*/  @P1 FFMA.FTZ R36, R45, UR15, R36 ;  /* 0x0000000f2d241c23 */ /* 0x000fe40008010024 */
[----:B------:R-:W-:-:S02]  /*11c0*/  F2FP.F16.F32.PACK_AB R28, RZ, R34 ;  /* 0x00000022ff1c723e */ /* 0x000fc400000000ff */
[----:B------:R-:W-:Y:S02]  /*11d0*/  FSEL R32, R40, R29, !P0 ;  /* 0x0000001d28207208 */ /* 0x000fe40004000000 */
[----:B------:R-:W-:Y:S01]  /*11e0*/  @P0 FFMA.FTZ R26, R26, UR18, R26 ;  /* 0x000000121a1a0c23 */ /* 0x000fe2000801001a */
[----:B------:R-:W-:Y:S02]  /*11f0*/  @P0 FFMA.FTZ R34, R34, UR18, R34 ;  /* 0x0000001222220c23 */ /* 0x000fe40008010022 */
[-C--:B------:R-:W-:Y:S01]  /*1200*/  FFMA.FTZ R27, R32, -R0.reuse, R27 ;  /* 0x80000000201b7223 */ /* 0x080fe2000001001b */
[----:B------:R-:W-:Y:S01]  /*1210*/  FFMA.FTZ R31, R26, -R0, R39 ;  /* 0x800000001a1f7223 */ /* 0x000fe20000010027 */
[----:B------:R-:W-:Y:S01]  /*1220*/  F2FP.F16.F32.PACK_AB R26, RZ, R36 ;  /* 0x00000024ff1a723e */ /* 0x000fe200000000ff */
[----:B------:R-:W-:Y:S01]  /*1230*/  FFMA.FTZ R34, R34, -R0, R33 ;  /* 0x8000000022227223 */ /* 0x000fe20000010021 */
[----:B------:R-:W-:Y:S01]  /*1240*/  @P0 FFMA.FTZ R36, R36, UR18, R36 ;  /* 0x0000001224240c23 */ /* 0x000fe20008010024 */
[----:B------:R-:W-:-:S03]  /*1250*/  F2FP.F16.F32.PACK_AB R32, R27, R40 ;  /* 0x000000281b20723e */ /* 0x000fc600000000ff */
[----:B------:R-:W-:Y:S01]  /*1260*/  FFMA.FTZ R29, R36, -R0, R45 ;  /* 0x80000000241d7223 */ /* 0x000fe2000001002d */
[----:B------:R-:W-:-:S04]  /*1270*/  F2FP.F16.F32.PACK_AB R39, R34, R31 ;  /* 0x0000001f2227723e */ /* 0x000fc800000000ff */
[----:B------:R-:W-:Y:S02]  /*1280*/  F2FP.F16.F32.PACK_AB R29, RZ, R29 ;  /* 0x0000001dff1d723e */ /* 0x000fe400000000ff */
[----:B------:R-:W-:Y:S01]  /*1290*/  PRMT R31, R39, 0x7632, R31 ;  /* 0x00007632271f7816 */ /* 0x000fe2000000001f */
[----:B------:R-:W-:Y:S06]  /*12a0*/  BRA `(.L_x_112) ;  /* 0x0000000000c47947 */ /* 0x000fec0003800000 */
.L_x_113:
[----:B------:R-:W-:Y:S01]  /*12b0*/  HFMA2.MMA R44, -RZ, RZ, -8192, 0 ;  /* 0xf0000000ff2c7435 */ /* 0x000fe200000001ff */
[----:B------:R-:W-:Y:S01]  /*12c0*/  MOV R45, 0x380fffff ;  /* 0x380fffff002d7802 */ /* 0x000fe20000000f00 */
[----:B------:R-:W0:Y:S01]  /*12d0*/  F2F.F32.F64 R32, UR24 ;  /* 0x0000001800207d10 */ /* 0x000e220008301000 */
[----:B------:R-:W-:Y:S01]  /*12e0*/  UPRMT UR5, UR22, 0x8880, URZ ;  /* 0x0000888016057896 */ /* 0x000fe2000800003f */
[----:B-----5:R-:W-:Y:S02]  /*12f0*/  HADD2.F32 R39, -RZ, R39.H0_H0 ;  /* 0x20000027ff277230 */ /* 0x020fe40000004100 */
[----:B------:R-:W-:Y:S02]  /*1300*/  HADD2.F32 R30, -RZ, R30.H0_H0 ;  /* 0x2000001eff1e7230 */ /* 0x000fe40000004100 */
[----:B------:R-:W-:Y:S01]  /*1310*/  DSETP.LEU.AND P6, PT, R44, |UR24|, PT ;  /* 0x400000182c007e2a */ /* 0x000fe2000bfcb000 */
[----:B------:R-:W-:Y:S02]  /*1320*/  HADD2.F32 R34, -RZ, R34.H0_H0 ;  /* 0x20000022ff227230 */ /* 0x000fe40000004100 */
[----:B------:R-:W-:-:S02]  /*1330*/  HADD2.F32 R45, -RZ, R41.H0_H0 ;  /* 0x20000029ff2d7230 */ /* 0x000fc40000004100 */
[----:B------:R-:W-:Y:S01]  /*1340*/  FMUL.FTZ R30, R30, UR18 ;  /* 0x000000121e1e7c20 */ /* 0x000fe20008410000 */
[----:B------:R-:W-:Y:S02]  /*1350*/  HADD2.F32 R49, -RZ, R37.H0_H0 ;  /* 0x20000025ff317230 */ /* 0x000fe40000004100 */
[----:B------:R-:W-:Y:S01]  /*1360*/  FMUL.FTZ R33, R34, UR18 ;  /* 0x0000001222217c20 */ /* 0x000fe20008410000 */
[----:B------:R-:W-:Y:S02]  /*1370*/  HADD2.F32 R28, -RZ, R28.H0_H0 ;  /* 0x2000001cff1c7230 */ /* 0x000fe40000004100 */
[----:B------:R-:W-:Y:S01]  /*1380*/  @P0 FADD.FTZ R45, -R45, -RZ ;  /* 0x800000ff2d2d0221 */ /* 0x000fe20000010100 */
[----:B------:R-:W-:Y:S02]  /*1390*/  HADD2.F32 R38, -RZ, R31.H0_H0 ;  /* 0x2000001fff267230 */ /* 0x000fe40000004100 */
[----:B------:R-:W-:Y:S01]  /*13a0*/  @P0 FADD.FTZ R49, -R49, -RZ ;  /* 0x800000ff31310221 */ /* 0x000fe20000010100 */
[----:B------:R-:W-:-:S02]  /*13b0*/  HADD2.F32 R26, -RZ, R26.H0_H0 ;  /* 0x2000001aff1a7230 */ /* 0x000fc40000004100 */
[----:B------:R-:W-:Y:S01]  /*13c0*/  @P1 FFMA.FTZ R45, R39, UR15, R45 ;  /* 0x0000000f272d1c23 */ /* 0x000fe2000801002d */
[----:B------:R-:W-:Y:S01]  /*13d0*/  FMUL.FTZ R31, R28, UR18 ;  /* 0x000000121c1f7c20 */ /* 0x000fe20008410000 */
[----:B0-----:R-:W-:Y:S01]  /*13e0*/  @!P6 FMUL R32, R32, 1.175494350822287508e-38 ;  /* 0x008000002020e820 */ /* 0x001fe20000400000 */
[----:B------:R-:W-:Y:S01]  /*13f0*/  ISETP.NE.AND P6, PT, RZ, UR5, PT ;  /* 0x00000005ff007c0c */ /* 0x000fe2000bfc5270 */
[----:B------:R-:W-:Y:S02]  /*1400*/  @P1 FFMA.FTZ R49, R38, UR15, R49 ;  /* 0x0000000f26311c23 */ /* 0x000fe40008010031 */
[----:B------:R-:W-:-:S04]  /*1410*/  FADD.FTZ R36, -R32, 1 ;  /* 0x3f80000020247421 */ /* 0x000fc80000010100 */
[C---:B------:R-:W-:Y:S01]  /*1420*/  FFMA.FTZ R34, R36.reuse, R45, R30 ;  /* 0x0000002d24227223 */ /* 0x040fe2000001001e */
[C---:B------:R-:W-:Y:S01]  /*1430*/  FFMA.FTZ R33, R36.reuse, R40, R33 ;  /* 0x0000002824217223 */ /* 0x040fe20000010021 */
[----:B------:R-:W-:-:S03]  /*1440*/  FFMA.FTZ R31, R36, R49, R31 ;  /* 0x00000031241f7223 */ /* 0x000fc6000001001f */
[----:B------:R-:W-:Y:S01]  /*1450*/  F2FP.F16.F32.PACK_AB R30, RZ, R34 ;  /* 0x00000022ff1e723e */ /* 0x000fe200000000ff */
[----:B------:R-:W-:Y:S01]  /*1460*/  @P6 FFMA.FTZ R34, R34, UR18, R45 ;  /* 0x0000001222226c23 */ /* 0x000fe2000801002d */
[----:B------:R-:W-:Y:S01]  /*1470*/  HADD2.F32 R45, -RZ, R35.H0_H0 ;  /* 0x20000023ff2d7230 */ /* 0x000fe20000004100 */
[----:B------:R-:W-:Y:S01]  /*1480*/  F2FP.F16.F32.PACK_AB R32, RZ, R33 ;  /* 0x00000021ff20723e */ /* 0x000fe200000000ff */
[----:B------:R-:W-:Y:S01]  /*1490*/  @P6 FFMA.FTZ R33, R33, UR18, R40 ;  /* 0x0000001221216c23 */ /* 0x000fe20008010028 */
[----:B------:R-:W-:Y:S02]  /*14a0*/  HADD2.F32 R40, -RZ, R29.H0_H0 ;  /* 0x2000001dff287230 */ /* 0x000fe40000004100 */
[----:B------:R-:W-:Y:S01]  /*14b0*/  FMUL.FTZ R29, R26, UR18 ;  /* 0x000000121a1d7c20 */ /* 0x000fe20008410000 */
[----:B------:R-:W-:Y:S01]  /*14c0*/  @P0 FADD.FTZ R45, -R45, -RZ ;  /* 0x800000ff2d2d0221 */ /* 0x000fe20000010100 */
[----:B------:R-:W-:Y:S01]  /*14d0*/  F2FP.F16.F32.PACK_AB R28, RZ, R31 ;  /* 0x0000001fff1c723e */ /* 0x000fe200000000ff */
[----:B------:R-:W-:Y:S01]  /*14e0*/  @P6 FFMA.FTZ R31, R31, UR18, R49 ;  /* 0x000000121f1f6c23 */ /* 0x000fe20008010031 */
[-C--:B------:R-:W-:Y:S01]  /*14f0*/  FFMA.FTZ R27, R33, -R0.reuse, R27 ;  /* 0x80000000211b7223 */ /* 0x080fe2000001001b */
[----:B------:R-:W-:Y:S01]  /*1500*/  @P1 FFMA.FTZ R45, R40, UR15, R45 ;  /* 0x0000000f282d1c23 */ /* 0x000fe2000801002d */
[-C--:B------:R-:W-:Y:S01]  /*1510*/  FFMA.FTZ R34, R34, -R0.reuse, R39 ;  /* 0x8000000022227223 */ /* 0x080fe20000010027 */
[----:B------:R-:W-:-:S02]  /*1520*/  FFMA.FTZ R31, R31, -R0, R38 ;  /* 0x800000001f1f7223 */ /* 0x000fc40000010026 */
[----:B------:R-:W-:Y:S02]  /*1530*/  FFMA.FTZ R29, R36, R45, R29 ;  /* 0x0000002d241d7223 */ /* 0x000fe4000001001d */
[----:B------:R-:W-:-:S03]  /*1540*/  F2FP.F16.F32.PACK_AB R27, R34, R27 ;  /* 0x0000001b221b723e */ /* 0x000fc600000000ff */
[----:B------:R-:W-:Y:S01]  /*1550*/  F2FP.F16.F32.PACK_AB R26, RZ, R29 ;  /* 0x0000001dff1a723e */ /* 0x000fe200000000ff */
[----:B------:R-:W-:Y:S01]  /*1560*/  @P6 FFMA.FTZ R29, R29, UR18, R45 ;  /* 0x000000121d1d6c23 */ /* 0x000fe2000801002d */
[----:B------:R-:W-:Y:S02]  /*1570*/  PRMT R39, R27, 0x7632, R39 ;  /* 0x000076321b277816 */ /* 0x000fe40000000027 */
[----:B------:R-:W-:Y:S01]  /*1580*/  PRMT R32, R32, 0x5410, R27 ;  /* 0x0000541020207816 */ /* 0x000fe2000000001b */
[----:B------:R-:W-:-:S05]  /*1590*/  FFMA.FTZ R36, R29, -R0, R40 ;  /* 0x800000001d247223 */ /* 0x000fca0000010028 */
[----:B------:R-:W-:-:S04]  /*15a0*/  F2FP.F16.F32.PACK_AB R31, R36, R31 ;  /* 0x0000001f241f723e */ /* 0x000fc800000000ff */
[----:B------:R-:W-:-:S07]  /*15b0*/  PRMT R29, R31, 0x7632, R29 ;  /* 0x000076321f1d7816 */ /* 0x000fce000000001d */
.L_x_112:
        /* <DEDUP_REMOVED lines=11> */
.L_x_114:
[----:B------:R-:W-:Y:S01]  /*1670*/  ULEA UR5, UR19, UR4, 0x2 ;  /* 0x0000000413057291 */ /* 0x000fe2000f8e103f */
[----:B------:R2:W-:Y:S03]  /*1680*/  @P5 STG.E.U16 desc[UR16][R20.64], R32 ;  /* 0x0000002014005986 */ /* 0x0005e6000c101510 */
[----:B------:R-:W-:Y:S01]  /*1690*/  USHF.R.S32.HI UR6, URZ, 0x1f, UR5 ;  /* 0x0000001f3f067899 */ /* 0x000fe20008011405 */
[----:B------:R2:W-:Y:S01]  /*16a0*/  @P4 STG.E.U16 desc[UR16][R14.64], R30 ;  /* 0x0000001e0e004986 */ /* 0x0005e2000c101510 */
[----:B------:R-:W-:Y:S02]  /*16b0*/  UISETP.GT.U32.AND UP0, UPT, UR14, UR5, UPT ;  /* 0x000000050e00728c */ /* 0x000fe4000bf04070 */
[----:B-1----:R-:W-:Y:S01]  /*16c0*/  MOV R4, UR5 ;  /* 0x0000000500047c02 */ /* 0x002fe20008000f00 */
[----:B------:R-:W-:Y:S01]  /*16d0*/  UMOV UR4, UR5 ;  /* 0x0000000500047c82 */ /* 0x000fe20008000000 */
[----:B------:R2:W-:Y:S01]  /*16e0*/  @P3 STG.E.U16 desc[UR16][R8.64], R28 ;  /* 0x0000001c08003986 */ /* 0x0005e2000c101510 */
[----:B------:R-:W-:Y:S01]  /*16f0*/  UISETP.GT.AND.EX UP0, UPT, UR7, UR6, UPT, UP0 ;  /* 0x000000060700728c */ /* 0x000fe2000bf04300 */
[----:B------:R-:W-:-:S02]  /*1700*/  ISETP.LT.AND P1, PT, R4, 0x10000, PT ;  /* 0x000100000400780c */ /* 0x000fc40003f21270 */
[----:B------:R2:W-:Y:S03]  /*1710*/  @P2 STG.E.U16 desc[UR16][R2.64], R26 ;  /* 0x0000001a02002986 */ /* 0x0005e6000c101510 */
[----:B------:R-:W-:-:S13]  /*1720*/  PLOP3.LUT P0, PT, PT, PT, UP0, 0x80, 0x0 ;  /* 0x000000000000781c */ /* 0x000fda0003f0f008 */
[----:B--2---:R-:W-:Y:S05]  /*1730*/  @P0 BRA P1, `(.L_x_115) ;  /* 0xffffffec00500947 */ /* 0x004fea000083ffff */
[----:B------:R-:W-:Y:S05]  /*1740*/  EXIT ;  /* 0x000000000000794d */ /* 0x000fea0003800000 */
.L_x_107:
        /* <DEDUP_REMOVED lines=17> */
[----:B------:R-:W-:-:S08]  /*1860*/  HFMA2.MMA R5, -RZ, RZ, 0, 0 ;  /* 0x00000000ff057435 */ /* 0x000fd000000001ff */
        /* <DEDUP_REMOVED lines=9> */
.L_x_118:
[C---:B-1----:R-:W-:Y:S01]  /*1900*/  SHF.L.U32 R6, R4.reuse, 0x3, RZ ;  /* 0x0000000304067819 */ /* 0x042fe200000006ff */
[----:B0-----:R-:W2:Y:S01]  /*1910*/  LDG.E R14, desc[UR16][R2.64] ;  /* 0x00000010020e7981 */ /* 0x001ea2000c1e1900 */
[----:B------:R-:W-:Y:S02]  /*1920*/  SHF.L.U64.HI R7, R4, 0x3, R5 ;  /* 0x0000000304077819 */ /* 0x000fe40000010205 */
        /* <DEDUP_REMOVED lines=10> */
[----:B------:R-:W-:-:S04]  /*19d0*/  IADD3 R10, R10, UR6, RZ ;  /* 0x000000060a0a7c10 */ /* 0x000fc8000fffe0ff */
[----:B------:R-:W-:Y:S02]  /*19e0*/  ISETP.LT.U32.AND P4, PT, R10, 0x4000, PT ;  /* 0x000040000a00780c */ /* 0x000fe40003f81070 */
[----:B------:R-:W-:Y:S01]  /*19f0*/  ISETP.NE.AND P0, PT, RZ, UR4, PT ;  /* 0x00000004ff007c0c */ /* 0x000fe2000bf05270 */
[----:B--2---:R-:W0:Y:S01]  /*1a00*/  MUFU.RCP R20, R14 ;  /* 0x0000000e00147308 */ /* 0x004e220000001000 */
[--C-:B---3--:R-:W-:Y:S02]  /*1a10*/  HADD2.F32 R11, -RZ, R18.reuse.H0_H0 ;  /* 0x20000012ff0b7230 */ /* 0x108fe40000004100 */
[----:B------:R-:W-:Y:S02]  /*1a20*/  HADD2.F32 R17, -RZ, R18.H1_H1 ;  /* 0x30000012ff117230 */ /* 0x000fe40000004100 */
[----:B------:R-:W-:Y:S02]  /*1a30*/  HADD2.F32 R18, -RZ, R19.H0_H0 ;  /* 0x20000013ff127230 */ /* 0x000fe40000004100 */
[----:B0-----:R-:W-:Y:S01]  /*1a40*/  FMUL.FTZ R28, R11, R20 ;  /* 0x000000140b1c7220 */ /* 0x001fe20000410000 */
[----:B----4-:R-:W-:-:S02]  /*1a50*/  HADD2.F32 R26, -RZ, R22.H0_H0 ;  /* 0x20000016ff1a7230 */ /* 0x010fc40000004100 */
[-C--:B------:R-:W-:Y:S01]  /*1a60*/  FMUL.FTZ R25, R17, R20.reuse ;  /* 0x0000001411197220 */ /* 0x080fe20000410000 */
[----:B------:R-:W-:Y:S02]  /*1a70*/  HADD2.F32 R19, -RZ, R19.H1_H1 ;  /* 0x30000013ff137230 */ /* 0x000fe40000004100 */
[----:B------:R-:W-:Y:S01]  /*1a80*/  FADD.FTZ R11, -R28, -RZ ;  /* 0x800000ff1c0b7221 */ /* 0x000fe20000010100 */
[-C--:B------:R-:W-:Y:S01]  /*1a90*/  FMUL.FTZ R27, R18, R20.reuse ;  /* 0x00000014121b7220 */ /* 0x080fe20000410000 */
[----:B------:R-:W-:Y:S02]  /*1aa0*/  HADD2.F32 R30, -RZ, R22.H1_H1 ;  /* 0x30000016ff1e7230 */ /* 0x000fe40000004100 */
[----:B------:R-:W-:Y:S01]  /*1ab0*/  @!P3 HADD2.F32 R15, -RZ, R12.H0_H0 ;  /* 0x2000000cff0fb230 */ /* 0x000fe20000004100 */
[----:B------:R-:W-:Y:S01]  /*1ac0*/  FSEL R11, R28, R11, !P2 ;  /* 0x0000000b1c0b7208 */ /* 0x000fe20005000000 */
[----:B------:R-:W-:Y:S01]  /*1ad0*/  FMUL.FTZ R29, R19, R20 ;  /* 0x00000014131d7220 */ /* 0x000fe20000410000 */
[----:B------:R-:W-:-:S02]  /*1ae0*/  HADD2.F32 R32, -RZ, R23.H0_H0 ;  /* 0x20000017ff207230 */ /* 0x000fc40000004100 */
[----:B------:R-:W-:Y:S01]  /*1af0*/  @!P3 FMUL.FTZ R16, R15, UR18 ;  /* 0x000000120f10bc20 */ /* 0x000fe20008410000 */
[----:B------:R-:W-:Y:S01]  /*1b00*/  @P1 FFMA.FTZ R11, R26, UR15, R11 ;  /* 0x0000000f1a0b1c23 */ /* 0x000fe2000801000b */
[----:B------:R-:W-:Y:S01]  /*1b10*/  FADD.FTZ R15, -R25, -RZ ;  /* 0x800000ff190f7221 */ /* 0x000fe20000010100 */
[----:B------:R-:W-:Y:S01]  /*1b20*/  FADD.FTZ R18, -R29, -RZ ;  /* 0x800000ff1d127221 */ /* 0x000fe20000010100 */
[----:B------:R-:W-:Y:S02]  /*1b30*/  HADD2.F32 R34, -RZ, R23.H1_H1 ;  /* 0x30000017ff227230 */ /* 0x000fe40000004100 */
[----:B------:R-:W-:Y:S01]  /*1b40*/  MOV R14, R11 ;  /* 0x0000000b000e7202 */ /* 0x000fe20000000f00 */
[----:B------:R-:W-:Y:S01]  /*1b50*/  @!P3 FFMA.FTZ R14, R11, UR19, R16 ;  /* 0x000000130b0ebc23 */ /* 0x000fe20008010010 */
[----:B------:R-:W-:Y:S01]  /*1b60*/  FADD.FTZ R16, -R27, -RZ ;  /* 0x800000ff1b107221 */ /* 0x000fe20000010100 */
[----:B------:R-:W-:Y:S01]  /*1b70*/  FSEL R15, R25, R15, !P2 ;  /* 0x0000000f190f7208 */ /* 0x000fe20005000000 */
[----:B------:R-:W-:Y:S01]  /*1b80*/  @!P3 HADD2.F32 R12, -RZ, R12.H1_H1 ;  /* 0x3000000cff0cb230 */ /* 0x000fe20000004100 */
[----:B------:R-:W-:Y:S01]  /*1b90*/  FSEL R21, R29, R18, !P2 ;  /* 0x000000121d157208 */ /* 0x000fe20005000000 */
[--C-:B------:R-:W-:Y:S01]  /*1ba0*/  @!P3 HADD2.F32 R19, -RZ, R13.reuse.H0_H0 ;  /* 0x2000000dff13b230 */ /* 0x100fe20000004100 */
[----:B------:R-:W-:Y:S01]  /*1bb0*/  FSEL R17, R27, R16, !P2 ;  /* 0x000000101b117208 */ /* 0x000fe20005000000 */
[----:B------:R-:W-:-:S02]  /*1bc0*/  @!P3 HADD2.F32 R13, -RZ, R13.H1_H1 ;  /* 0x3000000dff0db230 */ /* 0x000fc40000004100 */
[----:B------:R-:W-:Y:S01]  /*1bd0*/  @P1 FFMA.FTZ R15, R30, UR15, R15 ;  /* 0x0000000f1e0f1c23 */ /* 0x000fe2000801000f */
[----:B------:R-:W-:Y:S01]  /*1be0*/  @P1 FFMA.FTZ R21, R34, UR15, R21 ;  /* 0x0000000f22151c23 */ /* 0x000fe20008010015 */
[----:B------:R-:W-:Y:S01]  /*1bf0*/  @!P3 FMUL.FTZ R16, R12, UR18 ;  /* 0x000000120c10bc20 */ /* 0x000fe20008410000 */
[----:B------:R-:W-:Y:S01]  /*1c00*/  @P1 FFMA.FTZ R17, R32, UR15, R17 ;  /* 0x0000000f20111c23 */ /* 0x000fe20008010011 */
[----:B------:R-:W-:Y:S01]  /*1c10*/  @!P3 FMUL.FTZ R20, R19, UR18 ;  /* 0x000000121314bc20 */ /* 0x000fe20008410000 */
[----:B------:R-:W-:Y:S01]  /*1c20*/  @!P3 FMUL.FTZ R24, R13, UR18 ;  /* 0x000000120d18bc20 */ /* 0x000fe20008410000 */
[----:B------:R-:W-:Y:S01]  /*1c30*/  MOV R12, R15 ;  /* 0x0000000f000c7202 */ /* 0x000fe20000000f00 */
[----:B------:R-:W-:Y:S01]  /*1c40*/  @!P3 FFMA.FTZ R12, R15, UR19, R16 ;  /* 0x000000130f0cbc23 */ /* 0x000fe20008010010 */
[----:B------:R-:W-:Y:S01]  /*1c50*/  MOV R18, R17 ;  /* 0x0000001100127202 */ /* 0x000fe20000000f00 */
[----:B------:R-:W-:Y:S01]  /*1c60*/  @!P3 FFMA.FTZ R18, R17, UR19, R20 ;  /* 0x000000131112bc23 */ /* 0x000fe20008010014 */
[----:B------:R-:W-:Y:S01]  /*1c70*/  MOV R22, R21 ;  /* 0x0000001500167202 */ /* 0x000fe20000000f00 */
[----:B------:R-:W-:Y:S01]  /*1c80*/  @!P3 FFMA.FTZ R22, R21, UR19, R24 ;  /* 0x000000131516bc23 */ /* 0x000fe20008010018 */
[----:B------:R-:W-:Y:S01]  /*1c90*/  FFMA.FTZ R13, R12, UR18, R15 ;  /* 0x000000120c0d7c23 */ /* 0x000fe2000801000f */
[----:B------:R-:W-:Y:S01]  /*1ca0*/  FFMA.FTZ R15, R18, UR18, R17 ;  /* 0x00000012120f7c23 */ /* 0x000fe20008010011 */
[----:B------:R-:W-:Y:S01]  /*1cb0*/  FFMA.FTZ R11, R14, UR18, R11 ;  /* 0x000000120e0b7c23 */ /* 0x000fe2000801000b */
[----:B------:R-:W-:Y:S01]  /*1cc0*/  FFMA.FTZ R17, R22, UR18, R21 ;  /* 0x0000001216117c23 */ /* 0x000fe20008010015 */
[----:B------:R-:W-:-:S02]  /*1cd0*/  F2FP.F16.F32.PACK_AB R20, R25, R28 ;  /* 0x0000001c1914723e */ /* 0x000fc400000000ff */
[----:B------:R-:W-:Y:S02]  /*1ce0*/  FSEL R13, R12, R13, !P0 ;  /* 0x0000000d0c0d7208 */ /* 0x000fe40004000000 */
[----:B------:R-:W-:Y:S02]  /*1cf0*/  FSEL R11, R14, R11, !P0 ;  /* 0x0000000b0e0b7208 */ /* 0x000fe40004000000 */
[----:B------:R-:W-:Y:S01]  /*1d00*/  FSEL R15, R18, R15, !P0 ;  /* 0x0000000f120f7208 */ /* 0x000fe20004000000 */
[-C--:B-----5:R-:W-:Y:S01]  /*1d10*/  FFMA.FTZ R16, R13, -R0.reuse, R30 ;  /* 0x800000000d107223 */ /* 0x0a0fe2000001001e */
[----:B------:R-:W-:Y:S01]  /*1d20*/  FSEL R17, R22, R17, !P0 ;  /* 0x0000001116117208 */ /* 0x000fe20004000000 */
[-C--:B------:R-:W-:Y:S01]  /*1d30*/  FFMA.FTZ R11, R11, -R0.reuse, R26 ;  /* 0x800000000b0b7223 */ /* 0x080fe2000001001a */
[----:B------:R-:W-:Y:S01]  /*1d40*/  F2FP.F16.F32.PACK_AB R21, R29, R27 ;  /* 0x0000001b1d15723e */ /* 0x000fe200000000ff */
[----:B------:R-:W-:Y:S01]  /*1d50*/  FFMA.FTZ R32, R15, -R0, R32 ;  /* 0x800000000f207223 */ /* 0x000fe20000010020 */
[----:B------:R-:W-:Y:S01]  /*1d60*/  F2FP.F16.F32.PACK_AB R14, R12, R14 ;  /* 0x0000000e0c0e723e */ /* 0x000fe200000000ff */
[----:B------:R-:W-:Y:S01]  /*1d70*/  FFMA.FTZ R17, R17, -R0, R34 ;  /* 0x8000000011117223 */ /* 0x000fe20000010022 */
[----:B------:R-:W-:Y:S01]  /*1d80*/  F2FP.F16.F32.PACK_AB R16, R16, R11 ;  /* 0x0000000b1010723e */ /* 0x000fe200000000ff */
[----:B------:R-:W-:Y:S01]  /*1d90*/  IMAD.WIDE.U32 R12, R10, 0x4, RZ ;  /* 0x000000040a0c7825 */ /* 0x000fe200078e00ff */
[----:B------:R-:W-:-:S02]  /*1da0*/  F2FP.F16.F32.PACK_AB R15, R22, R18 ;  /* 0x00000012160f723e */ /* 0x000fc400000000ff */
[----:B------:R-:W-:Y:S02]  /*1db0*/  F2FP.F16.F32.PACK_AB R17, R17, R32 ;  /* 0x000000201111723e */ /* 0x000fe400000000ff */
[----:B------:R-:W-:-:S03]  /*1dc0*/  ISETP.GE.U32.AND P0, PT, R12, UR14, PT ;  /* 0x0000000e0c007c0c */ /* 0x000fc6000bf06070 */
[----:B------:R0:W-:Y:S01]  /*1dd0*/  STG.E.64 desc[UR16][R4.64], R16 ;  /* 0x0000001004007986 */ /* 0x0001e2000c101b10 */
[----:B------:R-:W-:-:S03]  /*1de0*/  ISETP.GE.AND.EX P0, PT, R13, UR7, PT, P0 ;  /* 0x000000070d007c0c */ /* 0x000fc6000bf06300 */
[----:B------:R1:W-:Y:S04]  /*1df0*/  STG.E.64 desc[UR16][R8.64], R20 ;  /* 0x0000001408007986 */ /* 0x0003e8000c101b10 */
[----:B------:R1:W-:Y:S01]  /*1e00*/  STG.E.64 desc[UR16][R6.64], R14 ;  /* 0x0000000e06007986 */ /* 0x0003e2000c101b10 */
[----:B0-----:R-:W-:Y:S01]  /*1e10*/  HFMA2.MMA R5, -RZ, RZ, 0, 0 ;  /* 0x00000000ff057435 */ /* 0x001fe200000001ff */
[----:B------:R-:W-:-:S04]  /*1e20*/  MOV R4, R10 ;  /* 0x0000000a00047202 */ /* 0x000fc80000000f00 */
[----:B------:R-:W-:Y:S06]  /*1e30*/  @!P0 BRA P4, `(.L_x_118) ;  /* 0xfffffff800b08947 */ /* 0x000fec000203ffff */
[----:B------:R-:W-:Y:S05]  /*1e40*/  BSYNC B0 ;  /* 0x0000000000007941 */ /* 0x000fea0003800000 */
.L_x_117:
[----:B------:R-:W-:Y:S05]  /*1e50*/  EXIT ;  /* 0x000000000000794d */ /* 0x000fea0003800000 */
.L_x_116:
[----:B------:R-:W-:Y:S01]  /*1e60*/  ULDC.S8 UR4, c[0x0][0xe8a] ;  /* 0x0003a28000047ab9 */ /* 0x000fe20000000200 */
[----:B------:R-:W-:Y:S01]  /*1e70*/  BSSY B0, `(.L_x_119) ;  /* 0x0000158000007945 */ /* 0x000fe20003800000 */
[----:B------:R-:W-:Y:S01]  /*1e80*/  ISETP.NE.AND P1, PT, RZ, UR4, PT ;  /* 0x00000004ff007c0c */ /* 0x000fe2000bf25270 */
[----:B------:R-:W-:-:S12]  /*1e90*/  ULDC.U8 UR5, c[0x0][0xe88] ;  /* 0x0003a20000057ab9 */ /* 0x000fd80000000000 */
.L_x_129:
[C---:B------:R-:W-:Y:S02]  /*1ea0*/  SHF.L.U32 R6, R4.reuse, 0x3, RZ ;  /* 0x0000000304067819 */ /* 0x040fe400000006ff */
[----:B------:R-:W-:Y:S02]  /*1eb0*/  SHF.L.U64.HI R5, R4, 0x3, R5 ;  /* 0x0000000304057819 */ /* 0x000fe40000010205 */
[C---:B------:R-:W-:Y:S02]  /*1ec0*/  IADD3 R12, P2, R6.reuse, UR10, RZ ;  /* 0x0000000a060c7c10 */ /* 0x040fe4000ff5e0ff */
[----:B------:R-:W-:Y:S02]  /*1ed0*/  IADD3 R2, P0, R6, UR8, RZ ;  /* 0x0000000806027c10 */ /* 0x000fe4000ff1e0ff */
[C---:B------:R-:W-:Y:S02]  /*1ee0*/  IADD3.X R13, R5.reuse, UR11, RZ, P2, !PT ;  /* 0x0000000b050d7c10 */ /* 0x040fe400097fe4ff */
[----:B------:R-:W-:-:S02]  /*1ef0*/  IADD3.X R3, R5, UR9, RZ, P0, !PT ;  /* 0x0000000905037c10 */ /* 0x000fc400087fe4ff */
[----:B------:R-:W-:Y:S02]  /*1f00*/  IADD3 R4, P0, R6, UR12, RZ ;  /* 0x0000000c06047c10 */ /* 0x000fe4000ff1e0ff */
[----:B------:R-:W2:Y:S02]  /*1f10*/  LDG.E.64 R12, desc[UR16][R12.64] ;  /* 0x000000100c0c7981 */ /* 0x000ea4000c1e1b00 */
[----:B------:R-:W-:Y:S02]  /*1f20*/  IADD3.X R5, R5, UR13, RZ, P0, !PT ;  /* 0x0000000d05057c10 */ /* 0x000fe400087fe4ff */
[----:B------:R-:W3:Y:S04]  /*1f30*/  LDG.E.64 R8, desc[UR16][R2.64] ;  /* 0x0000001002087981 */ /* 0x000ee8000c1e1b00 */
[----:B-----5:R0:W5:Y:S01]  /*1f40*/  LDG.E.64 R16, desc[UR16][R4.64] ;  /* 0x0000001004107981 */ /* 0x020162000c1e1b00 */
[----:B--2---:R-:W-:-:S02]  /*1f50*/  HADD2.F32 R14, -RZ, R12.H0_H0 ;  /* 0x2000000cff0e7230 */ /* 0x004fc40000004100 */
[----:B---3--:R-:W-:Y:S01]  /*1f60*/  HADD2.F32 R7, -RZ, R8.H0_H0 ;  /* 0x20000008ff077230 */ /* 0x008fe20000004100 */
[----:B0-----:R-:W-:Y:S06]  /*1f70*/  @!P1 BRA `(.L_x_120) ;  /* 0x00000008003c9947 */ /* 0x001fec0003800000 */
        /* <DEDUP_REMOVED lines=8> */
[----:B------:R-:W-:-:S11]  /*2000*/  F2FP.F16.F32.PACK_AB R6, RZ, R6 ;  /* 0x00000006ff06723e */ /* 0x000fd600000000ff */
[----:B------:R-:W-:Y:S05]  /*2010*/  @!P0 BRA `(.L_x_123) ;  /* 0x0000000000588947 */ /* 0x000fea0003800000 */
[----:B------:R-:W-:Y:S02]  /*2020*/  HADD2.F32 R12, -RZ, R12.H1_H1 ;  /* 0x3000000cff0c7230 */ /* 0x000fe40000004100 */
[----:B------:R-:W-:Y:S01]  /*2030*/  FFMA.FTZ R14, -R14, UR18, -R14 ;  /* 0x000000120e0e7c23 */ /* 0x000fe2000801090e */
[----:B-----5:R-:W-:Y:S02]  /*2040*/  HADD2.F32 R16, -RZ, R13.H0_H0 ;  /* 0x2000000dff107230 */ /* 0x020fe40000004100 */
[----:B------:R-:W-:Y:S02]  /*2050*/  HADD2.F32 R11, -RZ, R8.H1_H1 ;  /* 0x30000008ff0b7230 */ /* 0x000fe40000004100 */
[----:B------:R-:W-:Y:S01]  /*2060*/  FFMA.FTZ R8, -R12, UR18, -R12 ;  /* 0x000000120c087c23 */ /* 0x000fe2000801090c */
[----:B------:R-:W-:Y:S02]  /*2070*/  HADD2.F32 R15, -RZ, R9.H0_H0 ;  /* 0x20000009ff0f7230 */ /* 0x000fe40000004100 */
[----:B------:R-:W-:Y:S01]  /*2080*/  FFMA.FTZ R18, -R16, UR18, -R16 ;  /* 0x0000001210127c23 */ /* 0x000fe20008010910 */
[----:B------:R-:W-:-:S02]  /*2090*/  HADD2.F32 R13, -RZ, R13.H1_H1 ;  /* 0x3000000dff0d7230 */ /* 0x000fc40000004100 */
[-C--:B------:R-:W-:Y:S01]  /*20a0*/  FFMA.FTZ R8, R8, -R0.reuse, R11 ;  /* 0x8000000008087223 */ /* 0x080fe2000001000b */
[----:B------:R-:W-:Y:S02]  /*20b0*/  HADD2.F32 R11, -RZ, R9.H1_H1 ;  /* 0x30000009ff0b7230 */ /* 0x000fe40000004100 */
[-C--:B------:R-:W-:Y:S01]  /*20c0*/  FFMA.FTZ R15, R18, -R0.reuse, R15 ;  /* 0x80000000120f7223 */ /* 0x080fe2000001000f */
[-C--:B------:R-:W-:Y:S01]  /*20d0*/  FFMA.FTZ R7, R14, -R0.reuse, R7 ;  /* 0x800000000e077223 */ /* 0x080fe20000010007 */
[C---:B------:R-:W-:Y:S01]  /*20e0*/  FFMA.FTZ R18, -R13.reuse, UR18, -R13 ;  /* 0x000000120d127c23 */ /* 0x040fe2000801090d */
[----:B------:R-:W-:Y:S01]  /*20f0*/  FADD.FTZ R9, -R16, -RZ ;  /* 0x800000ff10097221 */ /* 0x000fe20000010100 */
[----:B------:R-:W-:Y:S01]  /*2100*/  FADD.FTZ R12, -R12, -RZ ;  /* 0x800000ff0c0c7221 */ /* 0x000fe20000010100 */
[----:B------:R-:W-:Y:S01]  /*2110*/  FADD.FTZ R14, -R13, -RZ ;  /* 0x800000ff0d0e7221 */ /* 0x000fe20000010100 */
[----:B------:R-:W-:Y:S02]  /*2120*/  FFMA.FTZ R11, R18, -R0, R11 ;  /* 0x80000000120b7223 */ /* 0x000fe4000001000b */
[----:B------:R-:W-:-:S02]  /*2130*/  F2FP.F16.F32.PACK_AB R8, R9, R8 ;  /* 0x000000080908723e */ /* 0x000fc400000000ff */
[----:B------:R-:W-:Y:S02]  /*2140*/  F2FP.F16.F32.PACK_AB R7, R12, R7 ;  /* 0x000000070c07723e */ /* 0x000fe400000000ff */
[----:B------:R-:W-:Y:S02]  /*2150*/  F2FP.F16.F32.PACK_AB R9, R14, R15 ;  /* 0x0000000f0e09723e */ /* 0x000fe400000000ff */
[----:B------:R-:W-:Y:S01]  /*2160*/  F2FP.F16.F32.PACK_AB R11, RZ, R11 ;  /* 0x0000000bff0b723e */ /* 0x000fe200000000ff */
[----:B------:R-:W-:Y:S06]  /*2170*/  BRA `(.L_x_124) ;  /* 0x0000001000647947 */ /* 0x000fec0003800000 */
.L_x_123:
[-C--:B------:R-:W-:Y:S01]  /*2180*/  FFMA.FTZ R7, R14, R0.reuse, R7 ;  /* 0x000000000e077223 */ /* 0x080fe20000010007 */
[----:B------:R-:W-:Y:S02]  /*2190*/  HADD2.F32 R11, -RZ, R8.H1_H1 ;  /* 0x30000008ff0b7230 */ /* 0x000fe40000004100 */
[----:B------:R-:W-:Y:S02]  /*21a0*/  HADD2.F32 R12, -RZ, R12.H1_H1 ;  /* 0x3000000cff0c7230 */ /* 0x000fe40000004100 */
[----:B------:R-:W-:Y:S02]  /*21b0*/  HADD2.F32 R14, -RZ, R13.H0_H0 ;  /* 0x2000000dff0e7230 */ /* 0x000fe40000004100 */
[----:B------:R-:W-:Y:S02]  /*21c0*/  HADD2.F32 R15, -RZ, R9.H0_H0 ;  /* 0x20000009ff0f7230 */ /* 0x000fe40000004100 */
[----:B------:R-:W-:Y:S01]  /*21d0*/  FFMA.FTZ R8, R12, R0, R11 ;  /* 0x000000000c087223 */ /* 0x000fe2000001000b */
[----:B-----5:R-:W-:-:S02]  /*21e0*/  HADD2.F32 R16, -RZ, R13.H1_H1 ;  /* 0x3000000dff107230 */ /* 0x020fc40000004100 */
[C---:B------:R-:W-:Y:S01]  /*21f0*/  FADD.FTZ R13, -R14.reuse, -RZ ;  /* 0x800000ff0e0d7221 */ /* 0x040fe20000010100 */
[----:B------:R-:W-:Y:S02]  /*2200*/  HADD2.F32 R17, -RZ, R9.H1_H1 ;  /* 0x30000009ff117230 */ /* 0x000fe40000004100 */
[----:B------:R-:W-:Y:S01]  /*2210*/  FFMA.FTZ R9, R14, R0, R15 ;  /* 0x000000000e097223 */ /* 0x000fe2000001000f */
[----:B------:R-:W-:Y:S01]  /*2220*/  FADD.FTZ R12, -R12, -RZ ;  /* 0x800000ff0c0c7221 */ /* 0x000fe20000010100 */
[C---:B------:R-:W-:Y:S01]  /*2230*/  FADD.FTZ R14, -R16.reuse, -RZ ;  /* 0x800000ff100e7221 */ /* 0x040fe20000010100 */
[----:B------:R-:W-:Y:S01]  /*2240*/  F2FP.F16.F32.PACK_AB R8, R13, R8 ;  /* 0x000000080d08723e */ /* 0x000fe200000000ff */
[----:B------:R-:W-:Y:S02]  /*2250*/  FFMA.FTZ R11, R16, R0, R17 ;  /* 0x00000000100b7223 */ /* 0x000fe40000010011 */
[----:B------:R-:W-:Y:S02]  /*2260*/  F2FP.F16.F32.PACK_AB R7, R12, R7 ;  /* 0x000000070c07723e */ /* 0x000fe400000000ff */
[----:B------:R-:W-:-:S02]  /*2270*/  F2FP.F16.F32.PACK_AB R9, R14, R9 ;  /* 0x000000090e09723e */ /* 0x000fc400000000ff */
[----:B------:R-:W-:Y:S01]  /*2280*/  F2FP.F16.F32.PACK_AB R11, RZ, R11 ;  /* 0x0000000bff0b723e */ /* 0x000fe200000000ff */
[----:B------:R-:W-:Y:S06]  /*2290*/  BRA `(.L_x_124) ;  /* 0x00000010001c7947 */ /* 0x000fec0003800000 */
.L_x_122:
[----:B------:R-:W-:Y:S01]  /*22a0*/  UPRMT UR4, UR5, 0x8880, URZ ;  /* 0x0000888005047896 */ /* 0x000fe2000800003f */
[--C-:B-----5:R-:W-:Y:S02]  /*22b0*/  HADD2.F32 R16, -RZ, R9.reuse.H0_H0 ;  /* 0x20000009ff107230 */ /* 0x120fe40000004100 */
[----:B------:R-:W-:Y:S01]  /*22c0*/  FFMA.FTZ R14, R7, UR15, -R14 ;  /* 0x0000000f070e7c23 */ /* 0x000fe2000801080e */
[----:B------:R-:W-:Y:S02]  /*22d0*/  HADD2.F32 R18, -RZ, R9.H1_H1 ;  /* 0x30000009ff127230 */ /* 0x000fe40000004100 */
[----:B------:R-:W-:Y:S01]  /*22e0*/  HADD2.F32 R11, -RZ, R13.H0_H0 ;  /* 0x2000000dff0b7230 */ /* 0x000fe20000004100 */
[----:B------:R-:W-:Y:S01]  /*22f0*/  ISETP.NE.AND P0, PT, RZ, UR4, PT ;  /* 0x00000004ff007c0c */ /* 0x000fe2000bf05270 */
[----:B------:R-:W-:Y:S01]  /*2300*/  HADD2.F32 R8, -RZ, R8.H1_H1 ;  /* 0x30000008ff087230 */ /* 0x000fe20000004100 */
[----:B------:R-:W-:Y:S01]  /*2310*/  F2FP.F16.F32.PACK_AB R6, RZ, R14 ;  /* 0x0000000eff06723e */ /* 0x000fe200000000ff */
[----:B------:R-:W-:-:S02]  /*2320*/  HADD2.F32 R9, -RZ, R12.H1_H1 ;  /* 0x3000000cff097230 */ /* 0x000fc40000004100 */
[----:B------:R-:W-:Y:S01]  /*2330*/  FFMA.FTZ R11, R16, UR15, -R11 ;  /* 0x0000000f100b7c23 */ /* 0x000fe2000801080b */
[----:B------:R-:W-:Y:S02]  /*2340*/  HADD2.F32 R13, -RZ, R13.H1_H1 ;  /* 0x3000000dff0d7230 */ /* 0x000fe40000004100 */
[----:B------:R-:W-:Y:S02]  /*2350*/  FFMA.FTZ R9, R8, UR15, -R9 ;  /* 0x0000000f08097c23 */ /* 0x000fe40008010809 */
[----:B------:R-:W-:Y:S01]  /*2360*/  F2FP.F16.F32.PACK_AB R17, RZ, R11 ;  /* 0x0000000bff11723e */ /* 0x000fe200000000ff */
[----:B------:R-:W-:Y:S02]  /*2370*/  FFMA.FTZ R13, R18, UR15, -R13 ;  /* 0x0000000f120d7c23 */ /* 0x000fe4000801080d */
[----:B------:R-:W-:Y:S01]  /*2380*/  F2FP.F16.F32.PACK_AB R15, RZ, R9 ;  /* 0x00000009ff0f723e */ /* 0x000fe200000000ff */
[----:B------:R-:W-:Y:S02]  /*2390*/  @P0 FFMA.FTZ R14, R14, UR18, R14 ;  /* 0x000000120e0e0c23 */ /* 0x000fe4000801000e */
[----:B------:R-:W-:Y:S01]  /*23a0*/  F2FP.F16.F32.PACK_AB R19, RZ, R13 ;  /* 0x0000000dff13723e */ /* 0x000fe200000000ff */
[----:B------:R-:W-:Y:S01]  /*23b0*/  @P0 FFMA.FTZ R9, R9, UR18, R9 ;  /* 0x0000001209090c23 */ /* 0x000fe20008010009 */
[----:B------:R-:W-:Y:S01]  /*23c0*/  @P0 FFMA.FTZ R11, R11, UR18, R11 ;  /* 0x000000120b0b0c23 */ /* 0x000fe2000801000b */
[----:B------:R-:W-:Y:S01]  /*23d0*/  @P0 FFMA.FTZ R13, R13, UR18, R13 ;  /* 0x000000120d0d0c23 */ /* 0x000fe2000801000d */
[-C--:B------:R-:W-:Y:S01]  /*23e0*/  FFMA.FTZ R7, R14, -R0.reuse, R7 ;  /* 0x800000000e077223 */ /* 0x080fe20000010007 */
[-C--:B------:R-:W-:Y:S01]  /*23f0*/  FFMA.FTZ R8, R9, -R0.reuse, R8 ;  /* 0x8000000009087223 */ /* 0x080fe20000010008 */
[-C--:B------:R-:W-:Y:S01]  /*2400*/  FFMA.FTZ R11, R11, -R0.reuse, R16 ;  /* 0x800000000b0b7223 */ /* 0x080fe20000010010 */
[----:B------:R-:W-:-:S03]  /*2410*/  FFMA.FTZ R12, R13, -R0, R18 ;  /* 0x800000000d0c7223 */ /* 0x000fc60000010012 */
[----:B------:R-:W-:Y:S02]  /*2420*/  F2FP.F16.F32.PACK_AB R13, R8, R7 ;  /* 0x00000007080d723e */ /* 0x000fe400000000ff */
[----:B------:R-:W-:Y:S02]  /*2430*/  F2FP.F16.F32.PACK_AB R12, R12, R11 ;  /* 0x0000000b0c0c723e */ /* 0x000fe400000000ff */
[C---:B------:R-:W-:Y:S02]  /*2440*/  PRMT R7, R13.reuse, 0x5410, R15 ;  /* 0x000054100d077816 */ /* 0x040fe4000000000f */
[----:B------:R-:W-:Y:S02]  /*2450*/  PRMT R8, R13, 0x5432, R17 ;  /* 0x000054320d087816 */ /* 0x000fe40000000011 */
[C---:B------:R-:W-:Y:S02]  /*2460*/  PRMT R9, R12.reuse, 0x5410, R19 ;  /* 0x000054100c097816 */ /* 0x040fe40000000013 */
[----:B------:R-:W-:Y:S01]  /*2470*/  PRMT R11, R12, 0x7632, R11 ;  /* 0x000076320c0b7816 */ /* 0x000fe2000000000b */
[----:B------:R-:W-:Y:S06]  /*2480*/  BRA `(.L_x_124) ;  /* 0x0000000c00a07947 */ /* 0x000fec0003800000 */
.L_x_121:
[----:B------:R-:W-:-:S13]  /*2490*/  FSETP.NEU.FTZ.AND P0, PT, RZ, UR15, PT ;  /* 0x0000000fff007c0b */ /* 0x000fda000bf1d000 */
[----:B------:R-:W-:Y:S05]  /*24a0*/  @P0 BRA `(.L_x_125) ;  /* 0x0000000000740947 */ /* 0x000fea0003800000 */
[----:B------:R-:W-:Y:S01]  /*24b0*/  UPRMT UR4, UR5, 0x8880, URZ ;  /* 0x0000888005047896 */ /* 0x000fe2000800003f */
[C---:B------:R-:W-:Y:S01]  /*24c0*/  FFMA.FTZ R11, R14.reuse, UR18, R14 ;  /* 0x000000120e0b7c23 */ /* 0x040fe2000801000e */
[----:B------:R-:W-:Y:S02]  /*24d0*/  HADD2.F32 R12, -RZ, R12.H1_H1 ;  /* 0x3000000cff0c7230 */ /* 0x000fe40000004100 */
[--C-:B-----5:R-:W-:Y:S02]  /*24e0*/  HADD2.F32 R16, -RZ, R13.reuse.H0_H0 ;  /* 0x2000000dff107230 */ /* 0x120fe40000004100 */
[----:B------:R-:W-:Y:S01]  /*24f0*/  ISETP.NE.AND P0, PT, RZ, UR4, PT ;  /* 0x00000004ff007c0c */ /* 0x000fe2000bf05270 */
[----:B------:R-:W-:Y:S02]  /*2500*/  HADD2.F32 R18, -RZ, R13.H1_H1 ;  /* 0x3000000dff127230 */ /* 0x000fe40000004100 */
[----:B------:R-:W-:Y:S01]  /*2510*/  HADD2.F32 R13, -RZ, R8.H1_H1 ;  /* 0x30000008ff0d7230 */ /* 0x000fe20000004100 */
[----:B------:R-:W-:Y:S01]  /*2520*/  FSEL R6, R14, R11, !P0 ;  /* 0x0000000b0e067208 */ /* 0x000fe20004000000 */
[--C-:B------:R-:W-:Y:S01]  /*2530*/  HADD2.F32 R15, -RZ, R9.reuse.H0_H0 ;  /* 0x20000009ff0f7230 */ /* 0x100fe20000004100 */
[----:B------:R-:W-:Y:S01]  /*2540*/  F2FP.F16.F32.PACK_AB R8, RZ, R12 ;  /* 0x0000000cff08723e */ /* 0x000fe200000000ff */
[----:B------:R-:W-:Y:S01]  /*2550*/  HADD2.F32 R17, -RZ, R9.H1_H1 ;  /* 0x30000009ff117230 */ /* 0x000fe20000004100 */
[----:B------:R-:W-:Y:S01]  /*2560*/  F2FP.F16.F32.PACK_AB R19, RZ, R16 ;  /* 0x00000010ff13723e */ /* 0x000fe200000000ff */
[----:B------:R-:W-:Y:S01]  /*2570*/  FFMA.FTZ R7, R6, -R0, R7 ;  /* 0x8000000006077223 */ /* 0x000fe20000010007 */
[----:B------:R-:W-:-:S03]  /*2580*/  F2FP.F16.F32.PACK_AB R20, RZ, R18 ;  /* 0x00000012ff14723e */ /* 0x000fc600000000ff */
[----:B------:R-:W-:Y:S01]  /*2590*/  @P0 FFMA.FTZ R12, R12, UR18, R12 ;  /* 0x000000120c0c0c23 */ /* 0x000fe2000801000c */
[----:B------:R-:W-:Y:S01]  /*25a0*/  @P0 FFMA.FTZ R16, R16, UR18, R16 ;  /* 0x0000001210100c23 */ /* 0x000fe20008010010 */
[----:B------:R-:W-:Y:S01]  /*25b0*/  @P0 FFMA.FTZ R18, R18, UR18, R18 ;  /* 0x0000001212120c23 */ /* 0x000fe20008010012 */
[----:B------:R-:W-:Y:S01]  /*25c0*/  F2FP.F16.F32.PACK_AB R14, R7, R14 ;  /* 0x0000000e070e723e */ /* 0x000fe200000000ff */
[-C--:B------:R-:W-:Y:S01]  /*25d0*/  FFMA.FTZ R6, R12, -R0.reuse, R13 ;  /* 0x800000000c067223 */ /* 0x080fe2000001000d */
[-C--:B------:R-:W-:Y:S01]  /*25e0*/  FFMA.FTZ R9, R16, -R0.reuse, R15 ;  /* 0x8000000010097223 */ /* 0x080fe2000001000f */
[----:B------:R-:W-:Y:S01]  /*25f0*/  FFMA.FTZ R11, R18, -R0, R17 ;  /* 0x80000000120b7223 */ /* 0x000fe20000010011 */
[----:B------:R-:W-:Y:S02]  /*2600*/  PRMT R7, R14, 0x5432, R8 ;  /* 0x000054320e077816 */ /* 0x000fe40000000008 */
[----:B------:R-:W-:Y:S02]  /*2610*/  PRMT R8, R8, 0x5410, R19 ;  /* 0x0000541008087816 */ /* 0x000fe40000000013 */
[----:B------:R-:W-:-:S02]  /*2620*/  F2FP.F16.F32.PACK_AB R12, R9, R6 ;  /* 0x00000006090c723e */ /* 0x000fc400000000ff */
[----:B------:R-:W-:Y:S02]  /*2630*/  F2FP.F16.F32.PACK_AB R11, RZ, R11 ;  /* 0x0000000bff0b723e */ /* 0x000fe400000000ff */
[----:B------:R-:W-:Y:S02]  /*2640*/  PRMT R9, R12, 0x5432, R20 ;  /* 0x000054320c097816 */ /* 0x000fe40000000014 */
[----:B------:R-:W-:Y:S02]  /*2650*/  PRMT R6, R14, 0x7610, R6 ;  /* 0x000076100e067816 */ /* 0x000fe40000000006 */
[----:B------:R-:W-:Y:S01]  /*2660*/  PRMT R8, R12, 0x7610, R8 ;  /* 0x000076100c087816 */ /* 0x000fe20000000008 */
[----:B------:R-:W-:Y:S06]  /*2670*/  BRA `(.L_x_124) ;  /* 0x0000000c00247947 */ /* 0x000fec0003800000 */
.L_x_125:
[----:B------:R-:W-:Y:S01]  /*2680*/  UPRMT UR4, UR5, 0x8880, URZ ;  /* 0x0000888005047896 */ /* 0x000fe2000800003f */
[--C-:B-----5:R-:W-:Y:S02]  /*2690*/  HADD2.F32 R16, -RZ, R9.reuse.H0_H0 ;  /* 0x20000009ff107230 */ /* 0x120fe40000004100 */
[----:B------:R-:W-:Y:S01]  /*26a0*/  FFMA.FTZ R14, R7, UR15, R14 ;  /* 0x0000000f070e7c23 */ /* 0x000fe2000801000e */
[----:B------:R-:W-:Y:S02]  /*26b0*/  HADD2.F32 R18, -RZ, R9.H1_H1 ;  /* 0x30000009ff127230 */ /* 0x000fe40000004100 */
[----:B------:R-:W-:Y:S01]  /*26c0*/  HADD2.F32 R11, -RZ, R13.H0_H0 ;  /* 0x2000000dff0b7230 */ /* 0x000fe20000004100 */
[----:B------:R-:W-:Y:S01]  /*26d0*/  ISETP.NE.AND P0, PT, RZ, UR4, PT ;  /* 0x00000004ff007c0c */ /* 0x000fe2000bf05270 */
[----:B------:R-:W-:Y:S01]  /*26e0*/  HADD2.F32 R8, -RZ, R8.H1_H1 ;  /* 0x30000008ff087230 */ /* 0x000fe20000004100 */
[----:B------:R-:W-:Y:S01]  /*26f0*/  F2FP.F16.F32.PACK_AB R6, RZ, R14 ;  /* 0x0000000eff06723e */ /* 0x000fe200000000ff */
[----:B------:R-:W-:-:S02]  /*2700*/  HADD2.F32 R9, -RZ, R12.H1_H1 ;  /* 0x3000000cff097230 */ /* 0x000fc40000004100 */
[----:B------:R-:W-:Y:S01]  /*2710*/  FFMA.FTZ R11, R16, UR15, R11 ;  /* 0x0000000f100b7c23 */ /* 0x000fe2000801000b */
[----:B------:R-:W-:Y:S02]  /*2720*/  HADD2.F32 R13, -RZ, R13.H1_H1 ;  /* 0x3000000dff0d7230 */ /* 0x000fe40000004100 */
[----:B------:R-:W-:Y:S02]  /*2730*/  FFMA.FTZ R9, R8, UR15, R9 ;  /* 0x0000000f08097c23 */ /* 0x000fe40008010009 */
[----:B------:R-:W-:Y:S01]  /*2740*/  F2FP.F16.F32.PACK_AB R17, RZ, R11 ;  /* 0x0000000bff11723e */ /* 0x000fe200000000ff */
[----:B------:R-:W-:Y:S02]  /*2750*/  FFMA.FTZ R13, R18, UR15, R13 ;  /* 0x0000000f120d7c23 */ /* 0x000fe4000801000d */
        /* <DEDUP_REMOVED lines=17> */
.L_x_120:
[----:B------:R-:W-:Y:S02]  /*2870*/  ULDC.S8 UR4, c[0x0][0xe89] ;  /* 0x0003a24000047ab9 */ /* 0x000fe40000000200 */
[----:B------:R-:W-:-:S13]  /*2880*/  ISETP.NE.AND P0, PT, RZ, UR4, PT ;  /* 0x00000004ff007c0c */ /* 0x000fda000bf05270 */
[----:B------:R-:W-:Y:S05]  /*2890*/  @!P0 BRA `(.L_x_126) ;  /* 0x0000000400508947 */ /* 0x000fea0003800000 */
[----:B------:R-:W-:-:S13]  /*28a0*/  FSETP.NEU.FTZ.AND P0, PT, RZ, UR15, PT ;  /* 0x0000000fff007c0b */ /* 0x000fda000bf1d000 */
[----:B------:R-:W-:Y:S05]  /*28b0*/  @P0 BRA `(.L_x_127) ;  /* 0x00000000009c0947 */ /* 0x000fea0003800000 */
[----:B------:R-:W-:Y:S01]  /*28c0*/  UPRMT UR4, UR5, 0x8880, URZ ;  /* 0x0000888005047896 */ /* 0x000fe2000800003f */
[----:B-----5:R-:W-:Y:S02]  /*28d0*/  HADD2.F32 R6, -RZ, R16.H0_H0 ;  /* 0x20000010ff067230 */ /* 0x020fe40000004100 */
[----:B------:R-:W-:Y:S01]  /*28e0*/  FMUL.FTZ R11, R14, UR19 ;  /* 0x000000130e0b7c20 */ /* 0x000fe20008410000 */
[----:B------:R-:W-:Y:S02]  /*28f0*/  HADD2.F32 R18, -RZ, R12.H1_H1 ;  /* 0x3000000cff127230 */ /* 0x000fe40000004100 */
[--C-:B------:R-:W-:Y:S01]  /*2900*/  HADD2.F32 R20, -RZ, R13.reuse.H0_H0 ;  /* 0x2000000dff147230 */ /* 0x100fe20000004100 */
[----:B------:R-:W-:Y:S01]  /*2910*/  ISETP.NE.AND P0, PT, RZ, UR4, PT ;  /* 0x00000004ff007c0c */ /* 0x000fe2000bf05270 */
[----:B------:R-:W-:Y:S02]  /*2920*/  HADD2.F32 R22, -RZ, R13.H1_H1 ;  /* 0x3000000dff167230 */ /* 0x000fe40000004100 */
[----:B------:R-:W-:Y:S01]  /*2930*/  FFMA.FTZ R11, R6, UR18, -R11 ;  /* 0x00000012060b7c23 */ /* 0x000fe2000801080b */
[----:B------:R-:W-:-:S02]  /*2940*/  HADD2.F32 R16, -RZ, R16.H1_H1 ;  /* 0x30000010ff107230 */ /* 0x000fc40000004100 */
[----:B------:R-:W-:Y:S01]  /*2950*/  FMUL.FTZ R13, R18, UR19 ;  /* 0x00000013120d7c20 */ /* 0x000fe20008410000 */
[--C-:B------:R-:W-:Y:S02]  /*2960*/  HADD2.F32 R6, -RZ, R17.reuse.H0_H0 ;  /* 0x20000011ff067230 */ /* 0x100fe40000004100 */
[----:B------:R-:W-:Y:S01]  /*2970*/  FMUL.FTZ R15, R20, UR19 ;  /* 0x00000013140f7c20 */ /* 0x000fe20008410000 */
[----:B------:R-:W-:Y:S02]  /*2980*/  HADD2.F32 R17, -RZ, R17.H1_H1 ;  /* 0x30000011ff117230 */ /* 0x000fe40000004100 */
[----:B------:R-:W-:Y:S01]  /*2990*/  FMUL.FTZ R12, R22, UR19 ;  /* 0x00000013160c7c20 */ /* 0x000fe20008410000 */
[----:B------:R-:W-:Y:S01]  /*29a0*/  FFMA.FTZ R13, R16, UR18, -R13 ;  /* 0x00000012100d7c23 */ /* 0x000fe2000801080d */
[----:B------:R-:W-:Y:S01]  /*29b0*/  FFMA.FTZ R15, R6, UR18, -R15 ;  /* 0x00000012060f7c23 */ /* 0x000fe2000801080f */
[----:B------:R-:W-:Y:S01]  /*29c0*/  F2FP.F16.F32.PACK_AB R6, RZ, R11 ;  /* 0x0000000bff06723e */ /* 0x000fe200000000ff */
[----:B------:R-:W-:Y:S01]  /*29d0*/  FFMA.FTZ R17, R17, UR18, -R12 ;  /* 0x0000001211117c23 */ /* 0x000fe2000801080c */
[----:B------:R-:W-:Y:S01]  /*29e0*/  @P0 FFMA.FTZ R11, R11, UR18, -R14 ;  /* 0x000000120b0b0c23 */ /* 0x000fe2000801080e */
[----:B------:R-:W-:Y:S01]  /*29f0*/  F2FP.F16.F32.PACK_AB R16, RZ, R13 ;  /* 0x0000000dff10723e */ /* 0x000fe200000000ff */
[----:B------:R-:W-:Y:S01]  /*2a00*/  @P0 FFMA.FTZ R13, R13, UR18, -R18 ;  /* 0x000000120d0d0c23 */ /* 0x000fe20008010812 */
[----:B------:R-:W-:Y:S01]  /*2a10*/  F2FP.F16.F32.PACK_AB R18, RZ, R15 ;  /* 0x0000000fff12723e */ /* 0x000fe200000000ff */
[----:B------:R-:W-:-:S02]  /*2a20*/  HADD2.F32 R8, -RZ, R8.H1_H1 ;  /* 0x30000008ff087230 */ /* 0x000fc40000004100 */
[----:B------:R-:W-:Y:S01]  /*2a30*/  @P0 FFMA.FTZ R15, R15, UR18, -R20 ;  /* 0x000000120f0f0c23 */ /* 0x000fe20008010814 */
[--C-:B------:R-:W-:Y:S02]  /*2a40*/  HADD2.F32 R12, -RZ, R9.reuse.H0_H0 ;  /* 0x20000009ff0c7230 */ /* 0x100fe40000004100 */
[-C--:B------:R-:W-:Y:S01]  /*2a50*/  FFMA.FTZ R7, R11, -R0.reuse, R7 ;  /* 0x800000000b077223 */ /* 0x080fe20000010007 */
[----:B------:R-:W-:Y:S01]  /*2a60*/  HADD2.F32 R14, -RZ, R9.H1_H1 ;  /* 0x30000009ff0e7230 */ /* 0x000fe20000004100 */
[----:B------:R-:W-:Y:S01]  /*2a70*/  F2FP.F16.F32.PACK_AB R9, RZ, R17 ;  /* 0x00000011ff09723e */ /* 0x000fe200000000ff */
[----:B------:R-:W-:Y:S01]  /*2a80*/  @P0 FFMA.FTZ R17, R17, UR18, -R22 ;  /* 0x0000001211110c23 */ /* 0x000fe20008010816 */
[-C--:B------:R-:W-:Y:S01]  /*2a90*/  FFMA.FTZ R8, R13, -R0.reuse, R8 ;  /* 0x800000000d087223 */ /* 0x080fe20000010008 */
[-C--:B------:R-:W-:Y:S02]  /*2aa0*/  FFMA.FTZ R15, R15, -R0.reuse, R12 ;  /* 0x800000000f0f7223 */ /* 0x080fe4000001000c */
[----:B------:R-:W-:-:S02]  /*2ab0*/  FFMA.FTZ R12, R17, -R0, R14 ;  /* 0x80000000110c7223 */ /* 0x000fc4000001000e */
[----:B------:R-:W-:-:S03]  /*2ac0*/  F2FP.F16.F32.PACK_AB R11, R8, R7 ;  /* 0x00000007080b723e */ /* 0x000fc600000000ff */
[----:B------:R-:W-:Y:S02]  /*2ad0*/  F2FP.F16.F32.PACK_AB R12, R12, R15 ;  /* 0x0000000f0c0c723e */ /* 0x000fe400000000ff */
[C---:B------:R-:W-:Y:S02]  /*2ae0*/  PRMT R7, R11.reuse, 0x5410, R16 ;  /* 0x000054100b077816 */ /* 0x040fe40000000010 */
[----:B------:R-:W-:Y:S02]  /*2af0*/  PRMT R8, R11, 0x5432, R18 ;  /* 0x000054320b087816 */ /* 0x000fe40000000012 */
[C---:B------:R-:W-:Y:S02]  /*2b00*/  PRMT R9, R12.reuse, 0x5410, R9 ;  /* 0x000054100c097816 */ /* 0x040fe40000000009 */
[----:B------:R-:W-:Y:S01]  /*2b10*/  PRMT R11, R12, 0x7632, R11 ;  /* 0x000076320c0b7816 */ /* 0x000fe2000000000b */
[----:B------:R-:W-:Y:S06]  /*2b20*/  BRA `(.L_x_124) ;  /* 0x0000000400f87947 */ /* 0x000fec0003800000 */
.L_x_127:
[----:B------:R-:W-:Y:S01]  /*2b30*/  UPRMT UR4, UR5, 0x8880, URZ ;  /* 0x0000888005047896 */ /* 0x000fe2000800003f */
[----:B-----5:R-:W-:Y:S02]  /*2b40*/  HADD2.F32 R6, -RZ, R16.H0_H0 ;  /* 0x20000010ff067230 */ /* 0x020fe40000004100 */
[--C-:B------:R-:W-:Y:S02]  /*2b50*/  HADD2.F32 R20, -RZ, R9.reuse.H0_H0 ;  /* 0x20000009ff147230 */ /* 0x100fe40000004100 */
[----:B------:R-:W-:Y:S01]  /*2b60*/  HADD2.F32 R22, -RZ, R9.H1_H1 ;  /* 0x30000009ff167230 */ /* 0x000fe20000004100 */
[----:B------:R-:W-:Y:S01]  /*2b70*/  ISETP.NE.AND P0, PT, RZ, UR4, PT ;  /* 0x00000004ff007c0c */ /* 0x000fe2000bf05270 */
[----:B------:R-:W-:Y:S02]  /*2b80*/  HADD2.F32 R18, -RZ, R8.H1_H1 ;  /* 0x30000008ff127230 */ /* 0x000fe40000004100 */
[----:B------:R-:W-:Y:S01]  /*2b90*/  FMUL.FTZ R6, R6, UR18 ;  /* 0x0000001206067c20 */ /* 0x000fe20008410000 */
[----:B------:R-:W-:-:S02]  /*2ba0*/  HADD2.F32 R9, -RZ, R12.H1_H1 ;  /* 0x3000000cff097230 */ /* 0x000fc40000004100 */
[----:B------:R-:W-:Y:S02]  /*2bb0*/  HADD2.F32 R16, -RZ, R16.H1_H1 ;  /* 0x30000010ff107230 */ /* 0x000fe40000004100 */
[--C-:B------:R-:W-:Y:S02]  /*2bc0*/  HADD2.F32 R11, -RZ, R13.reuse.H0_H0 ;  /* 0x2000000dff0b7230 */ /* 0x100fe40000004100 */
[----:B------:R-:W-:Y:S02]  /*2bd0*/  HADD2.F32 R15, -RZ, R13.H1_H1 ;  /* 0x3000000dff0f7230 */ /* 0x000fe40000004100 */
[----:B------:R-:W-:Y:S01]  /*2be0*/  FFMA.FTZ R13, R7, UR15, -R14 ;  /* 0x0000000f070d7c23 */ /* 0x000fe2000801080e */
[--C-:B------:R-:W-:Y:S02]  /*2bf0*/  HADD2.F32 R12, -RZ, R17.reuse.H0_H0 ;  /* 0x20000011ff0c7230 */ /* 0x100fe40000004100 */
[----:B------:R-:W-:Y:S01]  /*2c00*/  FFMA.FTZ R14, R18, UR15, -R9 ;  /* 0x0000000f120e7c23 */ /* 0x000fe20008010809 */
[----:B------:R-:W-:-:S02]  /*2c10*/  HADD2.F32 R17, -RZ, R17.H1_H1 ;  /* 0x30000011ff117230 */ /* 0x000fc40000004100 */
[----:B------:R-:W-:Y:S01]  /*2c20*/  FMUL.FTZ R9, R16, UR18 ;  /* 0x0000001210097c20 */ /* 0x000fe20008410000 */
[----:B------:R-:W-:Y:S01]  /*2c30*/  FFMA.FTZ R16, R20, UR15, -R11 ;  /* 0x0000000f14107c23 */ /* 0x000fe2000801080b */
[----:B------:R-:W-:Y:S01]  /*2c40*/  FFMA.FTZ R8, R13, UR19, R6 ;  /* 0x000000130d087c23 */ /* 0x000fe20008010006 */
[----:B------:R-:W-:Y:S01]  /*2c50*/  FMUL.FTZ R11, R12, UR18 ;  /* 0x000000120c0b7c20 */ /* 0x000fe20008410000 */
[----:B------:R-:W-:Y:S01]  /*2c60*/  FFMA.FTZ R15, R22, UR15, -R15 ;  /* 0x0000000f160f7c23 */ /* 0x000fe2000801080f */
[----:B------:R-:W-:Y:S01]  /*2c70*/  FMUL.FTZ R12, R17, UR18 ;  /* 0x00000012110c7c20 */ /* 0x000fe20008410000 */
[----:B------:R-:W-:Y:S01]  /*2c80*/  FFMA.FTZ R9, R14, UR19, R9 ;  /* 0x000000130e097c23 */ /* 0x000fe20008010009 */
[----:B------:R-:W-:Y:S01]  /*2c90*/  F2FP.F16.F32.PACK_AB R6, RZ, R8 ;  /* 0x00000008ff06723e */ /* 0x000fe200000000ff */
[----:B------:R-:W-:Y:S01]  /*2ca0*/  FFMA.FTZ R11, R16, UR19, R11 ;  /* 0x00000013100b7c23 */ /* 0x000fe2000801000b */
[----:B------:R-:W-:Y:S01]  /*2cb0*/  @P0 FFMA.FTZ R8, R8, UR18, R13 ;  /* 0x0000001208080c23 */ /* 0x000fe2000801000d */
[----:B------:R-:W-:Y:S01]  /*2cc0*/  FFMA.FTZ R13, R15, UR19, R12 ;  /* 0x000000130f0d7c23 */ /* 0x000fe2000801000c */
[----:B------:R-:W-:Y:S01]  /*2cd0*/  F2FP.F16.F32.PACK_AB R17, RZ, R9 ;  /* 0x00000009ff11723e */ /* 0x000fe200000000ff */
[----:B------:R-:W-:Y:S01]  /*2ce0*/  @P0 FFMA.FTZ R9, R9, UR18, R14 ;  /* 0x0000001209090c23 */ /* 0x000fe2000801000e */
[----:B------:R-:W-:Y:S01]  /*2cf0*/  F2FP.F16.F32.PACK_AB R14, RZ, R11 ;  /* 0x0000000bff0e723e */ /* 0x000fe200000000ff */
[----:B------:R-:W-:Y:S01]  /*2d00*/  @P0 FFMA.FTZ R11, R11, UR18, R16 ;  /* 0x000000120b0b0c23 */ /* 0x000fe20008010010 */
[----:B------:R-:W-:Y:S01]  /*2d10*/  F2FP.F16.F32.PACK_AB R16, RZ, R13 ;  /* 0x0000000dff10723e */ /* 0x000fe200000000ff */
        /* <DEDUP_REMOVED lines=12> */
.L_x_126:
[----:B------:R-:W-:-:S13]  /*2de0*/  FSETP.NEU.FTZ.AND P0, PT, RZ, UR15, PT ;  /* 0x0000000fff007c0b */ /* 0x000fda000bf1d000 */
[----:B------:R-:W-:Y:S05]  /*2df0*/  @P0 BRA `(.L_x_128) ;  /* 0x00000000009c0947 */ /* 0x000fea0003800000 */
[----:B------:R-:W-:Y:S01]  /*2e00*/  UPRMT UR4, UR5, 0x8880, URZ ;  /* 0x0000888005047896 */ /* 0x000fe2000800003f */
[--C-:B-----5:R-:W-:Y:S02]  /*2e10*/  HADD2.F32 R6, -RZ, R16.reuse.H0_H0 ;  /* 0x20000010ff067230 */ /* 0x120fe40000004100 */
[----:B------:R-:W-:Y:S02]  /*2e20*/  HADD2.F32 R16, -RZ, R16.H1_H1 ;  /* 0x30000010ff107230 */ /* 0x000fe40000004100 */
[--C-:B------:R-:W-:Y:S02]  /*2e30*/  HADD2.F32 R19, -RZ, R17.reuse.H1_H1 ;  /* 0x30000011ff137230 */ /* 0x100fe40000004100 */
[----:B------:R-:W-:Y:S01]  /*2e40*/  FMUL.FTZ R11, R6, UR18 ;  /* 0x00000012060b7c20 */ /* 0x000fe20008410000 */
[----:B------:R-:W-:Y:S01]  /*2e50*/  ISETP.NE.AND P0, PT, RZ, UR4, PT ;  /* 0x00000004ff007c0c */ /* 0x000fe2000bf05270 */
[----:B------:R-:W-:Y:S02]  /*2e60*/  HADD2.F32 R6, -RZ, R17.H0_H0 ;  /* 0x20000011ff067230 */ /* 0x000fe40000004100 */
[----:B------:R-:W-:Y:S01]  /*2e70*/  FMUL.FTZ R15, R16, UR18 ;  /* 0x00000012100f7c20 */ /* 0x000fe20008410000 */
[----:B------:R-:W-:-:S02]  /*2e80*/  HADD2.F32 R12, -RZ, R12.H1_H1 ;  /* 0x3000000cff0c7230 */ /* 0x000fc40000004100 */
[----:B------:R-:W-:Y:S01]  /*2e90*/  FMUL.FTZ R19, R19, UR18 ;  /* 0x0000001213137c20 */ /* 0x000fe20008410000 */
[--C-:B------:R-:W-:Y:S02]  /*2ea0*/  HADD2.F32 R16, -RZ, R13.reuse.H0_H0 ;  /* 0x2000000dff107230 */ /* 0x100fe40000004100 */
[----:B------:R-:W-:Y:S01]  /*2eb0*/  FMUL.FTZ R17, R6, UR18 ;  /* 0x0000001206117c20 */ /* 0x000fe20008410000 */
[----:B------:R-:W-:Y:S02]  /*2ec0*/  HADD2.F32 R18, -RZ, R13.H1_H1 ;  /* 0x3000000dff127230 */ /* 0x000fe40000004100 */
[----:B------:R-:W-:Y:S01]  /*2ed0*/  FFMA.FTZ R11, R14, UR19, R11 ;  /* 0x000000130e0b7c23 */ /* 0x000fe2000801000b */
[----:B------:R-:W-:Y:S01]  /*2ee0*/  FFMA.FTZ R15, R12, UR19, R15 ;  /* 0x000000130c0f7c23 */ /* 0x000fe2000801000f */
[----:B------:R-:W-:Y:S01]  /*2ef0*/  FFMA.FTZ R17, R16, UR19, R17 ;  /* 0x0000001310117c23 */ /* 0x000fe20008010011 */
[----:B------:R-:W-:Y:S02]  /*2f00*/  HADD2.F32 R8, -RZ, R8.H1_H1 ;  /* 0x30000008ff087230 */ /* 0x000fe40000004100 */
[----:B------:R-:W-:Y:S01]  /*2f10*/  FFMA.FTZ R13, R18, UR19, R19 ;  /* 0x00000013120d7c23 */ /* 0x000fe20008010013 */
[----:B------:R-:W-:Y:S01]  /*2f20*/  F2FP.F16.F32.PACK_AB R6, RZ, R11 ;  /* 0x0000000bff06723e */ /* 0x000fe200000000ff */
[----:B------:R-:W-:Y:S01]  /*2f30*/  @P0 FFMA.FTZ R11, R11, UR18, R14 ;  /* 0x000000120b0b0c23 */ /* 0x000fe2000801000e */
[----:B------:R-:W-:Y:S01]  /*2f40*/  F2FP.F16.F32.PACK_AB R20, RZ, R15 ;  /* 0x0000000fff14723e */ /* 0x000fe200000000ff */
[----:B------:R-:W-:Y:S01]  /*2f50*/  @P0 FFMA.FTZ R15, R15, UR18, R12 ;  /* 0x000000120f0f0c23 */ /* 0x000fe2000801000c */
[----:B------:R-:W-:Y:S01]  /*2f60*/  F2FP.F16.F32.PACK_AB R21, RZ, R17 ;  /* 0x00000011ff15723e */ /* 0x000fe200000000ff */
[----:B------:R-:W-:-:S02]  /*2f70*/  HADD2.F32 R12, -RZ, R9.H0_H0 ;  /* 0x20000009ff0c7230 */ /* 0x000fc40000004100 */
[----:B------:R-:W-:Y:S01]  /*2f80*/  @P0 FFMA.FTZ R17, R17, UR18, R16 ;  /* 0x0000001211110c23 */ /* 0x000fe20008010010 */
[----:B------:R-:W-:Y:S01]  /*2f90*/  HADD2.F32 R14, -RZ, R9.H1_H1 ;  /* 0x30000009ff0e7230 */ /* 0x000fe20000004100 */
        /* <DEDUP_REMOVED lines=13> */
.L_x_128:
[----:B------:R-:W-:Y:S01]  /*3070*/  UPRMT UR4, UR5, 0x8880, URZ ;  /* 0x0000888005047896 */ /* 0x000fe2000800003f */
[----:B-----5:R-:W-:Y:S02]  /*3080*/  HADD2.F32 R6, -RZ, R16.H0_H0 ;  /* 0x20000010ff067230 */ /* 0x020fe40000004100 */
[--C-:B------:R-:W-:Y:S02]  /*3090*/  HADD2.F32 R20, -RZ, R9.reuse.H0_H0 ;  /* 0x20000009ff147230 */ /* 0x100fe40000004100 */
[----:B------:R-:W-:Y:S01]  /*30a0*/  HADD2.F32 R22, -RZ, R9.H1_H1 ;  /* 0x30000009ff167230 */ /* 0x000fe20000004100 */
[----:B------:R-:W-:Y:S01]  /*30b0*/  ISETP.NE.AND P0, PT, RZ, UR4, PT ;  /* 0x00000004ff007c0c */ /* 0x000fe2000bf05270 */
[--C-:B------:R-:W-:Y:S02]  /*30c0*/  HADD2.F32 R11, -RZ, R13.reuse.H0_H0 ;  /* 0x2000000dff0b7230 */ /* 0x100fe40000004100 */
[----:B------:R-:W-:Y:S01]  /*30d0*/  FMUL.FTZ R6, R6, UR18 ;  /* 0x0000001206067c20 */ /* 0x000fe20008410000 */
[----:B------:R-:W-:-:S02]  /*30e0*/  HADD2.F32 R19, -RZ, R13.H1_H1 ;  /* 0x3000000dff137230 */ /* 0x000fc40000004100 */
[----:B------:R-:W-:Y:S01]  /*30f0*/  FFMA.FTZ R13, R7, UR15, R14 ;  /* 0x0000000f070d7c23 */ /* 0x000fe2000801000e */
[----:B------:R-:W-:Y:S02]  /*3100*/  HADD2.F32 R18, -RZ, R8.H1_H1 ;  /* 0x30000008ff127230 */ /* 0x000fe40000004100 */
[----:B------:R-:W-:Y:S01]  /*3110*/  FFMA.FTZ R14, R20, UR15, R11 ;  /* 0x0000000f140e7c23 */ /* 0x000fe2000801000b */
[----:B------:R-:W-:Y:S02]  /*3120*/  HADD2.F32 R9, -RZ, R12.H1_H1 ;  /* 0x3000000cff097230 */ /* 0x000fe40000004100 */
[----:B------:R-:W-:Y:S01]  /*3130*/  FFMA.FTZ R8, R13, UR19, R6 ;  /* 0x000000130d087c23 */ /* 0x000fe20008010006 */
[--C-:B------:R-:W-:Y:S02]  /*3140*/  HADD2.F32 R15, -RZ, R17.reuse.H0_H0 ;  /* 0x20000011ff0f7230 */ /* 0x100fe40000004100 */
[----:B------:R-:W-:Y:S02]  /*3150*/  HADD2.F32 R16, -RZ, R16.H1_H1 ;  /* 0x30000010ff107230 */ /* 0x000fe40000004100 */
[----:B------:R-:W-:Y:S01]  /*3160*/  FFMA.FTZ R12, R18, UR15, R9 ;  /* 0x0000000f120c7c23 */ /* 0x000fe20008010009 */
[----:B------:R-:W-:-:S02]  /*3170*/  HADD2.F32 R17, -RZ, R17.H1_H1 ;  /* 0x30000011ff117230 */ /* 0x000fc40000004100 */
[----:B------:R-:W-:Y:S01]  /*3180*/  FMUL.FTZ R15, R15, UR18 ;  /* 0x000000120f0f7c20 */ /* 0x000fe20008410000 */
[----:B------:R-:W-:Y:S01]  /*3190*/  F2FP.F16.F32.PACK_AB R6, RZ, R8 ;  /* 0x00000008ff06723e */ /* 0x000fe200000000ff */
[----:B------:R-:W-:Y:S01]  /*31a0*/  FMUL.FTZ R9, R16, UR18 ;  /* 0x0000001210097c20 */ /* 0x000fe20008410000 */
[----:B------:R-:W-:Y:S01]  /*31b0*/  FFMA.FTZ R16, R22, UR15, R19 ;  /* 0x0000000f16107c23 */ /* 0x000fe20008010013 */
[----:B------:R-:W-:Y:S01]  /*31c0*/  FMUL.FTZ R17, R17, UR18 ;  /* 0x0000001211117c20 */ /* 0x000fe20008410000 */
[----:B------:R-:W-:Y:S01]  /*31d0*/  FFMA.FTZ R11, R14, UR19, R15 ;  /* 0x000000130e0b7c23 */ /* 0x000fe2000801000f */
[----:B------:R-:W-:Y:S01]  /*31e0*/  @P0 FFMA.FTZ R8, R8, UR18, R13 ;  /* 0x0000001208080c23 */ /* 0x000fe2000801000d */
[----:B------:R-:W-:Y:S01]  /*31f0*/  FFMA.FTZ R9, R12, UR19, R9 ;  /* 0x000000130c097c23 */ /* 0x000fe20008010009 */
[----:B------:R-:W-:Y:S02]  /*3200*/  FFMA.FTZ R13, R16, UR19, R17 ;  /* 0x00000013100d7c23 */ /* 0x000fe40008010011 */
        /* <DEDUP_REMOVED lines=15> */
[----:B------:R-:W-:-:S07]  /*3300*/  PRMT R11, R12, 0x7632, R11 ;  /* 0x000076320c0b7816 */ /* 0x000fce000000000b */
.L_x_124:
        /* <DEDUP_REMOVED lines=12> */
[----:B------:R-:W-:-:S07]  /*33d0*/  MOV R4, R10 ;  /* 0x0000000a00047202 */ /* 0x000fce0000000f00 */
[----:B------:R-:W-:Y:S05]  /*33e0*/  @!P0 BRA P2, `(.L_x_129) ;  /* 0xffffffe800ac8947 */ /* 0x000fea000103ffff */
[----:B------:R-:W-:Y:S05]  /*33f0*/  BSYNC B0 ;  /* 0x0000000000007941 */ /* 0x000fea0003800000 */
.L_x_119:
[----:B------:R-:W-:Y:S05]  /*3400*/  EXIT ;  /* 0x000000000000794d */ /* 0x000fea0003800000 */
.L_x_130:
        /* <DEDUP_REMOVED lines=15> */
.L_x_192:


//--------------------- .text._ZN2at6native50_GLOBAL__N__ca2a4b1e_17_FusedSgdKernel_cu_a550329a25multi_tensor_apply_kernelINS1_18TensorListMetadataILi3EEENS1_19FusedSgdMathFunctorIfLi3EEEJddPfddbbbS7_S7_EEEvT_T0_DpT1_ --------------------------
	.section	.text._ZN2at6native50_GLOBAL__N__ca2a4b1e_17_FusedSgdKernel_cu_a550329a25multi_tensor_apply_kernelINS1_18TensorListMetadataILi3EEENS1_19FusedSgdMathFunctorIfLi3EEEJddPfddbbbS7_S7_EEEvT_T0_DpT1_,"ax",@progbits
	.align	128
.text._ZN2at6native50_GLOBAL__N__ca2a4b1e_17_FusedSgdKernel_cu_a550329a25multi_tensor_apply_kernelINS1_18TensorListMetadataILi3EEENS1_19FusedSgdMathFunctorIfLi3EEEJddPfddbbbS7_S7_EEEvT_T0_DpT1_:
        .type           _ZN2at6native50_GLOBAL__N__ca2a4b1e_17_FusedSgdKernel_cu_a550329a25multi_tensor_apply_kernelINS1_18TensorListMetadataILi3EEENS1_19FusedSgdMathFunctorIfLi3EEEJddPfddbbbS7_S7_EEEvT_T0_DpT1_,@function
        .size           _ZN2at6native50_GLOBAL__N__ca2a4b1e_17_FusedSgdKernel_cu_a550329a25multi_tensor_apply_kernelINS1_18TensorListMetadataILi3EEENS1_19FusedSgdMathFunctorIfLi3EEEJddPfddbbbS7_S7_EEEvT_T0_DpT1_,(.L_x_193 - _ZN2at6native50_GLOBAL__N__ca2a4b1e_17_FusedSgdKernel_cu_a550329a25multi_tensor_apply_kernelINS1_18TensorListMetadataILi3EEENS1_19FusedSgdMathFunctorIfLi3EEEJddPfddbbbS7_S7_EEEvT_T0_DpT1_)
        .other          _ZN2at6native50_GLOBAL__N__ca2a4b1e_17_FusedSgdKernel_cu_a550329a25multi_tensor_apply_kernelINS1_18TensorListMetadataILi3EEENS1_19FusedSgdMathFunctorIfLi3EEEJddPfddbbbS7_S7_EEEvT_T0_DpT1_,@"STO_CUDA_ENTRY STV_DEFAULT"
_ZN2at6native50_GLOBAL__N__ca2a4b1e_17_FusedSgdKernel_cu_a550329a25multi_tensor_apply_kernelINS1_18TensorListMetadataILi3EEENS1_19FusedSgdMathFunctorIfLi3EEEJddPfddbbbS7_S7_EEEvT_T0_DpT1_:
        /* <DEDUP_REMOVED lines=10> */
.L_x_131:
[----:B------:R-:W-:Y:S01]  /*00a0*/  ULDC.64 UR4, c[0x0][0xe70] ;  /* 0x00039c0000047ab9 */ /* 0x000fe20000000a00 */
[----:B------:R-:W0:Y:S01]  /*00b0*/  LDC.64 R8, c[0x0][0xe68] ;  /* 0x00039a00ff087b82 */ /* 0x000e220000000a00 */
[----:B------:R-:W-:-:S04]  /*00c0*/  ISETP.NE.U32.AND P1, PT, RZ, UR4, PT ;  /* 0x00000004ff007c0c */ /* 0x000fc8000bf25070 */
[----:B------:R-:W-:-:S03]  /*00d0*/  ISETP.NE.AND.EX P1, PT, RZ, UR5, PT, P1 ;  /* 0x00000005ff007c0c */ /* 0x000fc6000bf25310 */
[----:B------:R-:W1:Y:S10]  /*00e0*/  LDC.64 R6, c[0x0][0xe60] ;  /* 0x00039800ff067b82 */ /* 0x000e740000000a00 */
[----:B------:R-:W2:Y:S08]  /*00f0*/  @P1 LDC.64 R2, c[0x0][0xe70] ;  /* 0x00039c00ff021b82 */ /* 0x000eb00000000a00 */
[----:B------:R-:W3:Y:S01]  /*0100*/  S2UR UR5, SR_CTAID.X ;  /* 0x00000000000579c3 */ /* 0x000ee20000002500 */
[----:B------:R-:W-:Y:S01]  /*0110*/  UMOV UR6, 0x740 ;  /* 0x0000074000067882 */ /* 0x000fe20000000000 */
[----:B0-----:R-:W0:Y:S06]  /*0120*/  F2F.F32.F64 R11, R8 ;  /* 0x00000008000b7310 */ /* 0x001e2c0000301000 */
[----:B------:R-:W4:Y:S01]  /*0130*/  @!P1 LDC.64 R4, c[0x0][0xe78] ;  /* 0x00039e00ff049b82 */ /* 0x000f220000000a00 */
[----:B--2---:R2:W5:Y:S01]  /*0140*/  @P1 LDG.E R0, desc[UR16][R2.64] ;  /* 0x0000001002001981 */ /* 0x004562000c1e1900 */
[----:B-1----:R-:W1:Y:S01]  /*0150*/  F2F.F32.F64 R10, R6 ;  /* 0x00000006000a7310 */ /* 0x002e620000301000 */
[----:B0-----:R-:W-:Y:S01]  /*0160*/  R2UR UR18, R11 ;  /* 0x000000000b1272ca */ /* 0x001fe200000e0000 */
[----:B------:R-:W-:Y:S01]  /*0170*/  UMOV UR20, 0xf0000000 ;  /* 0xf000000000147882 */ /* 0x000fe20000000000 */
[----:B------:R-:W-:Y:S01]  /*0180*/  UMOV UR21, 0x380fffff ;  /* 0x380fffff00157882 */ /* 0x000fe20000000000 */
[----:B------:R-:W-:Y:S01]  /*0190*/  PLOP3.LUT P0, PT, PT, PT, PT, 0x80, 0x0 ;  /* 0x000000000000781c */ /* 0x000fe20003f0f070 */
[----:B------:R-:W-:Y:S01]  /*01a0*/  DSETP.GEU.AND P3, PT, |R6|, UR20, PT ;  /* 0x0000001406007e2a */ /* 0x000fe2000bf6e200 */
[----:B---3--:R-:W-:Y:S01]  /*01b0*/  ULDC.U8 UR4, c[0x0][UR5+0x810] ;  /* 0x0002040005047abb */ /* 0x008fe20008000000 */
[----:B------:R-:W-:Y:S01]  /*01c0*/  ULEA UR5, UR5, UR6, 0x2 ;  /* 0x0000000605057291 */ /* 0x000fe2000f8e103f */
[----:B------:R-:W-:Y:S01]  /*01d0*/  DSETP.GEU.AND P4, PT, |R8|, UR20, PT ;  /* 0x0000001408007e2a */ /* 0x000fe2000bf8e200 */
[----:B------:R-:W-:-:S05]  /*01e0*/  USHF.L.U32 UR6, UR4, 0x3, URZ ;  /* 0x0000000304067899 */ /* 0x000fca000800063f */
[----:B--2---:R-:W-:Y:S01]  /*01f0*/  MOV R3, UR18 ;  /* 0x0000001200037c02 */ /* 0x004fe20008000f00 */
[----:B----4-:R-:W-:Y:S01]  /*0200*/  @!P1 DSETP.GEU.AND P2, PT, |R4|, UR20, PT ;  /* 0x0000001404009e2a */ /* 0x010fe2000bf4e200 */
[----:B-1----:R-:W-:Y:S01]  /*0210*/  R2UR UR15, R10 ;  /* 0x000000000a0f72ca */ /* 0x002fe200000e0000 */
[----:B------:R-:W0:Y:S02]  /*0220*/  @!P1 F2F.F32.F64 R4, R4 ;  /* 0x0000000400049310 */ /* 0x000e240000301000 */
[----:B------:R-:W-:Y:S02]  /*0230*/  ULDC UR14, c[0x0][UR5+0x210] ;  /* 0x00008400050e7abb */ /* 0x000fe40008000800 */
[----:B------:R-:W-:Y:S01]  /*0240*/  @!P1 PLOP3.LUT P0, PT, P2, PT, PT, 0x80, 0x0 ;  /* 0x000000000000981c */ /* 0x000fe2000170f070 */
[----:B------:R-:W-:Y:S01]  /*0250*/  UIMAD.WIDE UR4, UR14, 0x10000, URZ ;  /* 0x000100000e0478a5 */ /* 0x000fe2000f8e023f */
[----:B------:R-:W-:Y:S01]  /*0260*/  @!P4 FMUL R3, R3, 1.175494350822287508e-38 ;  /* 0x008000000303c820 */ /* 0x000fe20000400000 */
[----:B------:R-:W-:Y:S01]  /*0270*/  ULDC.64 UR8, c[0x0][UR6+0x210] ;  /* 0x0000840006087abb */ /* 0x000fe20008000a00 */
[----:B------:R-:W-:Y:S01]  /*0280*/  ULDC.64 UR10, c[0x0][UR6+0x390] ;  /* 0x0000e400060a7abb */ /* 0x000fe20008000a00 */
[----:B------:R-:W-:Y:S01]  /*0290*/  ULDC.64 UR12, c[0x0][UR6+0x510] ;  /* 0x00014400060c7abb */ /* 0x000fe20008000a00 */
[----:B------:R-:W-:Y:S01]  /*02a0*/  ULDC.64 UR6, c[0x0][UR6+0x690] ;  /* 0x0001a40006067abb */ /* 0x000fe20008000a00 */
[----:B------:R-:W-:Y:S01]  /*02b0*/  UIMAD.WIDE UR8, UR14, 0x40000, UR8 ;  /* 0x000400000e0878a5 */ /* 0x000fe2000f8e0208 */
[----:B------:R-:W-:Y:S01]  /*02c0*/  IMAD.U32 R2, RZ, RZ, UR15 ;  /* 0x0000000fff027e24 */ /* 0x000fe2000f8e00ff */
[----:B------:R-:W-:Y:S01]  /*02d0*/  UIMAD.WIDE UR10, UR14, 0x40000, UR10 ;  /* 0x000400000e0a78a5 */ /* 0x000fe2000f8e020a */
[----:B------:R-:W-:Y:S01]  /*02e0*/  @!P4 R2UR UR18, R3 ;  /* 0x000000000312c2ca */ /* 0x000fe200000e0000 */
[----:B------:R-:W-:Y:S01]  /*02f0*/  UIMAD.WIDE UR12, UR14, 0x40000, UR12 ;  /* 0x000400000e0c78a5 */ /* 0x000fe2000f8e020c */
[----:B------:R-:W-:Y:S01]  /*0300*/  @!P3 FMUL R2, R2, 1.175494350822287508e-38 ;  /* 0x008000000202b820 */ /* 0x000fe20000400000 */
[----:B------:R-:W-:Y:S01]  /*0310*/  UIADD3 UR14, UP1, -UR4, UR6, URZ ;  /* 0x00000006040e7290 */ /* 0x000fe2000ff3e13f */
[----:B0-----:R-:W-:Y:S01]  /*0320*/  @!P0 FMUL R4, R4, 1.175494350822287508e-38 ;  /* 0x0080000004048820 */ /* 0x001fe20000400000 */
[----:B------:R-:W-:-:S02]  /*0330*/  ULOP3.LUT UR6, UR12, UR10, UR8, 0xfe, !UPT ;  /* 0x0000000a0c067292 */ /* 0x000fc4000f8efe08 */
[----:B------:R-:W-:Y:S01]  /*0340*/  ULOP3.LUT UR4, UR14, 0x3, URZ, 0xc0, !UPT ;  /* 0x000000030e047892 */ /* 0x000fe2000f8ec03f */
[----:B------:R-:W-:Y:S01]  /*0350*/  @!P3 R2UR UR15, R2 ;  /* 0x00000000020fb2ca */ /* 0x000fe200000e0000 */
[----:B------:R-:W-:Y:S02]  /*0360*/  UIADD3.X UR7, ~UR5, UR7, URZ, UP1, !UPT ;  /* 0x0000000705077290 */ /* 0x000fe40008ffe53f */
[----:B------:R-:W-:-:S04]  /*0370*/  ULOP3.LUT UP0, URZ, UR4, 0xf, UR6, 0xf8, !UPT ;  /* 0x0000000f043f7892 */ /* 0x000fc8000f80f806 */
[----:B------:R-:W-:-:S06]  /*0380*/  ULOP3.LUT UP0, URZ, URZ, URZ, URZ, 0xfc, UP0 ;  /* 0x0000003f3f3f7292 */ /* 0x000fcc000800fc3f */
[----:B------:R-:W-:Y:S01]  /*0390*/  PLOP3.LUT P2, PT, PT, PT, UP0, 0x80, 0x0 ;  /* 0x000000000000781c */ /* 0x000fe20003f4f008 */
[----:B------:R-:W-:-:S12]  /*03a0*/  @!P1 IMAD.MOV.U32 R0, RZ, RZ, R4 ;  /* 0x000000ffff009224 */ /* 0x000fd800078e0004 */
        /* <DEDUP_REMOVED lines=13> */
.L_x_137:
[----:B0-----:R-:W-:Y:S01]  /*0480*/  IADD3 R2, P1, R38, UR5, RZ ;  /* 0x0000000526027c10 */ /* 0x001fe2000ff3e0ff */
[----:B-1----:R-:W-:Y:S01]  /*0490*/  IMAD.U32 R17, RZ, RZ, UR19 ;  /* 0x00000013ff117e24 */ /* 0x002fe2000f8e00ff */
[----:B------:R-:W-:Y:S01]  /*04a0*/  MOV R5, UR19 ;  /* 0x0000001300057c02 */ /* 0x000fe20008000f00 */
[----:B------:R-:W-:Y:S01]  /*04b0*/  HFMA2.MMA R27, -RZ, RZ, 0, 0 ;  /* 0x00000000ff1b7435 */ /* 0x000fe200000001ff */
[C---:B------:R-:W-:Y:S01]  /*04c0*/  ISETP.GE.U32.AND P0, PT, R2.reuse, 0x10000, PT ;  /* 0x000100000200780c */ /* 0x040fe20003f06070 */
[----:B------:R-:W-:Y:S01]  /*04d0*/  IMAD R17, R17, 0x3, RZ ;  /* 0x0000000311117824 */ /* 0x000fe200078e02ff */
[----:B------:R-:W-:Y:S01]  /*04e0*/  IADD3.X R9, RZ, UR6, RZ, P1, !PT ;  /* 0x00000006ff097c10 */ /* 0x000fe20008ffe4ff */
[C---:B------:R-:W-:Y:S01]  /*04f0*/  IMAD.SHL.U32 R6, R2.reuse, 0x4, RZ ;  /* 0x0000000402067824 */ /* 0x040fe200078e00ff */
[----:B------:R-:W-:Y:S02]  /*0500*/  IADD3 R7, P6, R2, UR19, RZ ;  /* 0x0000001302077c10 */ /* 0x000fe4000ffde0ff */
[----:B------:R-:W-:-:S02]  /*0510*/  CS2R R28, SRZ ;  /* 0x00000000001c7805 */ /* 0x000fc4000001ff00 */
[----:B------:R-:W-:Y:S02]  /*0520*/  ISETP.LT.U32.AND P3, PT, R2, UR14, PT ;  /* 0x0000000e02007c0c */ /* 0x000fe4000bf61070 */
[----:B------:R-:W-:Y:S02]  /*0530*/  CS2R R34, SRZ ;  /* 0x0000000000227805 */ /* 0x000fe4000001ff00 */
[----:B------:R-:W-:Y:S02]  /*0540*/  LEA R5, P1, R5, R2, 0x1 ;  /* 0x0000000205057211 */ /* 0x000fe400078208ff */
[----:B------:R-:W-:Y:S02]  /*0550*/  CS2R R30, SRZ ;  /* 0x00000000001e7805 */ /* 0x000fe4000001ff00 */
[----:B------:R-:W-:Y:S02]  /*0560*/  ISETP.GE.AND.EX P0, PT, R9, RZ, PT, P0 ;  /* 0x000000ff0900720c */ /* 0x000fe40003f06300 */
[----:B------:R-:W-:-:S02]  /*0570*/  CS2R R32, SRZ ;  /* 0x0000000000207805 */ /* 0x000fc4000001ff00 */
[----:B------:R-:W-:Y:S01]  /*0580*/  ISETP.GE.U32.AND P5, PT, R7, 0x10000, PT ;  /* 0x000100000700780c */ /* 0x000fe20003fa6070 */
[--C-:B------:R-:W-:Y:S01]  /*0590*/  IMAD.X R8, RZ, RZ, R9.reuse, P1 ;  /* 0x000000ffff087224 */ /* 0x100fe200008e0609 */
[----:B------:R-:W-:Y:S01]  /*05a0*/  IADD3.X R10, RZ, R9, RZ, P6, !PT ;  /* 0x00000009ff0a7210 */ /* 0x000fe200037fe4ff */
[----:B------:R-:W-:Y:S01]  /*05b0*/  IMAD.SHL.U32 R18, R5, 0x4, RZ ;  /* 0x0000000405127824 */ /* 0x000fe200078e00ff */
[----:B------:R-:W-:Y:S01]  /*05c0*/  IADD3 R17, P4, R17, R2, RZ ;  /* 0x0000000211117210 */ /* 0x000fe20007f9e0ff */
[----:B------:R-:W-:Y:S01]  /*05d0*/  IMAD.MOV.U32 R37, RZ, RZ, RZ ;  /* 0x000000ffff257224 */ /* 0x000fe200078e00ff */
[----:B------:R-:W-:Y:S01]  /*05e0*/  SHF.L.U64.HI R11, R2, 0x2, R9 ;  /* 0x00000002020b7819 */ /* 0x000fe20000010209 */
[----:B------:R-:W-:Y:S01]  /*05f0*/  IMAD.MOV.U32 R41, RZ, RZ, RZ ;  /* 0x000000ffff297224 */ /* 0x000fe200078e00ff */
[----:B------:R-:W-:Y:S01]  /*0600*/  ISETP.LT.AND.EX P3, PT, R9, UR7, !P0, P3 ;  /* 0x0000000709007c0c */ /* 0x000fe2000c761330 */
[----:B------:R-:W-:Y:S01]  /*0610*/  IMAD.SHL.U32 R24, R17, 0x4, RZ ;  /* 0x0000000411187824 */ /* 0x000fe200078e00ff */
[----:B------:R-:W-:-:S02]  /*0620*/  IADD3 R2, P0, R6, UR8, RZ ;  /* 0x0000000806027c10 */ /* 0x000fc4000ff1e0ff */
[----:B------:R-:W-:Y:S02]  /*0630*/  ISETP.LT.U32.AND P2, PT, R7, UR14, PT ;  /* 0x0000000e07007c0c */ /* 0x000fe4000bf41070 */
[----:B------:R-:W-:Y:S02]  /*0640*/  ISETP.GE.U32.AND P6, PT, R5, 0x10000, PT ;  /* 0x000100000500780c */ /* 0x000fe40003fc6070 */
[----:B------:R-:W-:Y:S02]  /*0650*/  ISETP.GE.AND.EX P5, PT, R10, RZ, PT, P5 ;  /* 0x000000ff0a00720c */ /* 0x000fe40003fa6350 */
[----:B------:R-:W-:Y:S02]  /*0660*/  IADD3.X R3, R11, UR9, RZ, P0, !PT ;  /* 0x000000090b037c10 */ /* 0x000fe400087fe4ff */
[----:B------:R-:W-:Y:S02]  /*0670*/  ISETP.LT.U32.AND P1, PT, R5, UR14, PT ;  /* 0x0000000e05007c0c */ /* 0x000fe4000bf21070 */
[----:B------:R-:W-:Y:S01]  /*0680*/  IADD3 R4, P0, R6, UR10, RZ ;  /* 0x0000000a06047c10 */ /* 0x000fe2000ff1e0ff */
[----:B-----5:R0:W5:Y:S01]  /*0690*/  @P3 LDG.E R27, desc[UR16][R2.64] ;  /* 0x00000010021b3981 */ /* 0x020162000c1e1900 */
[----:B------:R-:W-:-:S02]  /*06a0*/  ISETP.GE.AND.EX P6, PT, R8, RZ, PT, P6 ;  /* 0x000000ff0800720c */ /* 0x000fc40003fc6360 */
[----:B------:R-:W-:Y:S02]  /*06b0*/  ISETP.LT.AND.EX P2, PT, R10, UR7, !P5, P2 ;  /* 0x000000070a007c0c */ /* 0x000fe4000ef41320 */
[----:B------:R-:W-:Y:S02]  /*06c0*/  IADD3 R6, P5, R6, UR12, RZ ;  /* 0x0000000c06067c10 */ /* 0x000fe4000ffbe0ff */
[C---:B------:R-:W-:Y:S02]  /*06d0*/  SHF.L.U32 R12, R7.reuse, 0x2, RZ ;  /* 0x00000002070c7819 */ /* 0x040fe400000006ff */
[----:B------:R-:W-:Y:S02]  /*06e0*/  SHF.L.U64.HI R13, R7, 0x2, R10 ;  /* 0x00000002070d7819 */ /* 0x000fe4000001020a */
[----:B------:R-:W-:Y:S02]  /*06f0*/  ISETP.LT.AND.EX P1, PT, R8, UR7, !P6, P1 ;  /* 0x0000000708007c0c */ /* 0x000fe4000f721310 */
[----:B------:R-:W-:-:S02]  /*0700*/  SHF.L.U64.HI R19, R5, 0x2, R8 ;  /* 0x0000000205137819 */ /* 0x000fc40000010208 */
[C---:B------:R-:W-:Y:S02]  /*0710*/  IADD3.X R7, R11.reuse, UR13, RZ, P5, !PT ;  /* 0x0000000d0b077c10 */ /* 0x040fe4000affe4ff */
[C---:B------:R-:W-:Y:S02]  /*0720*/  IADD3 R8, P6, R12.reuse, UR8, RZ ;  /* 0x000000080c087c10 */ /* 0x040fe4000ffde0ff */
[C---:B------:R-:W-:Y:S01]  /*0730*/  IADD3 R10, P5, R12.reuse, UR10, RZ ;  /* 0x0000000a0c0a7c10 */ /* 0x040fe2000ffbe0ff */
[----:B------:R0:W5:Y:S01]  /*0740*/  @P3 LDG.E R34, desc[UR16][R6.64] ;  /* 0x0000001006223981 */ /* 0x000162000c1e1900 */
[----:B------:R-:W-:Y:S02]  /*0750*/  IADD3.X R5, R11, UR11, RZ, P0, !PT ;  /* 0x0000000b0b057c10 */ /* 0x000fe400087fe4ff */
[----:B------:R-:W-:Y:S02]  /*0760*/  IADD3.X R20, RZ, R9, RZ, P4, !PT ;  /* 0x00000009ff147210 */ /* 0x000fe400027fe4ff */
[----:B------:R-:W-:Y:S01]  /*0770*/  IADD3 R12, P0, R12, UR12, RZ ;  /* 0x0000000c0c0c7c10 */ /* 0x000fe2000ff1e0ff */
[----:B------:R0:W5:Y:S01]  /*0780*/  @P3 LDG.E R29, desc[UR16][R4.64] ;  /* 0x00000010041d3981 */ /* 0x000162000c1e1900 */
[----:B------:R-:W-:-:S02]  /*0790*/  IADD3.X R9, R13, UR9, RZ, P6, !PT ;  /* 0x000000090d097c10 */ /* 0x000fc4000b7fe4ff */
[----:B------:R-:W-:Y:S02]  /*07a0*/  ISETP.GE.U32.AND P6, PT, R17, 0x10000, PT ;  /* 0x000100001100780c */ /* 0x000fe40003fc6070 */
[C---:B------:R-:W-:Y:S01]  /*07b0*/  IADD3.X R11, R13.reuse, UR11, RZ, P5, !PT ;  /* 0x0000000b0d0b7c10 */ /* 0x040fe2000affe4ff */
[----:B------:R0:W5:Y:S01]  /*07c0*/  @P2 LDG.E R31, desc[UR16][R8.64] ;  /* 0x00000010081f2981 */ /* 0x000162000c1e1900 */
[----:B------:R-:W-:Y:S02]  /*07d0*/  IADD3 R14, P5, R18, UR8, RZ ;  /* 0x00000008120e7c10 */ /* 0x000fe4000ffbe0ff */
[----:B------:R-:W-:Y:S01]  /*07e0*/  IADD3.X R13, R13, UR13, RZ, P0, !PT ;  /* 0x0000000d0d0d7c10 */ /* 0x000fe200087fe4ff */
[----:B------:R0:W5:Y:S01]  /*07f0*/  @P2 LDG.E R33, desc[UR16][R10.64] ;  /* 0x000000100a212981 */ /* 0x000162000c1e1900 */
[----:B------:R-:W-:Y:S02]  /*0800*/  ISETP.LT.U32.AND P0, PT, R17, UR14, PT ;  /* 0x0000000e11007c0c */ /* 0x000fe4000bf01070 */
[----:B------:R-:W-:Y:S01]  /*0810*/  ISETP.GE.AND.EX P6, PT, R20, RZ, PT, P6 ;  /* 0x000000ff1400720c */ /* 0x000fe20003fc6360 */
[----:B------:R0:W5:Y:S01]  /*0820*/  @P2 LDG.E R32, desc[UR16][R12.64] ;  /* 0x000000100c202981 */ /* 0x000162000c1e1900 */
[----:B------:R-:W-:-:S02]  /*0830*/  IADD3 R16, P4, R18, UR10, RZ ;  /* 0x0000000a12107c10 */ /* 0x000fc4000ff9e0ff */
[----:B------:R-:W-:Y:S02]  /*0840*/  IADD3.X R15, R19, UR9, RZ, P5, !PT ;  /* 0x00000009130f7c10 */ /* 0x000fe4000affe4ff */
[----:B------:R-:W-:Y:S02]  /*0850*/  IADD3 R18, P5, R18, UR12, RZ ;  /* 0x0000000c12127c10 */ /* 0x000fe4000ffbe0ff */
[----:B------:R-:W-:Y:S01]  /*0860*/  ISETP.LT.AND.EX P0, PT, R20, UR7, !P6, P0 ;  /* 0x0000000714007c0c */ /* 0x000fe2000f701300 */
[----:B------:R0:W5:Y:S01]  /*0870*/  @P1 LDG.E R35, desc[UR16][R14.64] ;  /* 0x000000100e231981 */ /* 0x000162000c1e1900 */
[----:B------:R-:W-:Y:S02]  /*0880*/  SHF.L.U64.HI R25, R17, 0x2, R20 ;  /* 0x0000000211197819 */ /* 0x000fe40000010214 */
[C---:B------:R-:W-:Y:S02]  /*0890*/  IADD3.X R17, R19.reuse, UR11, RZ, P4, !PT ;  /* 0x0000000b13117c10 */ /* 0x040fe4000a7fe4ff */
[----:B------:R-:W-:-:S02]  /*08a0*/  IADD3.X R19, R19, UR13, RZ, P5, !PT ;  /* 0x0000000d13137c10 */ /* 0x000fc4000affe4ff */
[C---:B------:R-:W-:Y:S01]  /*08b0*/  IADD3 R20, P4, R24.reuse, UR8, RZ ;  /* 0x0000000818147c10 */ /* 0x040fe2000ff9e0ff */
[----:B------:R0:W5:Y:S01]  /*08c0*/  @P1 LDG.E R37, desc[UR16][R16.64] ;  /* 0x0000001010251981 */ /* 0x000162000c1e1900 */
[C---:B------:R-:W-:Y:S02]  /*08d0*/  IADD3 R22, P5, R24.reuse, UR10, RZ ;  /* 0x0000000a18167c10 */ /* 0x040fe4000ffbe0ff */
[----:B------:R-:W-:Y:S01]  /*08e0*/  IADD3 R24, P6, R24, UR12, RZ ;  /* 0x0000000c18187c10 */ /* 0x000fe2000ffde0ff */
[----:B------:R0:W5:Y:S01]  /*08f0*/  @P1 LDG.E R30, desc[UR16][R18.64] ;  /* 0x00000010121e1981 */ /* 0x000162000c1e1900 */
[----:B------:R-:W-:Y:S02]  /*0900*/  MOV R39, RZ ;  /* 0x000000ff00277202 */ /* 0x000fe40000000f00 */
[C---:B------:R-:W-:Y:S02]  /*0910*/  IADD3.X R21, R25.reuse, UR9, RZ, P4, !PT ;  /* 0x0000000919157c10 */ /* 0x040fe4000a7fe4ff */
[----:B------:R-:W-:-:S02]  /*0920*/  IADD3.X R23, R25, UR11, RZ, P5, !PT ;  /* 0x0000000b19177c10 */ /* 0x000fc4000affe4ff */
[----:B------:R-:W-:Y:S01]  /*0930*/  IADD3.X R25, R25, UR13, RZ, P6, !PT ;  /* 0x0000000d19197c10 */ /* 0x000fe2000b7fe4ff */
[----:B------:R0:W5:Y:S04]  /*0940*/  @P0 LDG.E R39, desc[UR16][R20.64] ;  /* 0x0000001014270981 */ /* 0x000168000c1e1900 */
[----:B------:R0:W5:Y:S04]  /*0950*/  @P0 LDG.E R41, desc[UR16][R22.64] ;  /* 0x0000001016290981 */ /* 0x000168000c1e1900 */
[----:B------:R0:W5:Y:S01]  /*0960*/  @P0 LDG.E R28, desc[UR16][R24.64] ;  /* 0x00000010181c0981 */ /* 0x000162000c1e1900 */
[----:B------:R-:W-:-:S04]  /*0970*/  ISETP.NE.U32.AND P4, PT, RZ, UR20, PT ;  /* 0x00000014ff007c0c */ /* 0x000fc8000bf85070 */
[----:B------:R-:W-:-:S04]  /*0980*/  ISETP.NE.AND.EX P5, PT, RZ, UR21, PT, P4 ;  /* 0x00000015ff007c0c */ /* 0x000fc8000bfa5340 */
[----:B------:R-:W-:-:S09]  /*0990*/  P2R R40, PR, RZ, 0x20 ;  /* 0x00000020ff287803 */ /* 0x000fd20000000000 */
[----:B0-----:R-:W-:Y:S05]  /*09a0*/  @!P5 BRA `(.L_x_133) ;  /* 0x0000000000d8d947 */ /* 0x001fea0003800000 */
[----:B------:R-:W0:Y:S02]  /*09b0*/  LDC.64 R42, c[0x0][0xe90] ;  /* 0x0003a400ff2a7b82 */ /* 0x000e240000000a00 */
[----:B0-----:R0:W2:Y:S01]  /*09c0*/  LDG.E R42, desc[UR16][R42.64] ;  /* 0x000000102a2a7981 */ /* 0x0010a2000c1e1900 */
[----:B------:R-:W-:Y:S01]  /*09d0*/  MOV R44, 0xf0000000 ;  /* 0xf0000000002c7802 */ /* 0x000fe20000000f00 */
[----:B------:R-:W-:Y:S01]  /*09e0*/  IMAD.MOV.U32 R45, RZ, RZ, 0x380fffff ;  /* 0x380fffffff2d7424 */ /* 0x000fe200078e00ff */
[----:B------:R-:W1:Y:S01]  /*09f0*/  F2F.F32.F64 R36, UR24 ;  /* 0x0000001800247d10 */ /* 0x000e620008301000 */
[----:B------:R-:W-:Y:S01]  /*0a00*/  FSETP.NEU.FTZ.AND P4, PT, RZ, UR15, PT ;  /* 0x0000000fff007c0b */ /* 0x000fe2000bf9d000 */
[----:B-----5:R-:W-:Y:S01]  /*0a10*/  FMUL.FTZ R47, R32, UR18 ;  /* 0x00000012202f7c20 */ /* 0x020fe20008410000 */
[----:B------:R-:W-:Y:S01]  /*0a20*/  ULDC.S8 UR5, c[0x0][0xe89] ;  /* 0x0003a24000057ab9 */ /* 0x000fe20000000200 */
[----:B------:R-:W-:Y:S01]  /*0a30*/  FMUL.FTZ R32, R30, UR18 ;  /* 0x000000121e207c20 */ /* 0x000fe20008410000 */
[----:B------:R-:W-:Y:S01]  /*0a40*/  DSETP.LEU.AND P5, PT, R44, |UR24|, PT ;  /* 0x400000182c007e2a */ /* 0x000fe2000bfab000 */
[----:B------:R-:W-:Y:S01]  /*0a50*/  UPRMT UR6, UR22, 0x8880, URZ ;  /* 0x0000888016067896 */ /* 0x000fe2000800003f */
[----:B------:R-:W-:Y:S01]  /*0a60*/  FMUL.FTZ R44, R28, UR18 ;  /* 0x000000121c2c7c20 */ /* 0x000fe20008410000 */
[----:B0-----:R-:W-:-:S11]  /*0a70*/  FMUL.FTZ R43, R34, UR18 ;  /* 0x00000012222b7c20 */ /* 0x001fd60008410000 */
[----:B-1----:R-:W-:Y:S01]  /*0a80*/  @!P5 FMUL R36, R36, 1.175494350822287508e-38 ;  /* 0x008000002424d820 */ /* 0x002fe20000400000 */
[----:B------:R-:W-:Y:S01]  /*0a90*/  ISETP.NE.AND P5, PT, RZ, UR5, PT ;  /* 0x00000005ff007c0c */ /* 0x000fe2000bfa5270 */
[----:B------:R-:W-:Y:S02]  /*0aa0*/  ULDC.S8 UR5, c[0x0][0xe8a] ;  /* 0x0003a28000057ab9 */ /* 0x000fe40000000200 */
[----:B------:R-:W-:Y:S01]  /*0ab0*/  FADD.FTZ R36, -R36, 1 ;  /* 0x3f80000024247421 */ /* 0x000fe20000010100 */
[----:B--2---:R-:W0:Y:S02]  /*0ac0*/  MUFU.RCP R26, R42 ;  /* 0x0000002a001a7308 */ /* 0x004e240000001000 */
[-C--:B0-----:R-:W-:Y:S01]  /*0ad0*/  FMUL.FTZ R37, R37, R26.reuse ;  /* 0x0000001a25257220 */ /* 0x081fe20000410000 */
        /* <DEDUP_REMOVED lines=10> */
[----:B------:R-:W-:Y:S01]  /*0b80*/  @P4 FFMA.FTZ R49, R35, UR15, R49 ;  /* 0x0000000f23314c23 */ /* 0x000fe20008010031 */
[----:B------:R-:W-:Y:S01]  /*0b90*/  FSEL R51, R41, R42, !P5 ;  /* 0x0000002a29337208 */ /* 0x000fe20006800000 */
[----:B------:R-:W-:Y:S02]  /*0ba0*/  @P4 FFMA.FTZ R34, R27, UR15, R34 ;  /* 0x0000000f1b224c23 */ /* 0x000fe40008010022 */
[----:B------:R-:W-:Y:S01]  /*0bb0*/  @P4 FFMA.FTZ R45, R31, UR15, R45 ;  /* 0x0000000f1f2d4c23 */ /* 0x000fe2000801002d */
[----:B------:R-:W-:Y:S01]  /*0bc0*/  FFMA.FTZ R32, R36, R49, R32 ;  /* 0x0000003124207223 */ /* 0x000fe20000010020 */
[----:B------:R-:W-:Y:S01]  /*0bd0*/  @P4 FFMA.FTZ R51, R39, UR15, R51 ;  /* 0x0000000f27334c23 */ /* 0x000fe20008010033 */
[----:B------:R-:W-:Y:S01]  /*0be0*/  FFMA.FTZ R43, R34, R36, R43 ;  /* 0x00000024222b7223 */ /* 0x000fe2000001002b */
[C---:B------:R-:W-:Y:S01]  /*0bf0*/  FFMA.FTZ R28, R36.reuse, R45, R47 ;  /* 0x0000002d241c7223 */ /* 0x040fe2000001002f */
[----:B------:R-:W-:Y:S01]  /*0c00*/  ISETP.NE.AND P4, PT, RZ, UR5, PT ;  /* 0x00000005ff007c0c */ /* 0x000fe2000bf85270 */
[----:B------:R-:W-:Y:S01]  /*0c10*/  FFMA.FTZ R44, R36, R51, R44 ;  /* 0x00000033242c7223 */ /* 0x000fe2000001002c */
[----:B------:R-:W-:-:S02]  /*0c20*/  UMOV UR5, UR6 ;  /* 0x0000000600057c82 */ /* 0x000fc40008000000 */
[----:B------:R-:W-:Y:S02]  /*0c30*/  FSEL R30, R32, R49, !P4 ;  /* 0x00000031201e7208 */ /* 0x000fe40006000000 */
[----:B------:R-:W-:Y:S02]  /*0c40*/  FSEL R26, R43, R34, !P4 ;  /* 0x000000222b1a7208 */ /* 0x000fe40006000000 */
[----:B------:R-:W-:Y:S01]  /*0c50*/  FSEL R28, R28, R45, !P4 ;  /* 0x0000002d1c1c7208 */ /* 0x000fe20006000000 */
[----:B------:R-:W-:Y:S01]  /*0c60*/  FFMA.FTZ R49, R30, UR18, R49 ;  /* 0x000000121e317c23 */ /* 0x000fe20008010031 */
[----:B------:R-:W-:Y:S01]  /*0c70*/  FSEL R32, R44, R51, !P4 ;  /* 0x000000332c207208 */ /* 0x000fe20006000000 */
[----:B------:R-:W-:Y:S01]  /*0c80*/  FFMA.FTZ R43, R26, UR18, R34 ;  /* 0x000000121a2b7c23 */ /* 0x000fe20008010022 */
[----:B------:R-:W-:Y:S01]  /*0c90*/  ISETP.NE.AND P4, PT, RZ, UR5, PT ;  /* 0x00000005ff007c0c */ /* 0x000fe2000bf85270 */
[----:B------:R-:W-:Y:S02]  /*0ca0*/  FFMA.FTZ R45, R28, UR18, R45 ;  /* 0x000000121c2d7c23 */ /* 0x000fe4000801002d */
[----:B------:R-:W-:Y:S01]  /*0cb0*/  FFMA.FTZ R51, R32, UR18, R51 ;  /* 0x0000001220337c23 */ /* 0x000fe20008010033 */
[----:B------:R-:W-:-:S02]  /*0cc0*/  FSEL R34, R26, R43, !P4 ;  /* 0x0000002b1a227208 */ /* 0x000fc40006000000 */
[----:B------:R-:W-:Y:S02]  /*0cd0*/  FSEL R36, R28, R45, !P4 ;  /* 0x0000002d1c247208 */ /* 0x000fe40006000000 */
[----:B------:R-:W-:Y:S02]  /*0ce0*/  FSEL R42, R30, R49, !P4 ;  /* 0x000000311e2a7208 */ /* 0x000fe40006000000 */
[----:B------:R-:W-:Y:S01]  /*0cf0*/  FSEL R44, R32, R51, !P4 ;  /* 0x00000033202c7208 */ /* 0x000fe20006000000 */
[----:B------:R-:W-:Y:S06]  /*0d00*/  BRA `(.L_x_134) ;  /* 0x0000000000fc7947 */ /* 0x000fec0003800000 */
.L_x_133:
[----:B------:R-:W-:Y:S01]  /*0d10*/  ULDC.S8 UR5, c[0x0][0xe89] ;  /* 0x0003a24000057ab9 */ /* 0x000fe20000000200 */
[----:B------:R-:W-:Y:S01]  /*0d20*/  FSETP.NEU.FTZ.AND P4, PT, RZ, UR15, PT ;  /* 0x0000000fff007c0b */ /* 0x000fe2000bf9d000 */
[C---:B-----5:R-:W-:Y:S01]  /*0d30*/  FADD.FTZ R26, -R29.reuse, -RZ ;  /* 0x800000ff1d1a7221 */ /* 0x060fe20000010100 */
[----:B------:R-:W-:Y:S01]  /*0d40*/  ISETP.NE.AND P5, PT, RZ, UR5, PT ;  /* 0x00000005ff007c0c */ /* 0x000fe2000bfa5270 */
[----:B------:R-:W-:Y:S02]  /*0d50*/  ULDC.S8 UR5, c[0x0][0xe8a] ;  /* 0x0003a28000057ab9 */ /* 0x000fe40000000200 */
[----:B------:R-:W-:Y:S02]  /*0d60*/  ISETP.NE.AND P6, PT, RZ, UR5, PT ;  /* 0x00000005ff007c0c */ /* 0x000fe4000bfc5270 */
[----:B------:R-:W-:-:S06]  /*0d70*/  FSEL R26, R29, R26, !P5 ;  /* 0x0000001a1d1a7208 */ /* 0x000fcc0006800000 */
[----:B------:R-:W-:-:S05]  /*0d80*/  @P4 FFMA.FTZ R26, R27, UR15, R26 ;  /* 0x0000000f1b1a4c23 */ /* 0x000fca000801001a */
[----:B------:R-:W-:Y:S05]  /*0d90*/  @!P6 BRA `(.L_x_135) ;  /* 0x000000000050e947 */ /* 0x000fea0003800000 */
[----:B------:R-:W-:Y:S01]  /*0da0*/  FADD.FTZ R28, -R33, -RZ ;  /* 0x800000ff211c7221 */ /* 0x000fe20000010100 */
[----:B------:R-:W-:Y:S01]  /*0db0*/  FADD.FTZ R30, -R37, -RZ ;  /* 0x800000ff251e7221 */ /* 0x000fe20000010100 */
[----:B------:R-:W-:Y:S01]  /*0dc0*/  FADD.FTZ R32, -R41, -RZ ;  /* 0x800000ff29207221 */ /* 0x000fe20000010100 */
[----:B------:R-:W-:Y:S01]  /*0dd0*/  UPRMT UR5, UR22, 0x8880, URZ ;  /* 0x0000888016057896 */ /* 0x000fe2000800003f */
[----:B------:R-:W-:Y:S01]  /*0de0*/  FFMA.FTZ R43, R26, UR18, R26 ;  /* 0x000000121a2b7c23 */ /* 0x000fe2000801001a */
[----:B------:R-:W-:Y:S02]  /*0df0*/  FSEL R28, R33, R28, !P5 ;  /* 0x0000001c211c7208 */ /* 0x000fe40006800000 */
[----:B------:R-:W-:Y:S02]  /*0e00*/  FSEL R30, R37, R30, !P5 ;  /* 0x0000001e251e7208 */ /* 0x000fe40006800000 */
[----:B------:R-:W-:Y:S01]  /*0e10*/  FSEL R32, R41, R32, !P5 ;  /* 0x0000002029207208 */ /* 0x000fe20006800000 */
[----:B------:R-:W-:-:S02]  /*0e20*/  @P4 FFMA.FTZ R28, R31, UR15, R28 ;  /* 0x0000000f1f1c4c23 */ /* 0x000fc4000801001c */
[----:B------:R-:W-:Y:S02]  /*0e30*/  @P4 FFMA.FTZ R30, R35, UR15, R30 ;  /* 0x0000000f231e4c23 */ /* 0x000fe4000801001e */
[----:B------:R-:W-:Y:S01]  /*0e40*/  @P4 FFMA.FTZ R32, R39, UR15, R32 ;  /* 0x0000000f27204c23 */ /* 0x000fe20008010020 */
[----:B------:R-:W-:Y:S01]  /*0e50*/  FFMA.FTZ R45, R28, UR18, R28 ;  /* 0x000000121c2d7c23 */ /* 0x000fe2000801001c */
[----:B------:R-:W-:Y:S01]  /*0e60*/  FFMA.FTZ R47, R30, UR18, R30 ;  /* 0x000000121e2f7c23 */ /* 0x000fe2000801001e */
[----:B------:R-:W-:Y:S01]  /*0e70*/  ISETP.NE.AND P4, PT, RZ, UR5, PT ;  /* 0x00000005ff007c0c */ /* 0x000fe2000bf85270 */
[----:B------:R-:W-:-:S03]  /*0e80*/  FFMA.FTZ R49, R32, UR18, R32 ;  /* 0x0000001220317c23 */ /* 0x000fc60008010020 */
[----:B------:R-:W-:Y:S02]  /*0e90*/  FSEL R34, R26, R43, !P4 ;  /* 0x0000002b1a227208 */ /* 0x000fe40006000000 */
[----:B------:R-:W-:Y:S02]  /*0ea0*/  FSEL R36, R28, R45, !P4 ;  /* 0x0000002d1c247208 */ /* 0x000fe40006000000 */
[----:B------:R-:W-:Y:S02]  /*0eb0*/  FSEL R42, R30, R47, !P4 ;  /* 0x0000002f1e2a7208 */ /* 0x000fe40006000000 */
[----:B------:R-:W-:Y:S01]  /*0ec0*/  FSEL R44, R32, R49, !P4 ;  /* 0x00000031202c7208 */ /* 0x000fe20006000000 */
[----:B------:R-:W-:Y:S06]  /*0ed0*/  BRA `(.L_x_134) ;  /* 0x0000000000887947 */ /* 0x000fec0003800000 */
.L_x_135:
[----:B------:R-:W-:Y:S01]  /*0ee0*/  MOV R42, 0xf0000000 ;  /* 0xf0000000002a7802 */ /* 0x000fe20000000f00 */
[----:B------:R-:W-:Y:S01]  /*0ef0*/  IMAD.MOV.U32 R43, RZ, RZ, 0x380fffff ;  /* 0x380fffffff2b7424 */ /* 0x000fe200078e00ff */
[----:B------:R-:W0:Y:S01]  /*0f00*/  F2F.F32.F64 R36, UR24 ;  /* 0x0000001800247d10 */ /* 0x000e220008301000 */
[C---:B------:R-:W-:Y:S01]  /*0f10*/  FADD.FTZ R44, -R41.reuse, -RZ ;  /* 0x800000ff292c7221 */ /* 0x040fe20000010100 */
[----:B------:R-:W-:Y:S01]  /*0f20*/  FMUL.FTZ R30, R30, UR18 ;  /* 0x000000121e1e7c20 */ /* 0x000fe20008410000 */
[----:B------:R-:W-:Y:S02]  /*0f30*/  UPRMT UR5, UR22, 0x8880, URZ ;  /* 0x0000888016057896 */ /* 0x000fe4000800003f */
[----:B------:R-:W-:Y:S01]  /*0f40*/  DSETP.LEU.AND P6, PT, R42, |UR24|, PT ;  /* 0x400000182a007e2a */ /* 0x000fe2000bfcb000 */
[----:B------:R-:W-:Y:S01]  /*0f50*/  FSEL R49, R41, R44, !P5 ;  /* 0x0000002c29317208 */ /* 0x000fe20006800000 */
[----:B------:R-:W-:Y:S01]  /*0f60*/  FMUL.FTZ R43, R34, UR18 ;  /* 0x00000012222b7c20 */ /* 0x000fe20008410000 */
[----:B------:R-:W-:Y:S01]  /*0f70*/  FMUL.FTZ R34, R32, UR18 ;  /* 0x0000001220227c20 */ /* 0x000fe20008410000 */
[----:B------:R-:W-:Y:S01]  /*0f80*/  FADD.FTZ R32, -R33, -RZ ;  /* 0x800000ff21207221 */ /* 0x000fe20000010100 */
[----:B------:R-:W-:Y:S01]  /*0f90*/  FADD.FTZ R42, -R37, -RZ ;  /* 0x800000ff252a7221 */ /* 0x000fe20000010100 */
[----:B------:R-:W-:-:S03]  /*0fa0*/  @P4 FFMA.FTZ R49, R39, UR15, R49 ;  /* 0x0000000f27314c23 */ /* 0x000fc60008010031 */
[----:B------:R-:W-:Y:S02]  /*0fb0*/  FSEL R45, R33, R32, !P5 ;  /* 0x00000020212d7208 */ /* 0x000fe40006800000 */
[----:B------:R-:W-:Y:S01]  /*0fc0*/  FSEL R47, R37, R42, !P5 ;  /* 0x0000002a252f7208 */ /* 0x000fe20006800000 */
[----:B------:R-:W-:Y:S02]  /*0fd0*/  FMUL.FTZ R42, R28, UR18 ;  /* 0x000000121c2a7c20 */ /* 0x000fe40008410000 */
[----:B0-----:R-:W-:Y:S01]  /*0fe0*/  @!P6 FMUL R36, R36, 1.175494350822287508e-38 ;  /* 0x008000002424e820 */ /* 0x001fe20000400000 */
[----:B------:R-:W-:Y:S01]  /*0ff0*/  @P4 FFMA.FTZ R45, R31, UR15, R45 ;  /* 0x0000000f1f2d4c23 */ /* 0x000fe2000801002d */
[----:B------:R-:W-:Y:S01]  /*1000*/  @P4 FFMA.FTZ R47, R35, UR15, R47 ;  /* 0x0000000f232f4c23 */ /* 0x000fe2000801002f */
[----:B------:R-:W-:Y:S01]  /*1010*/  ISETP.NE.AND P4, PT, RZ, UR5, PT ;  /* 0x00000005ff007c0c */ /* 0x000fe2000bf85270 */
[----:B------:R-:W-:-:S04]  /*1020*/  FADD.FTZ R32, -R36, 1 ;  /* 0x3f80000024207421 */ /* 0x000fc80000010100 */
[C---:B------:R-:W-:Y:S01]  /*1030*/  FFMA.FTZ R43, R32.reuse, R26, R43 ;  /* 0x0000001a202b7223 */ /* 0x040fe2000001002b */
[C---:B------:R-:W-:Y:S01]  /*1040*/  FFMA.FTZ R28, R32.reuse, R45, R34 ;  /* 0x0000002d201c7223 */ /* 0x040fe20000010022 */
[C---:B------:R-:W-:Y:S01]  /*1050*/  FFMA.FTZ R30, R32.reuse, R47, R30 ;  /* 0x0000002f201e7223 */ /* 0x040fe2000001001e */
[----:B------:R-:W-:Y:S01]  /*1060*/  FFMA.FTZ R32, R32, R49, R42 ;  /* 0x0000003120207223 */ /* 0x000fe2000001002a */
[C---:B------:R-:W-:Y:S01]  /*1070*/  FFMA.FTZ R34, R43.reuse, UR18, R26 ;  /* 0x000000122b227c23 */ /* 0x040fe2000801001a */
[----:B------:R-:W-:Y:S01]  /*1080*/  FFMA.FTZ R45, R28, UR18, R45 ;  /* 0x000000121c2d7c23 */ /* 0x000fe2000801002d */
[----:B------:R-:W-:Y:S01]  /*1090*/  FFMA.FTZ R47, R30, UR18, R47 ;  /* 0x000000121e2f7c23 */ /* 0x000fe2000801002f */
[----:B------:R-:W-:Y:S01]  /*10a0*/  FFMA.FTZ R49, R32, UR18, R49 ;  /* 0x0000001220317c23 */ /* 0x000fe20008010031 */
[----:B------:R-:W-:Y:S02]  /*10b0*/  MOV R26, R43 ;  /* 0x0000002b001a7202 */ /* 0x000fe40000000f00 */
[----:B------:R-:W-:-:S02]  /*10c0*/  FSEL R34, R43, R34, !P4 ;  /* 0x000000222b227208 */ /* 0x000fc40006000000 */
[----:B------:R-:W-:Y:S02]  /*10d0*/  FSEL R36, R28, R45, !P4 ;  /* 0x0000002d1c247208 */ /* 0x000fe40006000000 */
[----:B------:R-:W-:Y:S02]  /*10e0*/  FSEL R42, R30, R47, !P4 ;  /* 0x0000002f1e2a7208 */ /* 0x000fe40006000000 */
[----:B------:R-:W-:-:S07]  /*10f0*/  FSEL R44, R32, R49, !P4 ;  /* 0x00000031202c7208 */ /* 0x000fce0006000000 */
.L_x_134:
[-C--:B------:R-:W-:Y:S01]  /*1100*/  FFMA.FTZ R27, R34, -R0.reuse, R27 ;  /* 0x80000000221b7223 */ /* 0x080fe2000001001b */
[-C--:B------:R-:W-:Y:S01]  /*1110*/  FFMA.FTZ R31, R36, -R0.reuse, R31 ;  /* 0x80000000241f7223 */ /* 0x080fe2000001001f */
[-C--:B------:R-:W-:Y:S01]  /*1120*/  FFMA.FTZ R35, R42, -R0.reuse, R35 ;  /* 0x800000002a237223 */ /* 0x080fe20000010023 */
[----:B------:R-:W-:Y:S01]  /*1130*/  FFMA.FTZ R39, R44, -R0, R39 ;  /* 0x800000002c277223 */ /* 0x000fe20000010027 */
[----:B------:R-:W-:Y:S01]  /*1140*/  ISETP.NE.AND P4, PT, R40, RZ, PT ;  /* 0x000000ff2800720c */ /* 0x000fe20003f85270 */
        /* <DEDUP_REMOVED lines=9> */
.L_x_136:
[----:B------:R-:W-:Y:S01]  /*11e0*/  ULEA UR5, UR19, UR4, 0x2 ;  /* 0x0000000413057291 */ /* 0x000fe2000f8e103f */
[----:B------:R2:W-:Y:S03]  /*11f0*/  @P3 STG.E desc[UR16][R6.64], R26 ;  /* 0x0000001a06003986 */ /* 0x0005e6000c101910 */
[----:B------:R-:W-:Y:S01]  /*1200*/  USHF.R.S32.HI UR6, URZ, 0x1f, UR5 ;  /* 0x0000001f3f067899 */ /* 0x000fe20008011405 */
[----:B------:R2:W-:Y:S01]  /*1210*/  @P2 STG.E desc[UR16][R12.64], R28 ;  /* 0x0000001c0c002986 */ /* 0x0005e2000c101910 */
[----:B------:R-:W-:Y:S02]  /*1220*/  UISETP.GT.U32.AND UP0, UPT, UR14, UR5, UPT ;  /* 0x000000050e00728c */ /* 0x000fe4000bf04070 */
[----:B0-----:R-:W-:Y:S01]  /*1230*/  IMAD.U32 R2, RZ, RZ, UR5 ;  /* 0x00000005ff027e24 */ /* 0x001fe2000f8e00ff */
[----:B------:R-:W-:Y:S01]  /*1240*/  UMOV UR4, UR5 ;  /* 0x0000000500047c82 */ /* 0x000fe20008000000 */
[----:B------:R2:W-:Y:S01]  /*1250*/  @P1 STG.E desc[UR16][R18.64], R30 ;  /* 0x0000001e12001986 */ /* 0x0005e2000c101910 */
[----:B------:R-:W-:-:S02]  /*1260*/  UISETP.GT.AND.EX UP0, UPT, UR7, UR6, UPT, UP0 ;  /* 0x000000060700728c */ /* 0x000fc4000bf04300 */
[----:B------:R-:W-:Y:S01]  /*1270*/  ISETP.LT.AND P1, PT, R2, 0x10000, PT ;  /* 0x000100000200780c */ /* 0x000fe20003f21270 */
[----:B------:R2:W-:Y:S03]  /*1280*/  @P0 STG.E desc[UR16][R24.64], R32 ;  /* 0x0000002018000986 */ /* 0x0005e6000c101910 */
[----:B------:R-:W-:-:S13]  /*1290*/  PLOP3.LUT P0, PT, PT, PT, UP0, 0x80, 0x0 ;  /* 0x000000000000781c */ /* 0x000fda0003f0f008 */
[----:B--2---:R-:W-:Y:S05]  /*12a0*/  @P0 BRA P1, `(.L_x_137) ;  /* 0xfffffff000740947 */ /* 0x004fea000083ffff */
[----:B------:R-:W-:Y:S05]  /*12b0*/  EXIT ;  /* 0x000000000000794d */ /* 0x000fea0003800000 */
.L_x_132:
        /* <DEDUP_REMOVED lines=9> */
[----:B0-----:R0:W1:Y:S01]  /*1350*/  F2F.F32.F64 R3, R4 ;  /* 0x0000000400037310 */ /* 0x0010620000301000 */
[----:B------:R-:W-:Y:S01]  /*1360*/  DSETP.GEU.AND P0, PT, |R4|, UR20, PT ;  /* 0x0000001404007e2a */ /* 0x000fe2000bf0e200 */
[----:B0-----:R-:W-:Y:S01]  /*1370*/  MOV R4, R2 ;  /* 0x0000000200047202 */ /* 0x001fe20000000f00 */
[----:B------:R-:W-:-:S12]  /*1380*/  IMAD.MOV.U32 R5, RZ, RZ, RZ ;  /* 0x000000ffff057224 */ /* 0x000fd800078e00ff */
[----:B-1----:R-:W-:Y:S01]  /*1390*/  @!P0 FMUL R3, R3, 1.175494350822287508e-38 ;  /* 0x0080000003038820 */ /* 0x002fe20000400000 */
[----:B------:R-:W-:-:S03]  /*13a0*/  ISETP.NE.U32.AND P0, PT, RZ, UR4, PT ;  /* 0x00000004ff007c0c */ /* 0x000fc6000bf05070 */
[----:B------:R-:W-:Y:S01]  /*13b0*/  FADD.FTZ R3, -R3, 1 ;  /* 0x3f80000003037421 */ /* 0x000fe20000010100 */
[----:B------:R-:W-:-:S04]  /*13c0*/  ISETP.NE.AND.EX P0, PT, RZ, UR5, PT, P0 ;  /* 0x00000005ff007c0c */ /* 0x000fc8000bf05300 */
[----:B------:R-:W-:-:S09]  /*13d0*/  R2UR UR20, R3 ;  /* 0x00000000031472ca */ /* 0x000fd200000e0000 */
[----:B------:R-:W-:Y:S06]  /*13e0*/  @!P0 BRA `(.L_x_138) ;  /* 0x00000004002c8947 */ /* 0x000fec0003800000 */
[----:B------:R-:W0:Y:S01]  /*13f0*/  LDC.64 R16, c[0x0][0xe90] ;  /* 0x0003a400ff107b82 */ /* 0x000e220000000a00 */
[----:B------:R-:W-:Y:S01]  /*1400*/  ULDC.U8 UR4, c[0x0][0xe88] ;  /* 0x0003a20000047ab9 */ /* 0x000fe20000000000 */
[----:B------:R-:W-:Y:S01]  /*1410*/  ULDC.S8 UR5, c[0x0][0xe8a] ;  /* 0x0003a28000057ab9 */ /* 0x000fe20000000200 */
[----:B------:R-:W-:Y:S01]  /*1420*/  UPRMT UR6, UR4, 0x8880, URZ ;  /* 0x0000888004067896 */ /* 0x000fe2000800003f */
[----:B------:R-:W-:Y:S02]  /*1430*/  FSETP.NEU.FTZ.AND P1, PT, RZ, UR15, PT ;  /* 0x0000000fff007c0b */ /* 0x000fe4000bf3d000 */
[----:B------:R-:W-:Y:S01]  /*1440*/  ULDC.S8 UR4, c[0x0][0xe89] ;  /* 0x0003a24000047ab9 */ /* 0x000fe20000000200 */
[----:B------:R-:W-:Y:S02]  /*1450*/  ISETP.NE.AND P3, PT, RZ, UR5, PT ;  /* 0x00000005ff007c0c */ /* 0x000fe4000bf65270 */
[----:B------:R-:W-:Y:S01]  /*1460*/  ISETP.NE.AND P2, PT, RZ, UR4, PT ;  /* 0x00000004ff007c0c */ /* 0x000fe2000bf45270 */
[----:B------:R-:W-:-:S02]  /*1470*/  UMOV UR4, UR6 ;  /* 0x0000000600047c82 */ /* 0x000fc40008000000 */
[----:B------:R-:W-:-:S13]  /*1480*/  ISETP.NE.AND P4, PT, RZ, UR4, PT ;  /* 0x00000004ff007c0c */ /* 0x000fda000bf85270 */
.L_x_139:
[----:B0-----:R-:W2:Y:S01]  /*1490*/  LDG.E R3, desc[UR16][R16.64] ;  /* 0x0000001010037981 */ /* 0x001ea2000c1e1900 */
[C---:B-1----:R-:W-:Y:S02]  /*14a0*/  SHF.L.U32 R18, R4.reuse, 0x4, RZ ;  /* 0x0000000404127819 */ /* 0x042fe400000006ff */
[----:B------:R-:W-:Y:S02]  /*14b0*/  SHF.L.U64.HI R4, R4, 0x4, R5 ;  /* 0x0000000404047819 */ /* 0x000fe40000010205 */
[C---:B------:R-:W-:Y:S02]  /*14c0*/  IADD3 R22, P0, R18.reuse, UR10, RZ ;  /* 0x0000000a12167c10 */ /* 0x040fe4000ff1e0ff */
[----:B------:R-:W-:Y:S02]  /*14d0*/  IADD3 R20, P5, R18, UR12, RZ ;  /* 0x0000000c12147c10 */ /* 0x000fe4000ffbe0ff */
[C---:B------:R-:W-:Y:S02]  /*14e0*/  IADD3.X R23, R4.reuse, UR11, RZ, P0, !PT ;  /* 0x0000000b04177c10 */ /* 0x040fe400087fe4ff */
[----:B------:R-:W-:-:S03]  /*14f0*/  IADD3.X R21, R4, UR13, RZ, P5, !PT ;  /* 0x0000000d04157c10 */ /* 0x000fc6000affe4ff */
[----:B------:R-:W3:Y:S01]  /*1500*/  LDG.E.128 R8, desc[UR16][R22.64] ;  /* 0x0000001016087981 */ /* 0x000ee2000c1e1d00 */
[----:B------:R-:W-:-:S03]  /*1510*/  IADD3 R18, P0, R18, UR8, RZ ;  /* 0x0000000812127c10 */ /* 0x000fc6000ff1e0ff */
[----:B------:R-:W4:Y:S01]  /*1520*/  LDG.E.128 R12, desc[UR16][R20.64] ;  /* 0x00000010140c7981 */ /* 0x000f22000c1e1d00 */
[----:B------:R-:W-:-:S05]  /*1530*/  IADD3.X R19, R4, UR9, RZ, P0, !PT ;  /* 0x0000000904137c10 */ /* 0x000fca00087fe4ff */
[----:B------:R-:W4:Y:S01]  /*1540*/  LDG.E.128 R4, desc[UR16][R18.64] ;  /* 0x0000001012047981 */ /* 0x000f22000c1e1d00 */
[----:B------:R-:W-:-:S05]  /*1550*/  VIADD R2, R2, UR19 ;  /* 0x0000001302027c36 */ /* 0x000fca0008000000 */
[----:B------:R-:W-:Y:S01]  /*1560*/  ISETP.LT.U32.AND P5, PT, R2, 0x4000, PT ;  /* 0x000040000200780c */ /* 0x000fe20003fa1070 */
[----:B--2---:R-:W3:Y:S02]  /*1570*/  MUFU.RCP R3, R3 ;  /* 0x0000000300037308 */ /* 0x004ee40000001000 */
[-C--:B---3--:R-:W-:Y:S01]  /*1580*/  FMUL.FTZ R8, R8, R3.reuse ;  /* 0x0000000308087220 */ /* 0x088fe20000410000 */
[-C--:B------:R-:W-:Y:S01]  /*1590*/  FMUL.FTZ R9, R9, R3.reuse ;  /* 0x0000000309097220 */ /* 0x080fe20000410000 */
[-C--:B------:R-:W-:Y:S01]  /*15a0*/  FMUL.FTZ R10, R10, R3.reuse ;  /* 0x000000030a0a7220 */ /* 0x080fe20000410000 */
[----:B------:R-:W-:Y:S01]  /*15b0*/  FMUL.FTZ R11, R11, R3 ;  /* 0x000000030b0b7220 */ /* 0x000fe20000410000 */
[----:B----4-:R-:W-:Y:S01]  /*15c0*/  FMUL.FTZ R25, R13, UR18 ;  /* 0x000000120d197c20 */ /* 0x010fe20008410000 */
[----:B------:R-:W-:Y:S01]  /*15d0*/  FADD.FTZ R13, -R8, -RZ ;  /* 0x800000ff080d7221 */ /* 0x000fe20000010100 */
[----:B------:R-:W-:Y:S01]  /*15e0*/  FADD.FTZ R24, -R9, -RZ ;  /* 0x800000ff09187221 */ /* 0x000fe20000010100 */
[----:B------:R-:W-:Y:S01]  /*15f0*/  FADD.FTZ R27, -R10, -RZ ;  /* 0x800000ff0a1b7221 */ /* 0x000fe20000010100 */
[----:B------:R-:W-:Y:S01]  /*1600*/  FADD.FTZ R26, -R11, -RZ ;  /* 0x800000ff0b1a7221 */ /* 0x000fe20000010100 */
[----:B------:R-:W-:Y:S01]  /*1610*/  FMUL.FTZ R12, R12, UR18 ;  /* 0x000000120c0c7c20 */ /* 0x000fe20008410000 */
[----:B------:R-:W-:Y:S01]  /*1620*/  FSEL R3, R8, R13, !P2 ;  /* 0x0000000d08037208 */ /* 0x000fe20005000000 */
[----:B------:R-:W-:Y:S01]  /*1630*/  FMUL.FTZ R14, R14, UR18 ;  /* 0x000000120e0e7c20 */ /* 0x000fe20008410000 */
[----:B------:R-:W-:Y:S01]  /*1640*/  FSEL R24, R9, R24, !P2 ;  /* 0x0000001809187208 */ /* 0x000fe20005000000 */
[----:B------:R-:W-:Y:S01]  /*1650*/  FMUL.FTZ R15, R15, UR18 ;  /* 0x000000120f0f7c20 */ /* 0x000fe20008410000 */
[----:B------:R-:W-:Y:S01]  /*1660*/  FSEL R27, R10, R27, !P2 ;  /* 0x0000001b0a1b7208 */ /* 0x000fe20005000000 */
[----:B------:R-:W-:Y:S01]  /*1670*/  @P1 FFMA.FTZ R3, R4, UR15, R3 ;  /* 0x0000000f04031c23 */ /* 0x000fe20008010003 */
[----:B------:R-:W-:Y:S01]  /*1680*/  FSEL R26, R11, R26, !P2 ;  /* 0x0000001a0b1a7208 */ /* 0x000fe20005000000 */
[----:B------:R-:W-:-:S02]  /*1690*/  @P1 FFMA.FTZ R24, R5, UR15, R24 ;  /* 0x0000000f05181c23 */ /* 0x000fc40008010018 */
[----:B------:R-:W-:Y:S01]  /*16a0*/  @P1 FFMA.FTZ R27, R6, UR15, R27 ;  /* 0x0000000f061b1c23 */ /* 0x000fe2000801001b */
[----:B------:R-:W-:Y:S01]  /*16b0*/  FFMA.FTZ R12, R3, UR20, R12 ;  /* 0x00000014030c7c23 */ /* 0x000fe2000801000c */
[----:B------:R-:W-:Y:S01]  /*16c0*/  @P1 FFMA.FTZ R26, R7, UR15, R26 ;  /* 0x0000000f071a1c23 */ /* 0x000fe2000801001a */
[----:B------:R-:W-:Y:S01]  /*16d0*/  FFMA.FTZ R13, R24, UR20, R25 ;  /* 0x00000014180d7c23 */ /* 0x000fe20008010019 */
[----:B------:R-:W-:Y:S02]  /*16e0*/  FFMA.FTZ R14, R27, UR20, R14 ;  /* 0x000000141b0e7c23 */ /* 0x000fe4000801000e */
[----:B------:R-:W-:Y:S01]  /*16f0*/  FFMA.FTZ R15, R26, UR20, R15 ;  /* 0x000000141a0f7c23 */ /* 0x000fe2000801000f */
[----:B------:R-:W-:Y:S02]  /*1700*/  FSEL R12, R12, R3, !P3 ;  /* 0x000000030c0c7208 */ /* 0x000fe40005800000 */
[----:B------:R-:W-:Y:S02]  /*1710*/  FSEL R13, R13, R24, !P3 ;  /* 0x000000180d0d7208 */ /* 0x000fe40005800000 */
[----:B------:R-:W-:Y:S01]  /*1720*/  FSEL R14, R14, R27, !P3 ;  /* 0x0000001b0e0e7208 */ /* 0x000fe20005800000 */
[----:B------:R-:W-:Y:S01]  /*1730*/  FFMA.FTZ R3, R12, UR18, R3 ;  /* 0x000000120c037c23 */ /* 0x000fe20008010003 */
[----:B------:R-:W-:Y:S01]  /*1740*/  FSEL R15, R15, R26, !P3 ;  /* 0x0000001a0f0f7208 */ /* 0x000fe20005800000 */
[----:B------:R-:W-:-:S02]  /*1750*/  FFMA.FTZ R24, R13, UR18, R24 ;  /* 0x000000120d187c23 */ /* 0x000fc40008010018 */
[----:B------:R-:W-:Y:S01]  /*1760*/  FFMA.FTZ R27, R14, UR18, R27 ;  /* 0x000000120e1b7c23 */ /* 0x000fe2000801001b */
[----:B------:R-:W-:Y:S01]  /*1770*/  FSEL R3, R12, R3, !P4 ;  /* 0x000000030c037208 */ /* 0x000fe20006000000 */
[----:B------:R-:W-:Y:S01]  /*1780*/  FFMA.FTZ R26, R15, UR18, R26 ;  /* 0x000000120f1a7c23 */ /* 0x000fe2000801001a */
[----:B------:R-:W-:Y:S02]  /*1790*/  FSEL R24, R13, R24, !P4 ;  /* 0x000000180d187208 */ /* 0x000fe40006000000 */
[----:B------:R-:W-:Y:S01]  /*17a0*/  FSEL R27, R14, R27, !P4 ;  /* 0x0000001b0e1b7208 */ /* 0x000fe20006000000 */
[----:B-----5:R-:W-:Y:S01]  /*17b0*/  FFMA.FTZ R28, R3, -R0, R4 ;  /* 0x80000000031c7223 */ /* 0x020fe20000010004 */
[----:B------:R-:W-:Y:S01]  /*17c0*/  FSEL R26, R15, R26, !P4 ;  /* 0x0000001a0f1a7208 */ /* 0x000fe20006000000 */
[----:B------:R-:W-:Y:S01]  /*17d0*/  FFMA.FTZ R29, R24, -R0, R5 ;  /* 0x80000000181d7223 */ /* 0x000fe20000010005 */
[----:B------:R-:W-:-:S04]  /*17e0*/  IMAD.WIDE.U32 R4, R2, 0x4, RZ ;  /* 0x0000000402047825 */ /* 0x000fc800078e00ff */
[-C--:B------:R-:W-:Y:S01]  /*17f0*/  FFMA.FTZ R30, R27, -R0.reuse, R6 ;  /* 0x800000001b1e7223 */ /* 0x080fe20000010006 */
[----:B------:R-:W-:Y:S01]  /*1800*/  FFMA.FTZ R31, R26, -R0, R7 ;  /* 0x800000001a1f7223 */ /* 0x000fe20000010007 */
[----:B------:R-:W-:Y:S02]  /*1810*/  ISETP.GE.U32.AND P0, PT, R4, UR14, PT ;  /* 0x0000000e04007c0c */ /* 0x000fe4000bf06070 */
[----:B------:R-:W-:Y:S02]  /*1820*/  MOV R4, R2 ;  /* 0x0000000200047202 */ /* 0x000fe40000000f00 */
[----:B------:R1:W-:Y:S01]  /*1830*/  STG.E.128 desc[UR16][R18.64], R28 ;  /* 0x0000001c12007986 */ /* 0x0003e2000c101d10 */
[----:B------:R-:W-:Y:S01]  /*1840*/  ISETP.GE.AND.EX P0, PT, R5, UR7, PT, P0 ;  /* 0x0000000705007c0c */ /* 0x000fe2000bf06300 */
[----:B------:R-:W-:Y:S02]  /*1850*/  IMAD.MOV.U32 R5, RZ, RZ, RZ ;  /* 0x000000ffff057224 */ /* 0x000fe400078e00ff */
[----:B------:R1:W-:Y:S04]  /*1860*/  STG.E.128 desc[UR16][R22.64], R8 ;  /* 0x0000000816007986 */ /* 0x0003e8000c101d10 */
[----:B------:R1:W-:Y:S06]  /*1870*/  STG.E.128 desc[UR16][R20.64], R12 ;  /* 0x0000000c14007986 */ /* 0x0003ec000c101d10 */
[----:B------:R-:W-:Y:S05]  /*1880*/  @!P0 BRA P5, `(.L_x_139) ;  /* 0xfffffffc00008947 */ /* 0x000fea000283ffff */
[----:B------:R-:W-:Y:S05]  /*1890*/  EXIT ;  /* 0x000000000000794d */ /* 0x000fea0003800000 */
.L_x_138:
[----:B------:R-:W-:Y:S01]  /*18a0*/  ULDC.S8 UR4, c[0x0][0xe8a] ;  /* 0x0003a28000047ab9 */ /* 0x000fe20000000200 */
[----:B------:R-:W-:Y:S01]  /*18b0*/  BSSY B0, `(.L_x_140) ;  /* 0x00000bf000007945 */ /* 0x000fe20003800000 */
[----:B------:R-:W-:Y:S01]  /*18c0*/  ISETP.NE.AND P1, PT, RZ, UR4, PT ;  /* 0x00000004ff007c0c */ /* 0x000fe2000bf25270 */
[----:B------:R-:W-:-:S12]  /*18d0*/  ULDC.U8 UR5, c[0x0][0xe88] ;  /* 0x0003a20000057ab9 */ /* 0x000fd80000000000 */
.L_x_150:
[C---:B01----:R-:W-:Y:S02]  /*18e0*/  SHF.L.U32 R14, R4.reuse, 0x4, RZ ;  /* 0x00000004040e7819 */ /* 0x043fe400000006ff */
[----:B------:R-:W-:Y:S02]  /*18f0*/  SHF.L.U64.HI R3, R4, 0x4, R5 ;  /* 0x0000000404037819 */ /* 0x000fe40000010205 */
[C---:B------:R-:W-:Y:S02]  /*1900*/  IADD3 R12, P0, R14.reuse, UR8, RZ ;  /* 0x000000080e0c7c10 */ /* 0x040fe4000ff1e0ff */
[C---:B------:R-:W-:Y:S02]  /*1910*/  IADD3 R16, P2, R14.reuse, UR10, RZ ;  /* 0x0000000a0e107c10 */ /* 0x040fe4000ff5e0ff */
[----:B------:R-:W-:Y:S02]  /*1920*/  IADD3 R14, P3, R14, UR12, RZ ;  /* 0x0000000c0e0e7c10 */ /* 0x000fe4000ff7e0ff */
[----:B------:R-:W-:-:S02]  /*1930*/  IADD3.X R17, R3, UR11, RZ, P2, !PT ;  /* 0x0000000b03117c10 */ /* 0x000fc400097fe4ff */
[C---:B------:R-:W-:Y:S02]  /*1940*/  IADD3.X R13, R3.reuse, UR9, RZ, P0, !PT ;  /* 0x00000009030d7c10 */ /* 0x040fe400087fe4ff */
[----:B------:R-:W-:Y:S02]  /*1950*/  IADD3.X R15, R3, UR13, RZ, P3, !PT ;  /* 0x0000000d030f7c10 */ /* 0x000fe40009ffe4ff */
[----:B-----5:R-:W5:Y:S04]  /*1960*/  LDG.E.128 R16, desc[UR16][R16.64] ;  /* 0x0000001010107981 */ /* 0x020f68000c1e1d00 */
[----:B------:R0:W5:Y:S04]  /*1970*/  LDG.E.128 R4, desc[UR16][R12.64] ;  /* 0x000000100c047981 */ /* 0x000168000c1e1d00 */
[----:B------:R0:W5:Y:S01]  /*1980*/  LDG.E.128 R8, desc[UR16][R14.64] ;  /* 0x000000100e087981 */ /* 0x000162000c1e1d00 */
[----:B------:R-:W-:Y:S05]  /*1990*/  @!P1 BRA `(.L_x_141) ;  /* 0x0000000400209947 */ /* 0x000fea0003800000 */
[----:B------:R-:W-:Y:S02]  /*19a0*/  ULDC.S8 UR4, c[0x0][0xe89] ;  /* 0x0003a24000047ab9 */ /* 0x000fe40000000200 */
[----:B------:R-:W-:-:S13]  /*19b0*/  ISETP.NE.AND P0, PT, RZ, UR4, PT ;  /* 0x00000004ff007c0c */ /* 0x000fda000bf05270 */
[----:B------:R-:W-:Y:S05]  /*19c0*/  @!P0 BRA `(.L_x_142) ;  /* 0x0000000000948947 */ /* 0x000fea0003800000 */
[----:B------:R-:W-:-:S13]  /*19d0*/  FSETP.NEU.FTZ.AND P0, PT, RZ, UR15, PT ;  /* 0x0000000fff007c0b */ /* 0x000fda000bf1d000 */
[----:B------:R-:W-:Y:S05]  /*19e0*/  @P0 BRA `(.L_x_143) ;  /* 0x0000000000500947 */ /* 0x000fea0003800000 */
[----:B------:R-:W-:Y:S01]  /*19f0*/  UPRMT UR4, UR5, 0x8880, URZ ;  /* 0x0000888005047896 */ /* 0x000fe2000800003f */
[----:B-----5:R-:W-:-:S05]  /*1a00*/  FADD.FTZ R8, -R16, -RZ ;  /* 0x800000ff10087221 */ /* 0x020fca0000010100 */
[----:B------:R-:W-:-:S13]  /*1a10*/  ISETP.NE.AND P0, PT, RZ, UR4, PT ;  /* 0x00000004ff007c0c */ /* 0x000fda000bf05270 */
[----:B------:R-:W-:Y:S05]  /*1a20*/  @!P0 BRA `(.L_x_144) ;  /* 0x0000000000208947 */ /* 0x000fea0003800000 */
[----:B------:R-:W-:Y:S01]  /*1a30*/  FFMA.FTZ R3, R8, UR18, -R16 ;  /* 0x0000001208037c23 */ /* 0x000fe20008010810 */
[----:B------:R-:W-:Y:S01]  /*1a40*/  FFMA.FTZ R16, -R17, UR18, -R17 ;  /* 0x0000001211107c23 */ /* 0x000fe20008010911 */
[C---:B------:R-:W-:Y:S01]  /*1a50*/  FFMA.FTZ R21, -R18.reuse, UR18, -R18 ;  /* 0x0000001212157c23 */ /* 0x040fe20008010912 */
[----:B------:R-:W-:Y:S01]  /*1a60*/  FFMA.FTZ R20, -R19, UR18, -R19 ;  /* 0x0000001213147c23 */ /* 0x000fe20008010913 */
[----:B------:R-:W-:Y:S01]  /*1a70*/  FADD.FTZ R9, -R17, -RZ ;  /* 0x800000ff11097221 */ /* 0x000fe20000010100 */
[----:B------:R-:W-:Y:S01]  /*1a80*/  FADD.FTZ R10, -R18, -RZ ;  /* 0x800000ff120a7221 */ /* 0x000fe20000010100 */
[----:B------:R-:W-:Y:S01]  /*1a90*/  FADD.FTZ R11, -R19, -RZ ;  /* 0x800000ff130b7221 */ /* 0x000fe20000010100 */
[----:B------:R-:W-:Y:S06]  /*1aa0*/  BRA `(.L_x_145) ;  /* 0x0000000800447947 */ /* 0x000fec0003800000 */
.L_x_144:
[----:B------:R-:W-:Y:S01]  /*1ab0*/  FADD.FTZ R11, -R19, -RZ ;  /* 0x800000ff130b7221 */ /* 0x000fe20000010100 */
[----:B------:R-:W-:Y:S01]  /*1ac0*/  FADD.FTZ R9, -R17, -RZ ;  /* 0x800000ff11097221 */ /* 0x000fe20000010100 */
[----:B------:R-:W-:Y:S01]  /*1ad0*/  FADD.FTZ R10, -R18, -RZ ;  /* 0x800000ff120a7221 */ /* 0x000fe20000010100 */
[----:B------:R-:W-:Y:S02]  /*1ae0*/  IMAD.MOV.U32 R3, RZ, RZ, R8 ;  /* 0x000000ffff037224 */ /* 0x000fe400078e0008 */
[----:B------:R-:W-:Y:S01]  /*1af0*/  MOV R20, R11 ;  /* 0x0000000b00147202 */ /* 0x000fe20000000f00 */
[----:B------:R-:W-:Y:S01]  /*1b00*/  IMAD.MOV.U32 R21, RZ, RZ, R10 ;  /* 0x000000ffff157224 */ /* 0x000fe200078e000a */
[----:B------:R-:W-:Y:S01]  /*1b10*/  MOV R16, R9 ;  /* 0x0000000900107202 */ /* 0x000fe20000000f00 */
[----:B------:R-:W-:Y:S06]  /*1b20*/  BRA `(.L_x_145) ;  /* 0x0000000800247947 */ /* 0x000fec0003800000 */
.L_x_143:
[----:B------:R-:W-:Y:S01]  /*1b30*/  UPRMT UR4, UR5, 0x8880, URZ ;  /* 0x0000888005047896 */ /* 0x000fe2000800003f */
[----:B-----5:R-:W-:Y:S01]  /*1b40*/  FFMA.FTZ R8, R4, UR15, -R16 ;  /* 0x0000000f04087c23 */ /* 0x020fe20008010810 */
[----:B------:R-:W-:Y:S01]  /*1b50*/  FFMA.FTZ R9, R5, UR15, -R17 ;  /* 0x0000000f05097c23 */ /* 0x000fe20008010811 */
[----:B------:R-:W-:Y:S01]  /*1b60*/  FFMA.FTZ R10, R6, UR15, -R18 ;  /* 0x0000000f060a7c23 */ /* 0x000fe20008010812 */
[----:B------:R-:W-:Y:S01]  /*1b70*/  FFMA.FTZ R11, R7, UR15, -R19 ;  /* 0x0000000f070b7c23 */ /* 0x000fe20008010813 */
[----:B------:R-:W-:Y:S01]  /*1b80*/  FFMA.FTZ R3, R8, UR18, R8 ;  /* 0x0000001208037c23 */ /* 0x000fe20008010008 */
[----:B------:R-:W-:Y:S01]  /*1b90*/  FFMA.FTZ R16, R9, UR18, R9 ;  /* 0x0000001209107c23 */ /* 0x000fe20008010009 */
[----:B------:R-:W-:Y:S01]  /*1ba0*/  FFMA.FTZ R17, R10, UR18, R10 ;  /* 0x000000120a117c23 */ /* 0x000fe2000801000a */
[----:B------:R-:W-:Y:S01]  /*1bb0*/  FFMA.FTZ R18, R11, UR18, R11 ;  /* 0x000000120b127c23 */ /* 0x000fe2000801000b */
[----:B------:R-:W-:-:S04]  /*1bc0*/  ISETP.NE.AND P0, PT, RZ, UR4, PT ;  /* 0x00000004ff007c0c */ /* 0x000fc8000bf05270 */
[----:B------:R-:W-:Y:S02]  /*1bd0*/  FSEL R3, R8, R3, !P0 ;  /* 0x0000000308037208 */ /* 0x000fe40004000000 */
[----:B------:R-:W-:Y:S02]  /*1be0*/  FSEL R16, R9, R16, !P0 ;  /* 0x0000001009107208 */ /* 0x000fe40004000000 */
[----:B------:R-:W-:Y:S02]  /*1bf0*/  FSEL R21, R10, R17, !P0 ;  /* 0x000000110a157208 */ /* 0x000fe40004000000 */
[----:B------:R-:W-:Y:S01]  /*1c00*/  FSEL R20, R11, R18, !P0 ;  /* 0x000000120b147208 */ /* 0x000fe20004000000 */
[----:B------:R-:W-:Y:S06]  /*1c10*/  BRA `(.L_x_145) ;  /* 0x0000000400e87947 */ /* 0x000fec0003800000 */
.L_x_142:
[----:B------:R-:W-:-:S13]  /*1c20*/  FSETP.NEU.FTZ.AND P0, PT, RZ, UR15, PT ;  /* 0x0000000fff007c0b */ /* 0x000fda000bf1d000 */
[----:B------:R-:W-:Y:S05]  /*1c30*/  @P0 BRA `(.L_x_146) ;  /* 0x00000000003c0947 */ /* 0x000fea0003800000 */
[----:B------:R-:W-:Y:S01]  /*1c40*/  UPRMT UR4, UR5, 0x8880, URZ ;  /* 0x0000888005047896 */ /* 0x000fe2000800003f */
[----:B-----5:R-:W-:Y:S01]  /*1c50*/  FFMA.FTZ R3, R16, UR18, R16 ;  /* 0x0000001210037c23 */ /* 0x020fe20008010010 */
[----:B------:R-:W-:Y:S01]  /*1c60*/  FFMA.FTZ R10, R17, UR18, R17 ;  /* 0x00000012110a7c23 */ /* 0x000fe20008010011 */
[----:B------:R-:W-:Y:S01]  /*1c70*/  FFMA.FTZ R21, R18, UR18, R18 ;  /* 0x0000001212157c23 */ /* 0x000fe20008010012 */
[----:B------:R-:W-:Y:S01]  /*1c80*/  FFMA.FTZ R20, R19, UR18, R19 ;  /* 0x0000001213147c23 */ /* 0x000fe20008010013 */
[----:B------:R-:W-:Y:S01]  /*1c90*/  IMAD.MOV.U32 R8, RZ, RZ, R16 ;  /* 0x000000ffff087224 */ /* 0x000fe200078e0010 */
[----:B------:R-:W-:Y:S02]  /*1ca0*/  ISETP.NE.AND P0, PT, RZ, UR4, PT ;  /* 0x00000004ff007c0c */ /* 0x000fe4000bf05270 */
[----:B------:R-:W-:Y:S02]  /*1cb0*/  MOV R9, R17 ;  /* 0x0000001100097202 */ /* 0x000fe40000000f00 */
[----:B------:R-:W-:-:S02]  /*1cc0*/  FSEL R3, R16, R3, !P0 ;  /* 0x0000000310037208 */ /* 0x000fc40004000000 */
[----:B------:R-:W-:Y:S01]  /*1cd0*/  FSEL R16, R17, R10, !P0 ;  /* 0x0000000a11107208 */ /* 0x000fe20004000000 */
[----:B------:R-:W-:Y:S01]  /*1ce0*/  IMAD.MOV.U32 R10, RZ, RZ, R18 ;  /* 0x000000ffff0a7224 */ /* 0x000fe200078e0012 */
[----:B------:R-:W-:Y:S02]  /*1cf0*/  FSEL R21, R18, R21, !P0 ;  /* 0x0000001512157208 */ /* 0x000fe40004000000 */
[----:B------:R-:W-:Y:S02]  /*1d00*/  FSEL R20, R19, R20, !P0 ;  /* 0x0000001413147208 */ /* 0x000fe40004000000 */
[----:B------:R-:W-:Y:S01]  /*1d10*/  MOV R11, R19 ;  /* 0x00000013000b7202 */ /* 0x000fe20000000f00 */
[----:B------:R-:W-:Y:S06]  /*1d20*/  BRA `(.L_x_145) ;  /* 0x0000000400a47947 */ /* 0x000fec0003800000 */
.L_x_146:
[----:B------:R-:W-:Y:S01]  /*1d30*/  UPRMT UR4, UR5, 0x8880, URZ ;  /* 0x0000888005047896 */ /* 0x000fe2000800003f */
[----:B-----5:R-:W-:Y:S01]  /*1d40*/  FFMA.FTZ R8, R4, UR15, R16 ;  /* 0x0000000f04087c23 */ /* 0x020fe20008010010 */
[----:B------:R-:W-:Y:S01]  /*1d50*/  FFMA.FTZ R9, R5, UR15, R17 ;  /* 0x0000000f05097c23 */ /* 0x000fe20008010011 */
[----:B------:R-:W-:Y:S01]  /*1d60*/  FFMA.FTZ R10, R6, UR15, R18 ;  /* 0x0000000f060a7c23 */ /* 0x000fe20008010012 */
[----:B------:R-:W-:Y:S01]  /*1d70*/  FFMA.FTZ R11, R7, UR15, R19 ;  /* 0x0000000f070b7c23 */ /* 0x000fe20008010013 */
        /* <DEDUP_REMOVED lines=10> */
.L_x_141:
[----:B------:R-:W-:Y:S02]  /*1e20*/  ULDC.S8 UR4, c[0x0][0xe89] ;  /* 0x0003a24000047ab9 */ /* 0x000fe40000000200 */
[----:B------:R-:W-:-:S13]  /*1e30*/  ISETP.NE.AND P0, PT, RZ, UR4, PT ;  /* 0x00000004ff007c0c */ /* 0x000fda000bf05270 */
[----:B------:R-:W-:Y:S05]  /*1e40*/  @!P0 BRA `(.L_x_147) ;  /* 0x0000000000b08947 */ /* 0x000fea0003800000 */
[----:B------:R-:W-:-:S13]  /*1e50*/  FSETP.NEU.FTZ.AND P0, PT, RZ, UR15, PT ;  /* 0x0000000fff007c0b */ /* 0x000fda000bf1d000 */
[----:B------:R-:W-:Y:S05]  /*1e60*/  @P0 BRA `(.L_x_148) ;  /* 0x00000000004c0947 */ /* 0x000fea0003800000 */
[----:B-----5:R-:W-:Y:S01]  /*1e70*/  FMUL.FTZ R3, R16, UR20 ;  /* 0x0000001410037c20 */ /* 0x020fe20008410000 */
[----:B------:R-:W-:Y:S01]  /*1e80*/  FMUL.FTZ R20, R17, UR20 ;  /* 0x0000001411147c20 */ /* 0x000fe20008410000 */
[----:B------:R-:W-:Y:S01]  /*1e90*/  FMUL.FTZ R21, R18, UR20 ;  /* 0x0000001412157c20 */ /* 0x000fe20008410000 */
[----:B------:R-:W-:Y:S01]  /*1ea0*/  FMUL.FTZ R22, R19, UR20 ;  /* 0x0000001413167c20 */ /* 0x000fe20008410000 */
[----:B------:R-:W-:Y:S01]  /*1eb0*/  UPRMT UR4, UR5, 0x8880, URZ ;  /* 0x0000888005047896 */ /* 0x000fe2000800003f */
[----:B------:R-:W-:Y:S01]  /*1ec0*/  FFMA.FTZ R8, R8, UR18, -R3 ;  /* 0x0000001208087c23 */ /* 0x000fe20008010803 */
[----:B------:R-:W-:Y:S01]  /*1ed0*/  FFMA.FTZ R9, R9, UR18, -R20 ;  /* 0x0000001209097c23 */ /* 0x000fe20008010814 */
[----:B------:R-:W-:Y:S01]  /*1ee0*/  FFMA.FTZ R10, R10, UR18, -R21 ;  /* 0x000000120a0a7c23 */ /* 0x000fe20008010815 */
[----:B------:R-:W-:Y:S01]  /*1ef0*/  FFMA.FTZ R11, R11, UR18, -R22 ;  /* 0x000000120b0b7c23 */ /* 0x000fe20008010816 */
[----:B------:R-:W-:Y:S01]  /*1f00*/  FFMA.FTZ R3, R8, UR18, -R16 ;  /* 0x0000001208037c23 */ /* 0x000fe20008010810 */
[----:B------:R-:W-:Y:S01]  /*1f10*/  FFMA.FTZ R16, R9, UR18, -R17 ;  /* 0x0000001209107c23 */ /* 0x000fe20008010811 */
[----:B------:R-:W-:Y:S01]  /*1f20*/  FFMA.FTZ R21, R10, UR18, -R18 ;  /* 0x000000120a157c23 */ /* 0x000fe20008010812 */
[----:B------:R-:W-:Y:S01]  /*1f30*/  FFMA.FTZ R20, R11, UR18, -R19 ;  /* 0x000000120b147c23 */ /* 0x000fe20008010813 */
[----:B------:R-:W-:-:S04]  /*1f40*/  ISETP.NE.AND P0, PT, RZ, UR4, PT ;  /* 0x00000004ff007c0c */ /* 0x000fc8000bf05270 */
[----:B------:R-:W-:Y:S02]  /*1f50*/  FSEL R3, R8, R3, !P0 ;  /* 0x0000000308037208 */ /* 0x000fe40004000000 */
[----:B------:R-:W-:Y:S02]  /*1f60*/  FSEL R16, R9, R16, !P0 ;  /* 0x0000001009107208 */ /* 0x000fe40004000000 */
[----:B------:R-:W-:Y:S02]  /*1f70*/  FSEL R21, R10, R21, !P0 ;  /* 0x000000150a157208 */ /* 0x000fe40004000000 */
[----:B------:R-:W-:Y:S01]  /*1f80*/  FSEL R20, R11, R20, !P0 ;  /* 0x000000140b147208 */ /* 0x000fe20004000000 */
[----:B------:R-:W-:Y:S06]  /*1f90*/  BRA `(.L_x_145) ;  /* 0x0000000400087947 */ /* 0x000fec0003800000 */
.L_x_148:
[----:B-----5:R-:W-:Y:S01]  /*1fa0*/  FFMA.FTZ R3, R4, UR15, -R16 ;  /* 0x0000000f04037c23 */ /* 0x020fe20008010810 */
[----:B------:R-:W-:Y:S01]  /*1fb0*/  FFMA.FTZ R16, R5, UR15, -R17 ;  /* 0x0000000f05107c23 */ /* 0x000fe20008010811 */
[----:B------:R-:W-:Y:S01]  /*1fc0*/  FFMA.FTZ R21, R6, UR15, -R18 ;  /* 0x0000000f06157c23 */ /* 0x000fe20008010812 */
[----:B------:R-:W-:Y:S01]  /*1fd0*/  FFMA.FTZ R20, R7, UR15, -R19 ;  /* 0x0000000f07147c23 */ /* 0x000fe20008010813 */
[----:B------:R-:W-:Y:S01]  /*1fe0*/  FMUL.FTZ R8, R8, UR18 ;  /* 0x0000001208087c20 */ /* 0x000fe20008410000 */
[----:B------:R-:W-:Y:S01]  /*1ff0*/  FMUL.FTZ R9, R9, UR18 ;  /* 0x0000001209097c20 */ /* 0x000fe20008410000 */
[----:B------:R-:W-:Y:S01]  /*2000*/  FMUL.FTZ R10, R10, UR18 ;  /* 0x000000120a0a7c20 */ /* 0x000fe20008410000 */
[----:B------:R-:W-:Y:S01]  /*2010*/  FMUL.FTZ R11, R11, UR18 ;  /* 0x000000120b0b7c20 */ /* 0x000fe20008410000 */
[----:B------:R-:W-:Y:S01]  /*2020*/  UPRMT UR4, UR5, 0x8880, URZ ;  /* 0x0000888005047896 */ /* 0x000fe2000800003f */
[----:B------:R-:W-:Y:S01]  /*2030*/  FFMA.FTZ R8, R3, UR20, R8 ;  /* 0x0000001403087c23 */ /* 0x000fe20008010008 */
        /* <DEDUP_REMOVED lines=13> */
.L_x_147:
[----:B------:R-:W-:-:S13]  /*2110*/  FSETP.NEU.FTZ.AND P0, PT, RZ, UR15, PT ;  /* 0x0000000fff007c0b */ /* 0x000fda000bf1d000 */
[----:B------:R-:W-:Y:S05]  /*2120*/  @P0 BRA `(.L_x_149) ;  /* 0x00000000004c0947 */ /* 0x000fea0003800000 */
[----:B-----5:R-:W-:Y:S01]  /*2130*/  FMUL.FTZ R3, R8, UR18 ;  /* 0x0000001208037c20 */ /* 0x020fe20008410000 */
        /* <DEDUP_REMOVED lines=18> */
.L_x_149:
[----:B-----5:R-:W-:Y:S01]  /*2260*/  FFMA.FTZ R3, R4, UR15, R16 ;  /* 0x0000000f04037c23 */ /* 0x020fe20008010010 */
[----:B------:R-:W-:Y:S01]  /*2270*/  FFMA.FTZ R16, R5, UR15, R17 ;  /* 0x0000000f05107c23 */ /* 0x000fe20008010011 */
[----:B------:R-:W-:Y:S01]  /*2280*/  FFMA.FTZ R21, R6, UR15, R18 ;  /* 0x0000000f06157c23 */ /* 0x000fe20008010012 */
[----:B------:R-:W-:Y:S01]  /*2290*/  FFMA.FTZ R20, R7, UR15, R19 ;  /* 0x0000000f07147c23 */ /* 0x000fe20008010013 */
        /* <DEDUP_REMOVED lines=17> */
[----:B------:R-:W-:-:S07]  /*23b0*/  FSEL R20, R11, R20, !P0 ;  /* 0x000000140b147208 */ /* 0x000fce0004000000 */
.L_x_145:
[----:B------:R-:W-:Y:S02]  /*23c0*/  VIADD R2, R2, UR19 ;  /* 0x0000001302027c36 */ /* 0x000fe40008000000 */
[-C--:B------:R-:W-:Y:S01]  /*23d0*/  FFMA.FTZ R17, R16, -R0.reuse, R5 ;  /* 0x8000000010117223 */ /* 0x080fe20000010005 */
[-C--:B------:R-:W-:Y:S01]  /*23e0*/  FFMA.FTZ R19, R20, -R0.reuse, R7 ;  /* 0x8000000014137223 */ /* 0x080fe20000010007 */
[-C--:B------:R-:W-:Y:S01]  /*23f0*/  FFMA.FTZ R18, R21, -R0.reuse, R6 ;  /* 0x8000000015127223 */ /* 0x080fe20000010006 */
[----:B------:R-:W-:Y:S01]  /*2400*/  FFMA.FTZ R16, R3, -R0, R4 ;  /* 0x8000000003107223 */ /* 0x000fe20000010004 */
[C---:B------:R-:W-:Y:S01]  /*2410*/  IMAD.WIDE.U32 R4, R2.reuse, 0x4, RZ ;  /* 0x0000000402047825 */ /* 0x040fe200078e00ff */
[----:B------:R-:W-:-:S03]  /*2420*/  ISETP.LT.U32.AND P2, PT, R2, 0x4000, PT ;  /* 0x000040000200780c */ /* 0x000fc60003f41070 */
[----:B------:R1:W-:Y:S01]  /*2430*/  STG.E.128 desc[UR16][R12.64], R16 ;  /* 0x000000100c007986 */ /* 0x0003e2000c101d10 */
[----:B------:R-:W-:Y:S02]  /*2440*/  ISETP.GE.U32.AND P0, PT, R4, UR14, PT ;  /* 0x0000000e04007c0c */ /* 0x000fe4000bf06070 */
[----:B------:R-:W-:Y:S01]  /*2450*/  MOV R4, R2 ;  /* 0x0000000200047202 */ /* 0x000fe20000000f00 */
[----:B------:R1:W-:Y:S01]  /*2460*/  STG.E.128 desc[UR16][R14.64], R8 ;  /* 0x000000080e007986 */ /* 0x0003e2000c101d10 */
[----:B------:R-:W-:Y:S01]  /*2470*/  ISETP.GE.AND.EX P0, PT, R5, UR7, PT, P0 ;  /* 0x0000000705007c0c */ /* 0x000fe2000bf06300 */
[----:B------:R-:W-:-:S12]  /*2480*/  IMAD.MOV.U32 R5, RZ, RZ, RZ ;  /* 0x000000ffff057224 */ /* 0x000fd800078e00ff */
[----:B------:R-:W-:Y:S05]  /*2490*/  @!P0 BRA P2, `(.L_x_150) ;  /* 0xfffffff400108947 */ /* 0x000fea000103ffff */
[----:B------:R-:W-:Y:S05]  /*24a0*/  BSYNC B0 ;  /* 0x0000000000007941 */ /* 0x000fea0003800000 */
.L_x_140:
[----:B------:R-:W-:Y:S05]  /*24b0*/  EXIT ;  /* 0x000000000000794d */ /* 0x000fea0003800000 */
.L_x_151:
        /* <DEDUP_REMOVED lines=12> */
.L_x_193:


//--------------------- .text._ZN2at6native50_GLOBAL__N__ca2a4b1e_17_FusedSgdKernel_cu_a550329a25multi_tensor_apply_kernelINS1_18TensorListMetadataILi3EEENS1_19FusedSgdMathFunctorIdLi3EEEJddPfddbbbS7_S7_EEEvT_T0_DpT1_ --------------------------
	.section	.text._ZN2at6native50_GLOBAL__N__ca2a4b1e_17_FusedSgdKernel_cu_a550329a25multi_tensor_apply_kernelINS1_18TensorListMetadataILi3EEENS1_19FusedSgdMathFunctorIdLi3EEEJddPfddbbbS7_S7_EEEvT_T0_DpT1_,"ax",@progbits
	.align	128
.text._ZN2at6native50_GLOBAL__N__ca2a4b1e_17_FusedSgdKernel_cu_a550329a25multi_tensor_apply_kernelINS1_18TensorListMetadataILi3EEENS1_19FusedSgdMathFunctorIdLi3EEEJddPfddbbbS7_S7_EEEvT_T0_DpT1_:
        .type           _ZN2at6native50_GLOBAL__N__ca2a4b1e_17_FusedSgdKernel_cu_a550329a25multi_tensor_apply_kernelINS1_18TensorListMetadataILi3EEENS1_19FusedSgdMathFunctorIdLi3EEEJddPfddbbbS7_S7_EEEvT_T0_DpT1_,@function
        .size           _ZN2at6native50_GLOBAL__N__ca2a4b1e_17_FusedSgdKernel_cu_a550329a25multi_tensor_apply_kernelINS1_18TensorListMetadataILi3EEENS1_19FusedSgdMathFunctorIdLi3EEEJddPfddbbbS7_S7_EEEvT_T0_DpT1_,(.L_x_194 - _ZN2at6native50_GLOBAL__N__ca2a4b1e_17_FusedSgdKernel_cu_a550329a25multi_tensor_apply_kernelINS1_18TensorListMetadataILi3EEENS1_19FusedSgdMathFunctorIdLi3EEEJddPfddbbbS7_S7_EEEvT_T0_DpT1_)
        .other          _ZN2at6native50_GLOBAL__N__ca2a4b1e_17_FusedSgdKernel_cu_a550329a25multi_tensor_apply_kernelINS1_18TensorListMetadataILi3EEENS1_19FusedSgdMathFunctorIdLi3EEEJddPfddbbbS7_S7_EEEvT_T0_DpT1_,@"STO_CUDA_ENTRY STV_DEFAULT"
_ZN2at6native50_GLOBAL__N__ca2a4b1e_17_FusedSgdKernel_cu_a550329a25multi_tensor_apply_kernelINS1_18TensorListMetadataILi3EEENS1_19FusedSgdMathFunctorIdLi3EEEJddPfddbbbS7_S7_EEEvT_T0_DpT1_:
        /* <DEDUP_REMOVED lines=11> */
.L_x_152:
[----:B------:R-:W-:Y:S01]  /*00b0*/  ULDC.64 UR4, c[0x0][0xe70] ;  /* 0x00039c0000047ab9 */ /* 0x000fe20000000a00 */
[----:B------:R-:W0:Y:S01]  /*00c0*/  LDC.64 R2, c[0x0][0xe70] ;  /* 0x00039c00ff027b82 */ /* 0x000e220000000a00 */
[----:B------:R-:W-:-:S04]  /*00d0*/  UISETP.NE.U32.AND UP0, UPT, UR4, URZ, UPT ;  /* 0x0000003f0400728c */ /* 0x000fc8000bf05070 */
[----:B------:R-:W-:-:S06]  /*00e0*/  UISETP.NE.AND.EX UP0, UPT, UR5, URZ, UPT, UP0 ;  /* 0x0000003f0500728c */ /* 0x000fcc000bf05300 */
[----:B------:R-:W-:-:S13]  /*00f0*/  PLOP3.LUT P0, PT, PT, PT, UP0, 0x80, 0x0 ;  /* 0x000000000000781c */ /* 0x000fda0003f0f008 */
[----:B0-----:R-:W2:Y:S01]  /*0100*/  @P0 LDG.E R2, desc[UR16][R2.64] ;  /* 0x0000001002020981 */ /* 0x001ea2000c1e1900 */
[----:B------:R-:W0:Y:S01]  /*0110*/  S2UR UR5, SR_CTAID.X ;  /* 0x00000000000579c3 */ /* 0x000e220000002500 */
[----:B------:R-:W-:Y:S01]  /*0120*/  UMOV UR6, 0x740 ;  /* 0x0000074000067882 */ /* 0x000fe20000000000 */
[----:B0-----:R-:W-:Y:S01]  /*0130*/  ULDC.U8 UR4, c[0x0][UR5+0x810] ;  /* 0x0002040005047abb */ /* 0x001fe20008000000 */
[----:B------:R-:W-:Y:S02]  /*0140*/  ULEA UR5, UR5, UR6, 0x2 ;  /* 0x0000000605057291 */ /* 0x000fe4000f8e103f */
[----:B------:R-:W-:-:S10]  /*0150*/  USHF.L.U32 UR6, UR4, 0x3, URZ ;  /* 0x0000000304067899 */ /* 0x000fd4000800063f */
[----:B------:R-:W-:Y:S02]  /*0160*/  ULDC UR14, c[0x0][UR5+0x210] ;  /* 0x00008400050e7abb */ /* 0x000fe40008000800 */
[----:B------:R-:W-:Y:S01]  /*0170*/  UIMAD.WIDE UR4, UR14, 0x10000, URZ ;  /* 0x000100000e0478a5 */ /* 0x000fe2000f8e023f */
[----:B------:R-:W-:Y:S01]  /*0180*/  ULDC.64 UR8, c[0x0][UR6+0x210] ;  /* 0x0000840006087abb */ /* 0x000fe20008000a00 */
[----:B------:R-:W-:Y:S01]  /*0190*/  ULDC.64 UR10, c[0x0][UR6+0x390] ;  /* 0x0000e400060a7abb */ /* 0x000fe20008000a00 */
[----:B------:R-:W-:Y:S01]  /*01a0*/  ULDC.64 UR12, c[0x0][UR6+0x510] ;  /* 0x00014400060c7abb */ /* 0x000fe20008000a00 */
[----:B------:R-:W-:Y:S01]  /*01b0*/  ULDC.64 UR6, c[0x0][UR6+0x690] ;  /* 0x0001a40006067abb */ /* 0x000fe20008000a00 */
[----:B------:R-:W-:Y:S02]  /*01c0*/  UIMAD.WIDE UR8, UR14, 0x80000, UR8 ;  /* 0x000800000e0878a5 */ /* 0x000fe4000f8e0208 */
[----:B------:R-:W-:Y:S02]  /*01d0*/  UIMAD.WIDE UR10, UR14, 0x80000, UR10 ;  /* 0x000800000e0a78a5 */ /* 0x000fe4000f8e020a */
[----:B------:R-:W-:-:S02]  /*01e0*/  UIMAD.WIDE UR12, UR14, 0x80000, UR12 ;  /* 0x000800000e0c78a5 */ /* 0x000fc4000f8e020c */
[----:B------:R-:W-:Y:S02]  /*01f0*/  UIADD3 UR14, UP2, -UR4, UR6, URZ ;  /* 0x00000006040e7290 */ /* 0x000fe4000ff5e13f */
[----:B------:R-:W-:Y:S02]  /*0200*/  ULOP3.LUT UR6, UR12, UR10, UR8, 0xfe, !UPT ;  /* 0x0000000a0c067292 */ /* 0x000fe4000f8efe08 */
[----:B------:R-:W-:Y:S02]  /*0210*/  ULOP3.LUT UR4, UR14, 0x3, URZ, 0xc0, !UPT ;  /* 0x000000030e047892 */ /* 0x000fe4000f8ec03f */
[----:B------:R-:W-:Y:S02]  /*0220*/  UIADD3.X UR7, ~UR5, UR7, URZ, UP2, !UPT ;  /* 0x0000000705077290 */ /* 0x000fe400097fe53f */
[----:B------:R-:W-:-:S04]  /*0230*/  ULOP3.LUT UP1, URZ, UR4, 0x1f, UR6, 0xf8, !UPT ;  /* 0x0000001f043f7892 */ /* 0x000fc8000f82f806 */
[----:B------:R-:W-:Y:S01]  /*0240*/  ULOP3.LUT UP1, URZ, URZ, URZ, URZ, 0xfc, UP1 ;  /* 0x0000003f3f3f7292 */ /* 0x000fe2000882fc3f */
[----:B--2---:R-:W-:-:S06]  /*0250*/  @P0 FMUL.FTZ R2, R2, 1 ;  /* 0x3f80000002020820 */ /* 0x004fcc0000410000 */
        /* <DEDUP_REMOVED lines=17> */
[----:B------:R-:W-:Y:S01]  /*0370*/  ULDC.64 UR24, c[0x0][0xe60] ;  /* 0x0003980000187ab9 */ /* 0x000fe20000000a00 */
[----:B------:R-:W-:Y:S01]  /*0380*/  ULDC.U8 UR22, c[0x0][0xe88] ;  /* 0x0003a20000167ab9 */ /* 0x000fe20000000000 */
[----:B------:R-:W-:-:S05]  /*0390*/  ULDC.64 UR20, c[0x0][0xe90] ;  /* 0x0003a40000147ab9 */ /* 0x000fca0000000a00 */
.L_x_166:
[----:B0-----:R-:W-:Y:S01]  /*03a0*/  IADD3 R3, P1, R78, UR5, RZ ;  /* 0x000000054e037c10 */ /* 0x001fe2000ff3e0ff */
[----:B------:R-:W-:Y:S01]  /*03b0*/  IMAD.U32 R2, RZ, RZ, UR15 ;  /* 0x0000000fff027e24 */ /* 0x000fe2000f8e00ff */
[----:B------:R-:W-:Y:S01]  /*03c0*/  CS2R R8, SRZ ;  /* 0x0000000000087805 */ /* 0x000fe2000001ff00 */
[----:B------:R-:W-:Y:S01]  /*03d0*/  IMAD.U32 R0, RZ, RZ, UR15 ;  /* 0x0000000fff007e24 */ /* 0x000fe2000f8e00ff */
[C---:B------:R-:W-:Y:S01]  /*03e0*/  IADD3 R4, P6, R3.reuse, UR15, RZ ;  /* 0x0000000f03047c10 */ /* 0x040fe2000ffde0ff */
[----:B------:R-:W-:Y:S01]  /*03f0*/  IMAD.X R6, RZ, RZ, UR6, P1 ;  /* 0x00000006ff067e24 */ /* 0x000fe200088e06ff */
[C---:B------:R-:W-:Y:S01]  /*0400*/  ISETP.GE.U32.AND P3, PT, R3.reuse, 0x10000, PT ;  /* 0x000100000300780c */ /* 0x040fe20003f66070 */
[C---:B------:R-:W-:Y:S01]  /*0410*/  IMAD.SHL.U32 R30, R3.reuse, 0x8, RZ ;  /* 0x00000008031e7824 */ /* 0x040fe200078e00ff */
[----:B------:R-:W-:Y:S01]  /*0420*/  ISETP.LT.U32.AND P0, PT, R3, UR14, PT ;  /* 0x0000000e03007c0c */ /* 0x000fe2000bf01070 */
[----:B------:R-:W-:Y:S01]  /*0430*/  IMAD.X R5, RZ, RZ, R6, P6 ;  /* 0x000000ffff057224 */ /* 0x000fe200030e0606 */
[----:B------:R-:W-:Y:S01]  /*0440*/  ISETP.GE.AND.EX P3, PT, R6, RZ, PT, P3 ;  /* 0x000000ff0600720c */ /* 0x000fe20003f66330 */
[----:B------:R-:W-:Y:S01]  /*0450*/  IMAD R0, R0, 0x3, RZ ;  /* 0x0000000300007824 */ /* 0x000fe200078e02ff */
[----:B------:R-:W-:-:S02]  /*0460*/  ISETP.GE.U32.AND P4, PT, R4, 0x10000, PT ;  /* 0x000100000400780c */ /* 0x000fc40003f86070 */
[----:B-1----:R-:W-:Y:S02]  /*0470*/  CS2R R10, SRZ ;  /* 0x00000000000a7805 */ /* 0x002fe4000001ff00 */
[----:B------:R-:W-:Y:S02]  /*0480*/  ISETP.LT.AND.EX P6, PT, R6, UR7, !P3, P0 ;  /* 0x0000000706007c0c */ /* 0x000fe4000dfc1300 */
[----:B------:R-:W-:Y:S02]  /*0490*/  CS2R R60, SRZ ;  /* 0x00000000003c7805 */ /* 0x000fe4000001ff00 */
[----:B------:R-:W-:Y:S02]  /*04a0*/  LEA R2, P5, R2, R3, 0x1 ;  /* 0x0000000302027211 */ /* 0x000fe400078a08ff */
[----:B------:R-:W-:Y:S02]  /*04b0*/  CS2R R12, SRZ ;  /* 0x00000000000c7805 */ /* 0x000fe4000001ff00 */
[----:B------:R-:W-:-:S02]  /*04c0*/  SHF.L.U64.HI R7, R3, 0x3, R6 ;  /* 0x0000000303077819 */ /* 0x000fc40000010206 */
[----:B------:R-:W-:Y:S02]  /*04d0*/  CS2R R72, SRZ ;  /* 0x0000000000487805 */ /* 0x000fe4000001ff00 */
[----:B------:R-:W-:Y:S02]  /*04e0*/  ISETP.LT.U32.AND P2, PT, R4, UR14, PT ;  /* 0x0000000e04007c0c */ /* 0x000fe4000bf41070 */
[----:B------:R-:W-:Y:S02]  /*04f0*/  CS2R R14, SRZ ;  /* 0x00000000000e7805 */ /* 0x000fe4000001ff00 */
[----:B------:R-:W-:Y:S02]  /*0500*/  IADD3 R26, P0, R30, UR8, RZ ;  /* 0x000000081e1a7c10 */ /* 0x000fe4000ff1e0ff */
[----:B------:R-:W-:Y:S02]  /*0510*/  CS2R R70, SRZ ;  /* 0x0000000000467805 */ /* 0x000fe4000001ff00 */
[----:B------:R-:W-:-:S02]  /*0520*/  ISETP.GE.AND.EX P4, PT, R5, RZ, PT, P4 ;  /* 0x000000ff0500720c */ /* 0x000fc40003f86340 */
[----:B------:R-:W-:Y:S02]  /*0530*/  CS2R R16, SRZ ;  /* 0x0000000000107805 */ /* 0x000fe4000001ff00 */
[----:B------:R-:W-:Y:S02]  /*0540*/  P2R R79, PR, RZ, 0x40 ;  /* 0x00000040ff4f7803 */ /* 0x000fe40000000000 */
[----:B------:R-:W-:Y:S02]  /*0550*/  CS2R R18, SRZ ;  /* 0x0000000000127805 */ /* 0x000fe4000001ff00 */
[----:B------:R-:W-:Y:S01]  /*0560*/  IADD3 R0, P1, R0, R3, RZ ;  /* 0x0000000300007210 */ /* 0x000fe20007f3e0ff */
[----:B------:R-:W-:Y:S01]  /*0570*/  IMAD.X R3, RZ, RZ, R6, P5 ;  /* 0x000000ffff037224 */ /* 0x000fe200028e0606 */
[----:B------:R-:W-:Y:S02]  /*0580*/  IADD3.X R27, R7, UR9, RZ, P0, !PT ;  /* 0x00000009071b7c10 */ /* 0x000fe400087fe4ff */
[----:B------:R-:W-:-:S02]  /*0590*/  CS2R R20, SRZ ;  /* 0x0000000000147805 */ /* 0x000fc4000001ff00 */
[----:B------:R-:W-:Y:S02]  /*05a0*/  ISETP.LT.AND.EX P6, PT, R5, UR7, !P4, P2 ;  /* 0x0000000705007c0c */ /* 0x000fe4000e7c1320 */
[----:B------:R-:W-:Y:S02]  /*05b0*/  CS2R R22, SRZ ;  /* 0x0000000000167805 */ /* 0x000fe4000001ff00 */
[----:B------:R-:W-:Y:S02]  /*05c0*/  IADD3 R28, P0, R30, UR10, RZ ;  /* 0x0000000a1e1c7c10 */ /* 0x000fe4000ff1e0ff */
[----:B------:R-:W-:Y:S02]  /*05d0*/  CS2R R24, SRZ ;  /* 0x0000000000187805 */ /* 0x000fe4000001ff00 */
[C---:B------:R-:W-:Y:S01]  /*05e0*/  SHF.L.U64.HI R5, R4.reuse, 0x3, R5 ;  /* 0x0000000304057819 */ /* 0x040fe20000010205 */
[----:B------:R-:W-:Y:S01]  /*05f0*/  IMAD.SHL.U32 R4, R4, 0x8, RZ ;  /* 0x0000000804047824 */ /* 0x000fe200078e00ff */
[----:B------:R-:W-:-:S02]  /*0600*/  ISETP.GE.U32.AND P3, PT, R2, 0x10000, PT ;  /* 0x000100000200780c */ /* 0x000fc40003f66070 */
[----:B------:R-:W-:Y:S02]  /*0610*/  IADD3 R30, P2, R30, UR12, RZ ;  /* 0x0000000c1e1e7c10 */ /* 0x000fe4000ff5e0ff */
[----:B------:R-:W-:Y:S02]  /*0620*/  ISETP.LT.U32.AND P5, PT, R2, UR14, PT ;  /* 0x0000000e02007c0c */ /* 0x000fe4000bfa1070 */
[----:B------:R-:W-:Y:S02]  /*0630*/  ISETP.GE.AND.EX P3, PT, R3, RZ, PT, P3 ;  /* 0x000000ff0300720c */ /* 0x000fe40003f66330 */
[----:B------:R-:W-:Y:S02]  /*0640*/  IADD3.X R31, R7, UR13, RZ, P2, !PT ;  /* 0x0000000d071f7c10 */ /* 0x000fe400097fe4ff */
[----:B------:R-:W-:Y:S02]  /*0650*/  IADD3 R32, P2, R4, UR8, RZ ;  /* 0x0000000804207c10 */ /* 0x000fe4000ff5e0ff */
[----:B------:R-:W-:-:S02]  /*0660*/  ISETP.LT.AND.EX P5, PT, R3, UR7, !P3, P5 ;  /* 0x0000000703007c0c */ /* 0x000fc4000dfa1350 */
[C---:B------:R-:W-:Y:S01]  /*0670*/  SHF.L.U64.HI R36, R2.reuse, 0x3, R3 ;  /* 0x0000000302247819 */ /* 0x040fe20000010203 */
[----:B------:R-:W-:Y:S01]  /*0680*/  IMAD.X R3, RZ, RZ, R6, P1 ;  /* 0x000000ffff037224 */ /* 0x000fe200008e0606 */
[----:B------:R-:W-:Y:S01]  /*0690*/  IADD3.X R33, R5, UR9, RZ, P2, !PT ;  /* 0x0000000905217c10 */ /* 0x000fe200097fe4ff */
[----:B------:R-:W-:Y:S01]  /*06a0*/  IMAD.SHL.U32 R2, R2, 0x8, RZ ;  /* 0x0000000802027824 */ /* 0x000fe200078e00ff */
[C---:B------:R-:W-:Y:S02]  /*06b0*/  ISETP.GE.U32.AND P2, PT, R0.reuse, 0x10000, PT ;  /* 0x000100000000780c */ /* 0x040fe40003f46070 */
[----:B------:R-:W-:Y:S01]  /*06c0*/  IADD3.X R29, R7, UR11, RZ, P0, !PT ;  /* 0x0000000b071d7c10 */ /* 0x000fe200087fe4ff */
[----:B------:R0:W5:Y:S01]  /*06d0*/  @P6 LDG.E.64 R12, desc[UR16][R32.64] ;  /* 0x00000010200c6981 */ /* 0x000162000c1e1b00 */
[----:B------:R-:W-:Y:S02]  /*06e0*/  ISETP.LT.U32.AND P4, PT, R0, UR14, PT ;  /* 0x0000000e00007c0c */ /* 0x000fe4000bf81070 */
[----:B------:R-:W-:-:S02]  /*06f0*/  ISETP.GE.AND.EX P2, PT, R3, RZ, PT, P2 ;  /* 0x000000ff0300720c */ /* 0x000fc40003f46320 */
[----:B------:R-:W-:Y:S02]  /*0700*/  IADD3 R44, P0, R4, UR12, RZ ;  /* 0x0000000c042c7c10 */ /* 0x000fe4000ff1e0ff */
[----:B------:R-:W-:Y:S02]  /*0710*/  IADD3 R46, P1, R2, UR8, RZ ;  /* 0x00000008022e7c10 */ /* 0x000fe4000ff3e0ff */
[----:B------:R-:W-:Y:S02]  /*0720*/  IADD3 R34, P3, R4, UR10, RZ ;  /* 0x0000000a04227c10 */ /* 0x000fe4000ff7e0ff */
[----:B------:R-:W-:Y:S02]  /*0730*/  ISETP.LT.AND.EX P4, PT, R3, UR7, !P2, P4 ;  /* 0x0000000703007c0c */ /* 0x000fe4000d781340 */
[----:B------:R-:W-:Y:S02]  /*0740*/  IADD3.X R45, R5, UR13, RZ, P0, !PT ;  /* 0x0000000d052d7c10 */ /* 0x000fe400087fe4ff */
[----:B------:R-:W-:-:S02]  /*0750*/  IADD3.X R47, R36, UR9, RZ, P1, !PT ;  /* 0x00000009242f7c10 */ /* 0x000fc40008ffe4ff */
[C---:B------:R-:W-:Y:S01]  /*0760*/  SHF.L.U64.HI R3, R0.reuse, 0x3, R3 ;  /* 0x0000000300037819 */ /* 0x040fe20000010203 */
[----:B------:R-:W-:Y:S01]  /*0770*/  IMAD.SHL.U32 R0, R0, 0x8, RZ ;  /* 0x0000000800007824 */ /* 0x000fe200078e00ff */
[----:B------:R-:W-:Y:S01]  /*0780*/  IADD3.X R35, R5, UR11, RZ, P3, !PT ;  /* 0x0000000b05237c10 */ /* 0x000fe20009ffe4ff */
[----:B------:R0:W5:Y:S01]  /*0790*/  @P6 LDG.E.64 R72, desc[UR16][R44.64] ;  /* 0x000000102c486981 */ /* 0x000162000c1e1b00 */
[C---:B------:R-:W-:Y:S02]  /*07a0*/  IADD3 R48, P0, R2.reuse, UR10, RZ ;  /* 0x0000000a02307c10 */ /* 0x040fe4000ff1e0ff */
[----:B------:R-:W-:Y:S01]  /*07b0*/  IADD3 R50, P1, R2, UR12, RZ ;  /* 0x0000000c02327c10 */ /* 0x000fe2000ff3e0ff */
[----:B------:R0:W5:Y:S01]  /*07c0*/  @P5 LDG.E.64 R14, desc[UR16][R46.64] ;  /* 0x000000102e0e5981 */ /* 0x000162000c1e1b00 */
[----:B------:R-:W-:Y:S02]  /*07d0*/  ISETP.NE.AND P3, PT, R79, RZ, PT ;  /* 0x000000ff4f00720c */ /* 0x000fe40003f65270 */
[C---:B------:R-:W-:Y:S01]  /*07e0*/  IADD3.X R49, R36.reuse, UR11, RZ, P0, !PT ;  /* 0x0000000b24317c10 */ /* 0x040fe200087fe4ff */
[----:B------:R0:W5:Y:S01]  /*07f0*/  @P6 LDG.E.64 R20, desc[UR16][R34.64] ;  /* 0x0000001022146981 */ /* 0x000162000c1e1b00 */
[----:B------:R-:W-:-:S02]  /*0800*/  IADD3.X R51, R36, UR13, RZ, P1, !PT ;  /* 0x0000000d24337c10 */ /* 0x000fc40008ffe4ff */
[C---:B------:R-:W-:Y:S01]  /*0810*/  IADD3 R52, P0, R0.reuse, UR8, RZ ;  /* 0x0000000800347c10 */ /* 0x040fe2000ff1e0ff */
[----:B------:R0:W5:Y:S01]  /*0820*/  @P5 LDG.E.64 R22, desc[UR16][R48.64] ;  /* 0x0000001030165981 */ /* 0x000162000c1e1b00 */
[C---:B------:R-:W-:Y:S02]  /*0830*/  IADD3 R54, P1, R0.reuse, UR10, RZ ;  /* 0x0000000a00367c10 */ /* 0x040fe4000ff3e0ff */
[----:B------:R-:W-:Y:S01]  /*0840*/  IADD3 R56, P2, R0, UR12, RZ ;  /* 0x0000000c00387c10 */ /* 0x000fe2000ff5e0ff */
[----:B------:R0:W5:Y:S01]  /*0850*/  @P5 LDG.E.64 R70, desc[UR16][R50.64] ;  /* 0x0000001032465981 */ /* 0x000162000c1e1b00 */
[C---:B------:R-:W-:Y:S02]  /*0860*/  IADD3.X R53, R3.reuse, UR9, RZ, P0, !PT ;  /* 0x0000000903357c10 */ /* 0x040fe400087fe4ff */
[C---:B------:R-:W-:Y:S01]  /*0870*/  IADD3.X R55, R3.reuse, UR11, RZ, P1, !PT ;  /* 0x0000000b03377c10 */ /* 0x040fe20008ffe4ff */
[----:B------:R0:W5:Y:S01]  /*0880*/  @P3 LDG.E.64 R8, desc[UR16][R26.64] ;  /* 0x000000101a083981 */ /* 0x000162000c1e1b00 */
[----:B------:R-:W-:-:S02]  /*0890*/  IADD3.X R57, R3, UR13, RZ, P2, !PT ;  /* 0x0000000d03397c10 */ /* 0x000fc400097fe4ff */
[----:B------:R-:W-:Y:S01]  /*08a0*/  P2R R80, PR, RZ, 0x40 ;  /* 0x00000040ff507803 */ /* 0x000fe20000000000 */
[----:B------:R0:W5:Y:S04]  /*08b0*/  @P3 LDG.E.64 R10, desc[UR16][R28.64] ;  /* 0x000000101c0a3981 */ /* 0x000168000c1e1b00 */
[----:B------:R0:W5:Y:S04]  /*08c0*/  @P3 LDG.E.64 R60, desc[UR16][R30.64] ;  /* 0x000000101e3c3981 */ /* 0x000168000c1e1b00 */
[----:B------:R0:W5:Y:S04]  /*08d0*/  @P4 LDG.E.64 R16, desc[UR16][R52.64] ;  /* 0x0000001034104981 */ /* 0x000168000c1e1b00 */
[----:B------:R0:W5:Y:S04]  /*08e0*/  @P4 LDG.E.64 R18, desc[UR16][R56.64] ;  /* 0x0000001038124981 */ /* 0x000168000c1e1b00 */
[----:B------:R0:W5:Y:S01]  /*08f0*/  @P4 LDG.E.64 R24, desc[UR16][R54.64] ;  /* 0x0000001036184981 */ /* 0x000162000c1e1b00 */
[----:B------:R-:W-:-:S04]  /*0900*/  ISETP.NE.U32.AND P0, PT, RZ, UR20, PT ;  /* 0x00000014ff007c0c */ /* 0x000fc8000bf05070 */
[----:B------:R-:W-:-:S13]  /*0910*/  ISETP.NE.AND.EX P0, PT, RZ, UR21, PT, P0 ;  /* 0x00000015ff007c0c */ /* 0x000fda000bf05300 */
[----:B0-----:R-:W-:Y:S05]  /*0920*/  @!P0 BRA `(.L_x_154) ;  /* 0x0000000800a88947 */ /* 0x001fea0003800000 */
[----:B------:R-:W0:Y:S02]  /*0930*/  LDC.64 R2, c[0x0][0xe90] ;  /* 0x0003a400ff027b82 */ /* 0x000e240000000a00 */
[----:B0-----:R-:W2:Y:S01]  /*0940*/  LDG.E R2, desc[UR16][R2.64] ;  /* 0x0000001002027981 */ /* 0x001ea2000c1e1900 */
[----:B------:R-:W-:Y:S01]  /*0950*/  IMAD.MOV.U32 R4, RZ, RZ, 0x1 ;  /* 0x00000001ff047424 */ /* 0x000fe200078e00ff */
[----:B-----5:R-:W-:Y:S01]  /*0960*/  FSETP.GEU.AND P2, PT, |R11|, 6.5827683646048100446e-37, PT ;  /* 0x036000000b00780b */ /* 0x020fe20003f4e200 */
[----:B------:R-:W-:Y:S01]  /*0970*/  UPRMT UR5, UR22, 0x8880, URZ ;  /* 0x0000888016057896 */ /* 0x000fe2000800003f */
[----:B------:R-:W-:Y:S05]  /*0980*/  BSSY B0, `(.L_x_155) ;  /* 0x0000018000007945 */ /* 0x000fea0003800000 */
[----:B------:R-:W-:Y:S01]  /*0990*/  ISETP.NE.AND P0, PT, RZ, UR5, PT ;  /* 0x00000005ff007c0c */ /* 0x000fe2000bf05270 */
        /* <DEDUP_REMOVED lines=12> */
[----:B------:R-:W-:-:S13]  /*0a60*/  FSETP.GT.AND P1, PT, |R0|, 1.469367938527859385e-39, PT ;  /* 0x001000000000780b */ /* 0x000fda0003f24200 */
[----:B------:R-:W-:Y:S05]  /*0a70*/  @P1 BRA P2, `(.L_x_156) ;  /* 0x0000000000201947 */ /* 0x000fea0001000000 */
[----:B------:R-:W-:Y:S01]  /*0a80*/  IMAD.MOV.U32 R36, RZ, RZ, R10 ;  /* 0x000000ffff247224 */ /* 0x000fe200078e000a */
[----:B------:R-:W-:Y:S01]  /*0a90*/  MOV R0, 0xae0 ;  /* 0x00000ae000007802 */ /* 0x000fe20000000f00 */
[----:B------:R-:W-:Y:S02]  /*0aa0*/  IMAD.MOV.U32 R37, RZ, RZ, R11 ;  /* 0x000000ffff257224 */ /* 0x000fe400078e000b */
[----:B------:R-:W-:Y:S02]  /*0ab0*/  IMAD.MOV.U32 R2, RZ, RZ, R58 ;  /* 0x000000ffff027224 */ /* 0x000fe400078e003a */
[----:B------:R-:W-:-:S07]  /*0ac0*/  IMAD.MOV.U32 R3, RZ, RZ, R59 ;  /* 0x000000ffff037224 */ /* 0x000fce00078e003b */
[----:B------:R-:W-:Y:S05]  /*0ad0*/  CALL.REL.NOINC `($__internal_1_$__cuda_sm20_div_rn_f64_full) ;  /* 0x0000002000e07944 */ /* 0x000fea0003c00000 */
[----:B------:R-:W-:Y:S02]  /*0ae0*/  IMAD.MOV.U32 R2, RZ, RZ, R4 ;  /* 0x000000ffff027224 */ /* 0x000fe400078e0004 */
[----:B------:R-:W-:-:S07]  /*0af0*/  IMAD.MOV.U32 R3, RZ, RZ, R5 ;  /* 0x000000ffff037224 */ /* 0x000fce00078e0005 */
.L_x_156:
[----:B------:R-:W-:Y:S05]  /*0b00*/  BSYNC B0 ;  /* 0x0000000000007941 */ /* 0x000fea0003800000 */
.L_x_155:
[----:B------:R-:W0:Y:S01]  /*0b10*/  MUFU.RCP64H R7, R59 ;  /* 0x0000003b00077308 */ /* 0x000e220000001800 */
[----:B------:R-:W-:Y:S01]  /*0b20*/  IMAD.MOV.U32 R6, RZ, RZ, 0x1 ;  /* 0x00000001ff067424 */ /* 0x000fe200078e00ff */
[----:B------:R-:W1:Y:S01]  /*0b30*/  LDC.64 R36, c[0x0][0xe80] ;  /* 0x0003a000ff247b82 */ /* 0x000e620000000a00 */
[----:B------:R-:W-:Y:S01]  /*0b40*/  ULDC.S8 UR5, c[0x0][0xe89] ;  /* 0x0003a24000057ab9 */ /* 0x000fe20000000200 */
[----:B------:R-:W-:Y:S01]  /*0b50*/  DSETP.NEU.AND P2, PT, RZ, UR24, PT ;  /* 0x00000018ff007e2a */ /* 0x000fe2000bf4d000 */
[----:B------:R-:W-:Y:S01]  /*0b60*/  ISETP.NE.AND P1, PT, RZ, UR5, PT ;  /* 0x00000005ff007c0c */ /* 0x000fe2000bf25270 */
[----:B------:R-:W-:Y:S01]  /*0b70*/  ULDC.S8 UR5, c[0x0][0xe8a] ;  /* 0x0003a28000057ab9 */ /* 0x000fe20000000200 */
[----:B------:R-:W-:Y:S01]  /*0b80*/  FSETP.GEU.AND P6, PT, |R21|, 6.5827683646048100446e-37, PT ;  /* 0x036000001500780b */ /* 0x000fe20003fce200 */
[----:B------:R-:W-:Y:S02]  /*0b90*/  BSSY B0, `(.L_x_157) ;  /* 0x0000024000007945 */ /* 0x000fe40003800000 */
[----:B------:R-:W-:Y:S01]  /*0ba0*/  P2R R0, PR, RZ, 0x4 ;  /* 0x00000004ff007803 */ /* 0x000fe20000000000 */
[----:B0-----:R-:W-:-:S08]  /*0bb0*/  DFMA R4, -R58, R6, 1 ;  /* 0x3ff000003a04742b */ /* 0x001fd00000000106 */
[----:B------:R-:W-:Y:S02]  /*0bc0*/  DFMA R10, R4, R4, R4 ;  /* 0x00000004040a722b */ /* 0x000fe40000000004 */
[----:B------:R-:W-:-:S06]  /*0bd0*/  DADD R4, -RZ, -R2 ;  /* 0x00000000ff047229 */ /* 0x000fcc0000000902 */
[----:B------:R-:W-:-:S04]  /*0be0*/  DFMA R6, R6, R10, R6 ;  /* 0x0000000a0606722b */ /* 0x000fc80000000006 */
[----:B------:R-:W-:Y:S02]  /*0bf0*/  FSEL R10, R2, R4, !P1 ;  /* 0x00000004020a7208 */ /* 0x000fe40004800000 */
[----:B------:R-:W-:Y:S02]  /*0c00*/  FSEL R11, R3, R5, !P1 ;  /* 0x00000005030b7208 */ /* 0x000fe40004800000 */
[----:B------:R-:W-:-:S04]  /*0c10*/  DFMA R38, -R58, R6, 1 ;  /* 0x3ff000003a26742b */ /* 0x000fc80000000106 */
[----:B------:R-:W-:-:S04]  /*0c20*/  DFMA R4, R8, UR24, R10 ;  /* 0x0000001808047c2b */ /* 0x000fc8000800000a */
[----:B------:R-:W-:Y:S02]  /*0c30*/  DFMA R38, R6, R38, R6 ;  /* 0x000000260626722b */ /* 0x000fe40000000006 */
[----:B------:R-:W-:Y:S02]  /*0c40*/  DMUL R6, R60, UR26 ;  /* 0x0000001a3c067c28 */ /* 0x000fe40008000000 */
[----:B-1----:R-:W-:Y:S02]  /*0c50*/  DADD R60, -R36, 1 ;  /* 0x3ff00000243c7429 */ /* 0x002fe40000000100 */
[----:B------:R-:W-:Y:S02]  /*0c60*/  FSEL R36, R4, R10, P2 ;  /* 0x0000000a04247208 */ /* 0x000fe40001000000 */
[----:B------:R-:W-:Y:S01]  /*0c70*/  FSEL R37, R5, R11, P2 ;  /* 0x0000000b05257208 */ /* 0x000fe20001000000 */
[----:B------:R-:W-:Y:S01]  /*0c80*/  DMUL R4, R38, R20 ;  /* 0x0000001426047228 */ /* 0x000fe20000000000 */
[----:B------:R-:W-:-:S04]  /*0c90*/  ISETP.NE.AND P2, PT, RZ, UR5, PT ;  /* 0x00000005ff007c0c */ /* 0x000fc8000bf45270 */
[----:B------:R-:W-:-:S03]  /*0ca0*/  DFMA R6, R60, R36, R6 ;  /* 0x000000243c06722b */ /* 0x000fc60000000006 */
[----:B------:R-:W-:-:S07]  /*0cb0*/  DFMA R10, -R58, R4, R20 ;  /* 0x000000043a0a722b */ /* 0x000fce0000000114 */
[----:B------:R-:W-:Y:S01]  /*0cc0*/  FSEL R62, R6, R36, !P2 ;  /* 0x00000024063e7208 */ /* 0x000fe20005000000 */
[----:B------:R-:W-:Y:S01]  /*0cd0*/  DFMA R4, R38, R10, R4 ;  /* 0x0000000a2604722b */ /* 0x000fe20000000004 */
[----:B------:R-:W-:Y:S01]  /*0ce0*/  FSEL R63, R7, R37, !P2 ;  /* 0x00000025073f7208 */ /* 0x000fe20005000000 */
[----:B------:R-:W-:Y:S02]  /*0cf0*/  IMAD.MOV.U32 R10, RZ, RZ, R2 ;  /* 0x000000ffff0a7224 */ /* 0x000fe400078e0002 */
[----:B------:R-:W-:-:S03]  /*0d00*/  IMAD.MOV.U32 R11, RZ, RZ, R3 ;  /* 0x000000ffff0b7224 */ /* 0x000fc600078e0003 */
[----:B------:R-:W-:-:S03]  /*0d10*/  DFMA R6, R62, UR26, R36 ;  /* 0x0000001a3e067c2b */ /* 0x000fc60008000024 */
[----:B------:R-:W-:-:S05]  /*0d20*/  FFMA R0, RZ, R59, R5 ;  /* 0x0000003bff007223 */ /* 0x000fca0000000005 */
[----:B------:R-:W-:Y:S02]  /*0d30*/  FSETP.GT.AND P3, PT, |R0|, 1.469367938527859385e-39, PT ;  /* 0x001000000000780b */ /* 0x000fe40003f64200 */
[----:B------:R-:W-:Y:S02]  /*0d40*/  FSEL R64, R62, R6, !P0 ;  /* 0x000000063e407208 */ /* 0x000fe40004000000 */
[----:B------:R-:W-:-:S09]  /*0d50*/  FSEL R65, R63, R7, !P0 ;  /* 0x000000073f417208 */ /* 0x000fd20004000000 */
[----:B------:R-:W-:Y:S05]  /*0d60*/  @P3 BRA P6, `(.L_x_158) ;  /* 0x0000000000183947 */ /* 0x000fea0003000000 */
[----:B------:R-:W-:Y:S01]  /*0d70*/  IMAD.MOV.U32 R36, RZ, RZ, R20 ;  /* 0x000000ffff247224 */ /* 0x000fe200078e0014 */
[----:B------:R-:W-:Y:S01]  /*0d80*/  MOV R0, 0xdd0 ;  /* 0x00000dd000007802 */ /* 0x000fe20000000f00 */
[----:B------:R-:W-:Y:S02]  /*0d90*/  IMAD.MOV.U32 R37, RZ, RZ, R21 ;  /* 0x000000ffff257224 */ /* 0x000fe400078e0015 */
[----:B------:R-:W-:Y:S02]  /*0da0*/  IMAD.MOV.U32 R2, RZ, RZ, R58 ;  /* 0x000000ffff027224 */ /* 0x000fe400078e003a */
[----:B------:R-:W-:-:S07]  /*0db0*/  IMAD.MOV.U32 R3, RZ, RZ, R59 ;  /* 0x000000ffff037224 */ /* 0x000fce00078e003b */
[----:B------:R-:W-:Y:S05]  /*0dc0*/  CALL.REL.NOINC `($__internal_1_$__cuda_sm20_div_rn_f64_full) ;  /* 0x0000002000247944 */ /* 0x000fea0003c00000 */
.L_x_158:
[----:B------:R-:W-:Y:S05]  /*0dd0*/  BSYNC B0 ;  /* 0x0000000000007941 */ /* 0x000fea0003800000 */
.L_x_157:
[----:B------:R-:W0:Y:S01]  /*0de0*/  MUFU.RCP64H R21, R59 ;  /* 0x0000003b00157308 */ /* 0x000e220000001800 */
[----:B------:R-:W-:Y:S01]  /*0df0*/  IMAD.MOV.U32 R20, RZ, RZ, 0x1 ;  /* 0x00000001ff147424 */ /* 0x000fe200078e00ff */
[----:B------:R-:W-:Y:S01]  /*0e00*/  DADD R2, -RZ, -R4 ;  /* 0x00000000ff027229 */ /* 0x000fe20000000904 */
[----:B------:R-:W-:Y:S01]  /*0e10*/  FSETP.GEU.AND P6, PT, |R23|, 6.5827683646048100446e-37, PT ;  /* 0x036000001700780b */ /* 0x000fe20003fce200 */
[----:B------:R-:W-:Y:S01]  /*0e20*/  DSETP.NEU.AND P3, PT, RZ, UR24, PT ;  /* 0x00000018ff007e2a */ /* 0x000fe2000bf6d000 */
[----:B------:R-:W-:Y:S01]  /*0e30*/  BSSY B0, `(.L_x_159) ;  /* 0x0000022000007945 */ /* 0x000fe20003800000 */
[----:B------:R-:W-:Y:S02]  /*0e40*/  DMUL R72, R72, UR26 ;  /* 0x0000001a48487c28 */ /* 0x000fe40008000000 */
[----:B0-----:R-:W-:-:S08]  /*0e50*/  DFMA R6, -R58, R20, 1 ;  /* 0x3ff000003a06742b */ /* 0x001fd00000000114 */
[----:B------:R-:W-:Y:S01]  /*0e60*/  DFMA R36, R6, R6, R6 ;  /* 0x000000060624722b */ /* 0x000fe20000000006 */
[----:B------:R-:W-:Y:S02]  /*0e70*/  FSEL R6, R4, R2, !P1 ;  /* 0x0000000204067208 */ /* 0x000fe40004800000 */
[----:B------:R-:W-:-:S05]  /*0e80*/  FSEL R7, R5, R3, !P1 ;  /* 0x0000000305077208 */ /* 0x000fca0004800000 */
[----:B------:R-:W-:Y:S02]  /*0e90*/  DFMA R36, R20, R36, R20 ;  /* 0x000000241424722b */ /* 0x000fe40000000014 */
[----:B------:R-:W-:-:S06]  /*0ea0*/  DFMA R2, R12, UR24, R6 ;  /* 0x000000180c027c2b */ /* 0x000fcc0008000006 */
[----:B------:R-:W-:-:S04]  /*0eb0*/  DFMA R20, -R58, R36, 1 ;  /* 0x3ff000003a14742b */ /* 0x000fc80000000124 */
[----:B------:R-:W-:Y:S02]  /*0ec0*/  FSEL R6, R2, R6, P3 ;  /* 0x0000000602067208 */ /* 0x000fe40001800000 */
[----:B------:R-:W-:Y:S02]  /*0ed0*/  FSEL R7, R3, R7, P3 ;  /* 0x0000000703077208 */ /* 0x000fe40001800000 */
[----:B------:R-:W-:-:S04]  /*0ee0*/  DFMA R36, R36, R20, R36 ;  /* 0x000000142424722b */ /* 0x000fc80000000024 */
[----:B------:R-:W-:-:S04]  /*0ef0*/  DFMA R72, R60, R6, R72 ;  /* 0x000000063c48722b */ /* 0x000fc80000000048 */
[----:B------:R-:W-:-:S06]  /*0f00*/  DMUL R2, R36, R22 ;  /* 0x0000001624027228 */ /* 0x000fcc0000000000 */
[----:B------:R-:W-:Y:S02]  /*0f10*/  FSEL R72, R72, R6, !P2 ;  /* 0x0000000648487208 */ /* 0x000fe40005000000 */
[----:B------:R-:W-:Y:S01]  /*0f20*/  DFMA R20, -R58, R2, R22 ;  /* 0x000000023a14722b */ /* 0x000fe20000000116 */
[----:B------:R-:W-:-:S06]  /*0f30*/  FSEL R73, R73, R7, !P2 ;  /* 0x0000000749497208 */ /* 0x000fcc0005000000 */
[----:B------:R-:W-:Y:S02]  /*0f40*/  DFMA R6, R72, UR26, R6 ;  /* 0x0000001a48067c2b */ /* 0x000fe40008000006 */
[----:B------:R-:W-:Y:S01]  /*0f50*/  DFMA R2, R36, R20, R2 ;  /* 0x000000142402722b */ /* 0x000fe20000000002 */
[----:B------:R-:W-:Y:S02]  /*0f60*/  IMAD.MOV.U32 R20, RZ, RZ, R4 ;  /* 0x000000ffff147224 */ /* 0x000fe400078e0004 */
[----:B------:R-:W-:-:S05]  /*0f70*/  IMAD.MOV.U32 R21, RZ, RZ, R5 ;  /* 0x000000ffff157224 */ /* 0x000fca00078e0005 */
[----:B------:R-:W-:Y:S02]  /*0f80*/  FSEL R74, R72, R6, !P0 ;  /* 0x00000006484a7208 */ /* 0x000fe40004000000 */
[----:B------:R-:W-:Y:S01]  /*0f90*/  FFMA R0, RZ, R59, R3 ;  /* 0x0000003bff007223 */ /* 0x000fe20000000003 */
[----:B------:R-:W-:-:S04]  /*0fa0*/  FSEL R75, R73, R7, !P0 ;  /* 0x00000007494b7208 */ /* 0x000fc80004000000 */
        /* <DEDUP_REMOVED lines=10> */
.L_x_160:
[----:B------:R-:W-:Y:S05]  /*1050*/  BSYNC B0 ;  /* 0x0000000000007941 */ /* 0x000fea0003800000 */
.L_x_159:
        /* <DEDUP_REMOVED lines=37> */
.L_x_162:
[----:B------:R-:W-:Y:S05]  /*12b0*/  BSYNC B0 ;  /* 0x0000000000007941 */ /* 0x000fea0003800000 */
.L_x_161:
[----:B------:R-:W-:Y:S01]  /*12c0*/  DADD R2, -RZ, -R4 ;  /* 0x00000000ff027229 */ /* 0x000fe20000000904 */
[----:B------:R-:W-:Y:S01]  /*12d0*/  IMAD.MOV.U32 R24, RZ, RZ, R4 ;  /* 0x000000ffff187224 */ /* 0x000fe200078e0004 */
[----:B------:R-:W-:Y:S01]  /*12e0*/  DSETP.NEU.AND P3, PT, RZ, UR24, PT ;  /* 0x00000018ff007e2a */ /* 0x000fe2000bf6d000 */
[----:B------:R-:W-:Y:S01]  /*12f0*/  IMAD.MOV.U32 R25, RZ, RZ, R5 ;  /* 0x000000ffff197224 */ /* 0x000fe200078e0005 */
[----:B------:R-:W-:-:S06]  /*1300*/  DMUL R18, R18, UR26 ;  /* 0x0000001a12127c28 */ /* 0x000fcc0008000000 */
[----:B------:R-:W-:Y:S02]  /*1310*/  FSEL R6, R4, R2, !P1 ;  /* 0x0000000204067208 */ /* 0x000fe40004800000 */
[----:B------:R-:W-:-:S06]  /*1320*/  FSEL R7, R5, R3, !P1 ;  /* 0x0000000305077208 */ /* 0x000fcc0004800000 */
[----:B------:R-:W-:-:S10]  /*1330*/  DFMA R2, R16, UR24, R6 ;  /* 0x0000001810027c2b */ /* 0x000fd40008000006 */
[----:B------:R-:W-:Y:S02]  /*1340*/  FSEL R2, R2, R6, P3 ;  /* 0x0000000602027208 */ /* 0x000fe40001800000 */
[----:B------:R-:W-:-:S06]  /*1350*/  FSEL R3, R3, R7, P3 ;  /* 0x0000000703037208 */ /* 0x000fcc0001800000 */
[----:B------:R-:W-:-:S10]  /*1360*/  DFMA R18, R60, R2, R18 ;  /* 0x000000023c12722b */ /* 0x000fd40000000012 */
[----:B------:R-:W-:Y:S02]  /*1370*/  FSEL R6, R18, R2, !P2 ;  /* 0x0000000212067208 */ /* 0x000fe40005000000 */
[----:B------:R-:W-:-:S06]  /*1380*/  FSEL R7, R19, R3, !P2 ;  /* 0x0000000313077208 */ /* 0x000fcc0005000000 */
[----:B------:R-:W-:-:S10]  /*1390*/  DFMA R2, R6, UR26, R2 ;  /* 0x0000001a06027c2b */ /* 0x000fd40008000002 */
[----:B------:R-:W-:Y:S02]  /*13a0*/  FSEL R2, R6, R2, !P0 ;  /* 0x0000000206027208 */ /* 0x000fe40004000000 */
[----:B------:R-:W-:Y:S01]  /*13b0*/  FSEL R3, R7, R3, !P0 ;  /* 0x0000000307037208 */ /* 0x000fe20004000000 */
[----:B------:R-:W-:Y:S06]  /*13c0*/  BRA `(.L_x_163) ;  /* 0x0000000400647947 */ /* 0x000fec0003800000 */
.L_x_154:
[----:B-----5:R-:W-:Y:S01]  /*13d0*/  DADD R2, -RZ, -R10 ;  /* 0x00000000ff027229 */ /* 0x020fe2000000090a */
[----:B------:R-:W-:Y:S01]  /*13e0*/  ULDC.S8 UR5, c[0x0][0xe89] ;  /* 0x0003a24000057ab9 */ /* 0x000fe20000000200 */
[----:B------:R-:W-:Y:S01]  /*13f0*/  DSETP.NEU.AND P2, PT, RZ, UR24, PT ;  /* 0x00000018ff007e2a */ /* 0x000fe2000bf4d000 */
[----:B------:R-:W-:Y:S01]  /*1400*/  ISETP.NE.AND P1, PT, RZ, UR5, PT ;  /* 0x00000005ff007c0c */ /* 0x000fe2000bf25270 */
[----:B------:R-:W-:Y:S02]  /*1410*/  ULDC.S8 UR5, c[0x0][0xe8a] ;  /* 0x0003a28000057ab9 */ /* 0x000fe40000000200 */
[----:B------:R-:W-:-:S04]  /*1420*/  ISETP.NE.AND P0, PT, RZ, UR5, PT ;  /* 0x00000005ff007c0c */ /* 0x000fc8000bf05270 */
[----:B------:R-:W-:Y:S02]  /*1430*/  FSEL R4, R10, R2, !P1 ;  /* 0x000000020a047208 */ /* 0x000fe40004800000 */
[----:B------:R-:W-:-:S06]  /*1440*/  FSEL R5, R11, R3, !P1 ;  /* 0x000000030b057208 */ /* 0x000fcc0004800000 */
[----:B------:R-:W-:-:S10]  /*1450*/  DFMA R2, R8, UR24, R4 ;  /* 0x0000001808027c2b */ /* 0x000fd40008000004 */
[----:B------:R-:W-:Y:S02]  /*1460*/  FSEL R62, R2, R4, P2 ;  /* 0x00000004023e7208 */ /* 0x000fe40001000000 */
[----:B------:R-:W-:Y:S01]  /*1470*/  FSEL R63, R3, R5, P2 ;  /* 0x00000005033f7208 */ /* 0x000fe20001000000 */
[----:B------:R-:W-:Y:S06]  /*1480*/  @!P0 BRA `(.L_x_164) ;  /* 0x0000000000848947 */ /* 0x000fec0003800000 */
[----:B------:R-:W-:Y:S01]  /*1490*/  DADD R2, -RZ, -R20 ;  /* 0x00000000ff027229 */ /* 0x000fe20000000914 */
[----:B------:R-:W-:Y:S01]  /*14a0*/  UPRMT UR5, UR22, 0x8880, URZ ;  /* 0x0000888016057896 */ /* 0x000fe2000800003f */
[----:B------:R-:W-:Y:S02]  /*14b0*/  DADD R4, -RZ, -R22 ;  /* 0x00000000ff047229 */ /* 0x000fe40000000916 */
[----:B------:R-:W-:-:S03]  /*14c0*/  DADD R6, -RZ, -R24 ;  /* 0x00000000ff067229 */ /* 0x000fc60000000918 */
[----:B------:R-:W-:-:S03]  /*14d0*/  ISETP.NE.AND P0, PT, RZ, UR5, PT ;  /* 0x00000005ff007c0c */ /* 0x000fc6000bf05270 */
[----:B------:R-:W-:Y:S02]  /*14e0*/  FSEL R18, R20, R2, !P1 ;  /* 0x0000000214127208 */ /* 0x000fe40004800000 */
[----:B------:R-:W-:Y:S02]  /*14f0*/  FSEL R19, R21, R3, !P1 ;  /* 0x0000000315137208 */ /* 0x000fe40004800000 */
[----:B------:R-:W-:Y:S02]  /*1500*/  FSEL R36, R22, R4, !P1 ;  /* 0x0000000416247208 */ /* 0x000fe40004800000 */
[----:B------:R-:W-:Y:S02]  /*1510*/  FSEL R37, R23, R5, !P1 ;  /* 0x0000000517257208 */ /* 0x000fe40004800000 */
[----:B------:R-:W-:Y:S01]  /*1520*/  FSEL R38, R24, R6, !P1 ;  /* 0x0000000618267208 */ /* 0x000fe20004800000 */
[----:B------:R-:W-:Y:S01]  /*1530*/  DFMA R2, R12, UR24, R18 ;  /* 0x000000180c027c2b */ /* 0x000fe20008000012 */
[----:B------:R-:W-:-:S02]  /*1540*/  FSEL R39, R25, R7, !P1 ;  /* 0x0000000719277208 */ /* 0x000fc40004800000 */
[----:B------:R-:W-:-:S04]  /*1550*/  DFMA R4, R14, UR24, R36 ;  /* 0x000000180e047c2b */ /* 0x000fc80008000024 */
[----:B------:R-:W-:-:S03]  /*1560*/  DFMA R6, R16, UR24, R38 ;  /* 0x0000001810067c2b */ /* 0x000fc60008000026 */
[----:B------:R-:W-:Y:S02]  /*1570*/  FSEL R72, R2, R18, P2 ;  /* 0x0000001202487208 */ /* 0x000fe40001000000 */
[----:B------:R-:W-:Y:S01]  /*1580*/  FSEL R73, R3, R19, P2 ;  /* 0x0000001303497208 */ /* 0x000fe20001000000 */
[----:B------:R-:W-:Y:S01]  /*1590*/  DFMA R2, R62, UR26, R62 ;  /* 0x0000001a3e027c2b */ /* 0x000fe2000800003e */
[----:B------:R-:W-:Y:S02]  /*15a0*/  FSEL R76, R4, R36, P2 ;  /* 0x00000024044c7208 */ /* 0x000fe40001000000 */
[----:B------:R-:W-:Y:S02]  /*15b0*/  FSEL R77, R5, R37, P2 ;  /* 0x00000025054d7208 */ /* 0x000fe40001000000 */
[----:B------:R-:W-:Y:S01]  /*15c0*/  FSEL R6, R6, R38, P2 ;  /* 0x0000002606067208 */ /* 0x000fe20001000000 */
[----:B------:R-:W-:Y:S01]  /*15d0*/  DFMA R4, R72, UR26, R72 ;  /* 0x0000001a48047c2b */ /* 0x000fe20008000048 */
[----:B------:R-:W-:-:S02]  /*15e0*/  FSEL R7, R7, R39, P2 ;  /* 0x0000002707077208 */ /* 0x000fc40001000000 */
[----:B------:R-:W-:Y:S01]  /*15f0*/  DFMA R18, R76, UR26, R76 ;  /* 0x0000001a4c127c2b */ /* 0x000fe2000800004c */
[----:B------:R-:W-:Y:S02]  /*1600*/  FSEL R64, R62, R2, !P0 ;  /* 0x000000023e407208 */ /* 0x000fe40004000000 */
[----:B------:R-:W-:Y:S01]  /*1610*/  FSEL R65, R63, R3, !P0 ;  /* 0x000000033f417208 */ /* 0x000fe20004000000 */
[----:B------:R-:W-:-:S03]  /*1620*/  DFMA R36, R6, UR26, R6 ;  /* 0x0000001a06247c2b */ /* 0x000fc60008000006 */
[----:B------:R-:W-:Y:S02]  /*1630*/  FSEL R74, R72, R4, !P0 ;  /* 0x00000004484a7208 */ /* 0x000fe40004000000 */
[----:B------:R-:W-:Y:S02]  /*1640*/  FSEL R75, R73, R5, !P0 ;  /* 0x00000005494b7208 */ /* 0x000fe40004000000 */
[----:B------:R-:W-:Y:S02]  /*1650*/  FSEL R70, R76, R18, !P0 ;  /* 0x000000124c467208 */ /* 0x000fe40004000000 */
[----:B------:R-:W-:Y:S02]  /*1660*/  FSEL R71, R77, R19, !P0 ;  /* 0x000000134d477208 */ /* 0x000fe40004000000 */
[----:B------:R-:W-:Y:S02]  /*1670*/  FSEL R2, R6, R36, !P0 ;  /* 0x0000002406027208 */ /* 0x000fe40004000000 */
[----:B------:R-:W-:Y:S01]  /*1680*/  FSEL R3, R7, R37, !P0 ;  /* 0x0000002507037208 */ /* 0x000fe20004000000 */
[----:B------:R-:W-:Y:S06]  /*1690*/  BRA `(.L_x_163) ;  /* 0x0000000000b07947 */ /* 0x000fec0003800000 */
.L_x_164:
[----:B------:R-:W-:Y:S01]  /*16a0*/  DADD R4, -RZ, -R20 ;  /* 0x00000000ff047229 */ /* 0x000fe20000000914 */
[----:B------:R-:W0:Y:S01]  /*16b0*/  LDC.64 R2, c[0x0][0xe80] ;  /* 0x0003a000ff027b82 */ /* 0x000e220000000a00 */
[----:B------:R-:W-:Y:S01]  /*16c0*/  DADD R36, -RZ, -R22 ;  /* 0x00000000ff247229 */ /* 0x000fe20000000916 */
[----:B------:R-:W-:Y:S01]  /*16d0*/  UPRMT UR5, UR22, 0x8880, URZ ;  /* 0x0000888016057896 */ /* 0x000fe2000800003f */
[----:B------:R-:W-:Y:S02]  /*16e0*/  DADD R40, -RZ, -R24 ;  /* 0x00000000ff287229 */ /* 0x000fe40000000918 */
[----:B------:R-:W-:Y:S02]  /*16f0*/  DMUL R72, R72, UR26 ;  /* 0x0000001a48487c28 */ /* 0x000fe40008000000 */
[----:B------:R-:W-:Y:S01]  /*1700*/  DMUL R70, R70, UR26 ;  /* 0x0000001a46467c28 */ /* 0x000fe20008000000 */
[----:B------:R-:W-:Y:S02]  /*1710*/  ISETP.NE.AND P0, PT, RZ, UR5, PT ;  /* 0x00000005ff007c0c */ /* 0x000fe4000bf05270 */
[----:B------:R-:W-:-:S02]  /*1720*/  FSEL R6, R20, R4, !P1 ;  /* 0x0000000414067208 */ /* 0x000fc40004800000 */
[----:B------:R-:W-:Y:S01]  /*1730*/  FSEL R7, R21, R5, !P1 ;  /* 0x0000000515077208 */ /* 0x000fe20004800000 */
[----:B------:R-:W-:Y:S01]  /*1740*/  DMUL R4, R60, UR26 ;  /* 0x0000001a3c047c28 */ /* 0x000fe20008000000 */
[----:B------:R-:W-:Y:S02]  /*1750*/  FSEL R38, R22, R36, !P1 ;  /* 0x0000002416267208 */ /* 0x000fe40004800000 */
[----:B------:R-:W-:Y:S02]  /*1760*/  FSEL R39, R23, R37, !P1 ;  /* 0x0000002517277208 */ /* 0x000fe40004800000 */
[----:B------:R-:W-:Y:S01]  /*1770*/  FSEL R42, R24, R40, !P1 ;  /* 0x00000028182a7208 */ /* 0x000fe20004800000 */
[----:B------:R-:W-:Y:S01]  /*1780*/  DFMA R36, R12, UR24, R6 ;  /* 0x000000180c247c2b */ /* 0x000fe20008000006 */
[----:B------:R-:W-:Y:S02]  /*1790*/  FSEL R43, R25, R41, !P1 ;  /* 0x00000029192b7208 */ /* 0x000fe40004800000 */
[----:B------:R-:W-:-:S02]  /*17a0*/  DFMA R40, R14, UR24, R38 ;  /* 0x000000180e287c2b */ /* 0x000fc40008000026 */
[----:B0-----:R-:W-:Y:S02]  /*17b0*/  DADD R2, -R2, 1 ;  /* 0x3ff0000002027429 */ /* 0x001fe40000000100 */
[----:B------:R-:W-:-:S03]  /*17c0*/  DFMA R58, R16, UR24, R42 ;  /* 0x00000018103a7c2b */ /* 0x000fc6000800002a */
[----:B------:R-:W-:Y:S02]  /*17d0*/  FSEL R36, R36, R6, P2 ;  /* 0x0000000624247208 */ /* 0x000fe40001000000 */
[----:B------:R-:W-:Y:S01]  /*17e0*/  FSEL R37, R37, R7, P2 ;  /* 0x0000000725257208 */ /* 0x000fe20001000000 */
[----:B------:R-:W-:Y:S01]  /*17f0*/  DMUL R6, R18, UR26 ;  /* 0x0000001a12067c28 */ /* 0x000fe20008000000 */
[----:B------:R-:W-:Y:S01]  /*1800*/  FSEL R38, R40, R38, P2 ;  /* 0x0000002628267208 */ /* 0x000fe20001000000 */
[C---:B------:R-:W-:Y:S01]  /*1810*/  DFMA R4, R2.reuse, R62, R4 ;  /* 0x0000003e0204722b */ /* 0x040fe20000000004 */
[----:B------:R-:W-:Y:S02]  /*1820*/  FSEL R39, R41, R39, P2 ;  /* 0x0000002729277208 */ /* 0x000fe40001000000 */
[----:B------:R-:W-:Y:S01]  /*1830*/  FSEL R40, R58, R42, P2 ;  /* 0x0000002a3a287208 */ /* 0x000fe20001000000 */
[----:B------:R-:W-:Y:S01]  /*1840*/  DFMA R72, R2, R36, R72 ;  /* 0x000000240248722b */ /* 0x000fe20000000048 */
[----:B------:R-:W-:-:S02]  /*1850*/  FSEL R41, R59, R43, P2 ;  /* 0x0000002b3b297208 */ /* 0x000fc40001000000 */
[----:B------:R-:W-:-:S04]  /*1860*/  DFMA R76, R2, R38, R70 ;  /* 0x00000026024c722b */ /* 0x000fc80000000046 */
[----:B------:R-:W-:Y:S02]  /*1870*/  DFMA R6, R2, R40, R6 ;  /* 0x000000280206722b */ /* 0x000fe40000000006 */
[----:B------:R-:W-:Y:S02]  /*1880*/  DFMA R18, R72, UR26, R36 ;  /* 0x0000001a48127c2b */ /* 0x000fe40008000024 */
[----:B------:R-:W-:Y:S02]  /*1890*/  DFMA R2, R4, UR26, R62 ;  /* 0x0000001a04027c2b */ /* 0x000fe4000800003e */
[----:B------:R-:W-:Y:S01]  /*18a0*/  DFMA R36, R76, UR26, R38 ;  /* 0x0000001a4c247c2b */ /* 0x000fe20008000026 */
[----:B------:R-:W-:Y:S01]  /*18b0*/  IMAD.MOV.U32 R62, RZ, RZ, R4 ;  /* 0x000000ffff3e7224 */ /* 0x000fe200078e0004 */
[----:B------:R-:W-:Y:S01]  /*18c0*/  DFMA R38, R6, UR26, R40 ;  /* 0x0000001a06267c2b */ /* 0x000fe20008000028 */
[----:B------:R-:W-:-:S03]  /*18d0*/  IMAD.MOV.U32 R63, RZ, RZ, R5 ;  /* 0x000000ffff3f7224 */ /* 0x000fc600078e0005 */
[----:B------:R-:W-:Y:S02]  /*18e0*/  FSEL R74, R72, R18, !P0 ;  /* 0x00000012484a7208 */ /* 0x000fe40004000000 */
[----:B------:R-:W-:Y:S02]  /*18f0*/  FSEL R64, R4, R2, !P0 ;  /* 0x0000000204407208 */ /* 0x000fe40004000000 */
[----:B------:R-:W-:Y:S02]  /*1900*/  FSEL R65, R5, R3, !P0 ;  /* 0x0000000305417208 */ /* 0x000fe40004000000 */
[----:B------:R-:W-:Y:S02]  /*1910*/  FSEL R75, R73, R19, !P0 ;  /* 0x00000013494b7208 */ /* 0x000fe40004000000 */
[----:B------:R-:W-:Y:S02]  /*1920*/  FSEL R70, R76, R36, !P0 ;  /* 0x000000244c467208 */ /* 0x000fe40004000000 */
[----:B------:R-:W-:-:S02]  /*1930*/  FSEL R71, R77, R37, !P0 ;  /* 0x000000254d477208 */ /* 0x000fc40004000000 */
[----:B------:R-:W-:Y:S02]  /*1940*/  FSEL R2, R6, R38, !P0 ;  /* 0x0000002606027208 */ /* 0x000fe40004000000 */
[----:B------:R-:W-:-:S07]  /*1950*/  FSEL R3, R7, R39, !P0 ;  /* 0x0000002707037208 */ /* 0x000fce0004000000 */
.L_x_163:
[----:B------:R-:W-:Y:S01]  /*1960*/  ISETP.NE.AND P2, PT, R79, RZ, PT ;  /* 0x000000ff4f00720c */ /* 0x000fe20003f45270 */
[----:B------:R-:W-:Y:S01]  /*1970*/  DFMA R64, R64, -UR18, R8 ;  /* 0x8000001240407c2b */ /* 0x000fe20008000008 */
[----:B------:R-:W-:Y:S01]  /*1980*/  ISETP.NE.AND P1, PT, R80, RZ, PT ;  /* 0x000000ff5000720c */ /* 0x000fe20003f25270 */
[----:B------:R-:W-:Y:S01]  /*1990*/  DFMA R74, R74, -UR18, R12 ;  /* 0x800000124a4a7c2b */ /* 0x000fe2000800000c */
[----:B------:R-:W-:Y:S01]  /*19a0*/  ISETP.NE.U32.AND P0, PT, RZ, UR20, PT ;  /* 0x00000014ff007c0c */ /* 0x000fe2000bf05070 */
[----:B------:R-:W-:Y:S02]  /*19b0*/  DFMA R70, R70, -UR18, R14 ;  /* 0x8000001246467c2b */ /* 0x000fe4000800000e */
[----:B------:R-:W-:Y:S01]  /*19c0*/  DFMA R2, R2, -UR18, R16 ;  /* 0x8000001202027c2b */ /* 0x000fe20008000010 */
[----:B------:R-:W-:-:S05]  /*19d0*/  ISETP.NE.AND.EX P0, PT, RZ, UR21, PT, P0 ;  /* 0x00000015ff007c0c */ /* 0x000fca000bf05300 */
[----:B------:R0:W-:Y:S04]  /*19e0*/  @P2 STG.E.64 desc[UR16][R26.64], R64 ;  /* 0x000000401a002986 */ /* 0x0001e8000c101b10 */
[----:B------:R0:W-:Y:S04]  /*19f0*/  @P1 STG.E.64 desc[UR16][R32.64], R74 ;  /* 0x0000004a20001986 */ /* 0x0001e8000c101b10 */
[----:B------:R0:W-:Y:S04]  /*1a00*/  @P5 STG.E.64 desc[UR16][R46.64], R70 ;  /* 0x000000462e005986 */ /* 0x0001e8000c101b10 */
[----:B------:R0:W-:Y:S01]  /*1a10*/  @P4 STG.E.64 desc[UR16][R52.64], R2 ;  /* 0x0000000234004986 */ /* 0x0001e2000c101b10 */
[----:B------:R-:W-:Y:S05]  /*1a20*/  @!P0 BRA `(.L_x_165) ;  /* 0x0000000000108947 */ /* 0x000fea0003800000 */
[----:B------:R1:W-:Y:S04]  /*1a30*/  @P2 STG.E.64 desc[UR16][R28.64], R10 ;  /* 0x0000000a1c002986 */ /* 0x0003e8000c101b10 */
[----:B------:R1:W-:Y:S04]  /*1a40*/  @P1 STG.E.64 desc[UR16][R34.64], R20 ;  /* 0x0000001422001986 */ /* 0x0003e8000c101b10 */
[----:B------:R1:W-:Y:S04]  /*1a50*/  @P5 STG.E.64 desc[UR16][R48.64], R22 ;  /* 0x0000001630005986 */ /* 0x0003e8000c101b10 */
[----:B------:R1:W-:Y:S02]  /*1a60*/  @P4 STG.E.64 desc[UR16][R54.64], R24 ;  /* 0x0000001836004986 */ /* 0x0003e4000c101b10 */
.L_x_165:
[----:B------:R-:W-:Y:S01]  /*1a70*/  ULEA UR5, UR15, UR4, 0x2 ;  /* 0x000000040f057291 */ /* 0x000fe2000f8e103f */
[----:B------:R2:W-:Y:S03]  /*1a80*/  @P2 STG.E.64 desc[UR16][R30.64], R62 ;  /* 0x0000003e1e002986 */ /* 0x0005e6000c101b10 */
[----:B------:R-:W-:Y:S01]  /*1a90*/  USHF.R.S32.HI UR6, URZ, 0x1f, UR5 ;  /* 0x0000001f3f067899 */ /* 0x000fe20008011405 */
[----:B------:R2:W-:Y:S01]  /*1aa0*/  @P1 STG.E.64 desc[UR16][R44.64], R72 ;  /* 0x000000482c001986 */ /* 0x0005e2000c101b10 */
[----:B------:R-:W-:Y:S02]  /*1ab0*/  UISETP.GT.U32.AND UP0, UPT, UR14, UR5, UPT ;  /* 0x000000050e00728c */ /* 0x000fe4000bf04070 */
[----:B------:R-:W-:Y:S01]  /*1ac0*/  IMAD.U32 R0, RZ, RZ, UR5 ;  /* 0x00000005ff007e24 */ /* 0x000fe2000f8e00ff */
[----:B------:R-:W-:Y:S01]  /*1ad0*/  UMOV UR4, UR5 ;  /* 0x0000000500047c82 */ /* 0x000fe20008000000 */
[----:B------:R2:W-:Y:S01]  /*1ae0*/  @P5 STG.E.64 desc[UR16][R50.64], R76 ;  /* 0x0000004c32005986 */ /* 0x0005e2000c101b10 */
[----:B------:R-:W-:-:S02]  /*1af0*/  UISETP.GT.AND.EX UP0, UPT, UR7, UR6, UPT, UP0 ;  /* 0x000000060700728c */ /* 0x000fc4000bf04300 */
[----:B------:R-:W-:Y:S01]  /*1b00*/  ISETP.LT.AND P1, PT, R0, 0x10000, PT ;  /* 0x000100000000780c */ /* 0x000fe20003f21270 */
[----:B------:R2:W-:Y:S03]  /*1b10*/  @P4 STG.E.64 desc[UR16][R56.64], R6 ;  /* 0x0000000638004986 */ /* 0x0005e6000c101b10 */
[----:B------:R-:W-:-:S13]  /*1b20*/  PLOP3.LUT P0, PT, PT, PT, UP0, 0x80, 0x0 ;  /* 0x000000000000781c */ /* 0x000fda0003f0f008 */
[----:B--2---:R-:W-:Y:S05]  /*1b30*/  @P0 BRA P1, `(.L_x_166) ;  /* 0xffffffe800180947 */ /* 0x004fea000083ffff */
[----:B------:R-:W-:Y:S05]  /*1b40*/  EXIT ;  /* 0x000000000000794d */ /* 0x000fea0003800000 */
.L_x_153:
[----:B------:R-:W0:Y:S02]  /*1b50*/  S2R R2, SR_TID.X ;  /* 0x0000000000027919 */ /* 0x000e240000002100 */
[----:B0-----:R-:W-:-:S03]  /*1b60*/  IMAD.WIDE.U32 R4, R2, 0x4, RZ ;  /* 0x0000000402047825 */ /* 0x001fc600078e00ff */
[----:B------:R-:W-:-:S04]  /*1b70*/  ISETP.GE.U32.AND P0, PT, R4, UR14, PT ;  /* 0x0000000e04007c0c */ /* 0x000fc8000bf06070 */
[----:B------:R-:W-:-:S04]  /*1b80*/  ISETP.GE.AND.EX P0, PT, R5, UR7, PT, P0 ;  /* 0x0000000705007c0c */ /* 0x000fc8000bf06300 */
[----:B------:R-:W-:-:S13]  /*1b90*/  ISETP.GT.U32.OR P0, PT, R2, 0x3fff, P0 ;  /* 0x00003fff0200780c */ /* 0x000fda0000704470 */
[----:B------:R-:W-:Y:S05]  /*1ba0*/  @P0 EXIT ;  /* 0x000000000000094d */ /* 0x000fea0003800000 */
[----:B------:R-:W0:Y:S01]  /*1bb0*/  LDC.64 R44, c[0x0][0xe80] ;  /* 0x0003a000ff2c7b82 */ /* 0x000e220000000a00 */
[----:B------:R-:W-:Y:S01]  /*1bc0*/  BSSY B0, `(.L_x_167) ;  /* 0x0000128000007945 */ /* 0x000fe20003800000 */
[----:B------:R-:W-:Y:S01]  /*1bd0*/  IMAD.MOV.U32 R56, RZ, RZ, R2 ;  /* 0x000000ffff387224 */ /* 0x000fe200078e0002 */
[----:B------:R-:W-:Y:S01]  /*1be0*/  ULDC UR5, c[0x0][0x0] ;  /* 0x0000000000057ab9 */ /* 0x000fe20000000800 */
[----:B------:R-:W-:Y:S01]  /*1bf0*/  IMAD.MOV.U32 R3, RZ, RZ, RZ ;  /* 0x000000ffff037224 */ /* 0x000fe200078e00ff */
[----:B------:R-:W-:Y:S01]  /*1c00*/  ULDC.64 UR24, c[0x0][0xe68] ;  /* 0x00039a0000187ab9 */ /* 0x000fe20000000a00 */
[----:B------:R-:W-:Y:S01]  /*1c10*/  ULDC.64 UR22, c[0x0][0xe60] ;  /* 0x0003980000167ab9 */ /* 0x000fe20000000a00 */
[----:B------:R-:W-:Y:S01]  /*1c20*/  ULDC.U8 UR6, c[0x0][0xe88] ;  /* 0x0003a20000067ab9 */ /* 0x000fe20000000000 */
[----:B------:R-:W-:Y:S01]  /*1c30*/  ULDC.64 UR20, c[0x0][0xe90] ;  /* 0x0003a40000147ab9 */ /* 0x000fe20000000a00 */
[----:B0-----:R-:W-:-:S11]  /*1c40*/  DADD R44, -R44, 1 ;  /* 0x3ff000002c2c7429 */ /* 0x001fd60000000100 */
.L_x_179:
[C---:B0-----:R-:W-:Y:S01]  /*1c50*/  IMAD.SHL.U32 R50, R2.reuse, 0x20, RZ ;  /* 0x0000002002327824 */ /* 0x041fe200078e00ff */
[----:B------:R-:W-:-:S04]  /*1c60*/  SHF.L.U64.HI R0, R2, 0x5, R3 ;  /* 0x0000000502007819 */ /* 0x000fc80000010203 */
[C---:B------:R-:W-:Y:S02]  /*1c70*/  IADD3 R46, P0, R50.reuse, UR8, RZ ;  /* 0x00000008322e7c10 */ /* 0x040fe4000ff1e0ff */
[C---:B------:R-:W-:Y:S02]  /*1c80*/  IADD3 R48, P1, R50.reuse, UR10, RZ ;  /* 0x0000000a32307c10 */ /* 0x040fe4000ff3e0ff */
[----:B------:R-:W-:Y:S02]  /*1c90*/  IADD3 R50, P2, R50, UR12, RZ ;  /* 0x0000000c32327c10 */ /* 0x000fe4000ff5e0ff */
[C---:B------:R-:W-:Y:S02]  /*1ca0*/  IADD3.X R47, R0.reuse, UR9, RZ, P0, !PT ;  /* 0x00000009002f7c10 */ /* 0x040fe400087fe4ff */
[C---:B------:R-:W-:Y:S02]  /*1cb0*/  IADD3.X R49, R0.reuse, UR11, RZ, P1, !PT ;  /* 0x0000000b00317c10 */ /* 0x040fe40008ffe4ff */
[----:B------:R-:W-:Y:S01]  /*1cc0*/  IADD3.X R51, R0, UR13, RZ, P2, !PT ;  /* 0x0000000d00337c10 */ /* 0x000fe200097fe4ff */
[----:B------:R0:W5:Y:S04]  /*1cd0*/  LDG.E.128 R8, desc[UR16][R46.64] ;  /* 0x000000102e087981 */ /* 0x000168000c1e1d00 */
[----:B------:R0:W5:Y:S04]  /*1ce0*/  LDG.E.128 R12, desc[UR16][R46.64+0x10] ;  /* 0x000010102e0c7981 */ /* 0x000168000c1e1d00 */
[----:B------:R0:W5:Y:S04]  /*1cf0*/  LDG.E.128 R32, desc[UR16][R50.64] ;  /* 0x0000001032207981 */ /* 0x000168000c1e1d00 */
[----:B------:R0:W5:Y:S04]  /*1d00*/  LDG.E.128 R28, desc[UR16][R50.64+0x10] ;  /* 0x00001010321c7981 */ /* 0x000168000c1e1d00 */
[----:B------:R0:W5:Y:S04]  /*1d10*/  LDG.E.128 R16, desc[UR16][R48.64] ;  /* 0x0000001030107981 */ /* 0x000168000c1e1d00 */
[----:B------:R0:W5:Y:S01]  /*1d20*/  LDG.E.128 R20, desc[UR16][R48.64+0x10] ;  /* 0x0000101030147981 */ /* 0x000162000c1e1d00 */
        /* <DEDUP_REMOVED lines=32> */
.L_x_170:
[----:B------:R-:W-:Y:S05]  /*1f30*/  BSYNC B1 ;  /* 0x0000000000017941 */ /* 0x000fea0003800000 */
.L_x_169:
[----:B------:R-:W0:Y:S01]  /*1f40*/  MUFU.RCP64H R7, R53 ;  /* 0x0000003500077308 */ /* 0x000e220000001800 */
[----:B------:R-:W-:Y:S01]  /*1f50*/  IMAD.MOV.U32 R6, RZ, RZ, 0x1 ;  /* 0x00000001ff067424 */ /* 0x000fe200078e00ff */
[----:B------:R-:W-:Y:S01]  /*1f60*/  ULDC.S8 UR4, c[0x0][0xe89] ;  /* 0x0003a24000047ab9 */ /* 0x000fe20000000200 */
[----:B------:R-:W-:Y:S01]  /*1f70*/  DSETP.NEU.AND P5, PT, RZ, UR22, PT ;  /* 0x00000016ff007e2a */ /* 0x000fe2000bfad000 */
[----:B------:R-:W-:Y:S01]  /*1f80*/  ISETP.NE.AND P1, PT, RZ, UR4, PT ;  /* 0x00000004ff007c0c */ /* 0x000fe2000bf25270 */
[----:B------:R-:W-:Y:S01]  /*1f90*/  DMUL R32, R32, UR24 ;  /* 0x0000001820207c28 */ /* 0x000fe20008000000 */
[----:B------:R-:W-:Y:S01]  /*1fa0*/  ULDC.S8 UR4, c[0x0][0xe8a] ;  /* 0x0003a28000047ab9 */ /* 0x000fe20000000200 */
[----:B------:R-:W-:Y:S01]  /*1fb0*/  FSETP.GEU.AND P6, PT, |R19|, 6.5827683646048100446e-37, PT ;  /* 0x036000001300780b */ /* 0x000fe20003fce200 */
[----:B------:R-:W-:Y:S01]  /*1fc0*/  BSSY B1, `(.L_x_171) ;  /* 0x0000021000017945 */ /* 0x000fe20003800000 */
[----:B------:R-:W-:Y:S01]  /*1fd0*/  ISETP.NE.AND P2, PT, RZ, UR4, PT ;  /* 0x00000004ff007c0c */ /* 0x000fe2000bf45270 */
        /* <DEDUP_REMOVED lines=8> */
[----:B------:R-:W-:-:S06]  /*2060*/  DFMA R24, R6, R24, R6 ;  /* 0x000000180618722b */ /* 0x000fcc0000000006 */
[----:B------:R-:W-:Y:S02]  /*2070*/  FSEL R16, R4, R16, P5 ;  /* 0x0000001004107208 */ /* 0x000fe40002800000 */
[----:B------:R-:W-:Y:S01]  /*2080*/  DMUL R6, R24, R18 ;  /* 0x0000001218067228 */ /* 0x000fe20000000000 */
[----:B------:R-:W-:-:S06]  /*2090*/  FSEL R17, R5, R17, P5 ;  /* 0x0000001105117208 */ /* 0x000fcc0002800000 */
[----:B------:R-:W-:Y:S02]  /*20a0*/  DFMA R32, R44, R16, R32 ;  /* 0x000000102c20722b */ /* 0x000fe40000000020 */
[----:B------:R-:W-:-:S08]  /*20b0*/  DFMA R4, -R52, R6, R18 ;  /* 0x000000063404722b */ /* 0x000fd00000000112 */
[----:B------:R-:W-:Y:S01]  /*20c0*/  DFMA R4, R24, R4, R6 ;  /* 0x000000041804722b */ /* 0x000fe20000000006 */
[----:B------:R-:W-:Y:S02]  /*20d0*/  FSEL R24, R32, R16, !P2 ;  /* 0x0000001020187208 */ /* 0x000fe40005000000 */
[----:B------:R-:W-:-:S07]  /*20e0*/  FSEL R25, R33, R17, !P2 ;  /* 0x0000001121197208 */ /* 0x000fce0005000000 */
[----:B------:R-:W-:Y:S01]  /*20f0*/  FFMA R0, RZ, R53, R5 ;  /* 0x00000035ff007223 */ /* 0x000fe20000000005 */
[----:B------:R-:W-:Y:S01]  /*2100*/  DFMA R6, R24, UR24, R16 ;  /* 0x0000001818067c2b */ /* 0x000fe20008000010 */
[----:B------:R-:W-:-:S03]  /*2110*/  IMAD.MOV.U32 R16, RZ, RZ, R2 ;  /* 0x000000ffff107224 */ /* 0x000fc600078e0002 */
[----:B------:R-:W-:Y:S01]  /*2120*/  FSETP.GT.AND P3, PT, |R0|, 1.469367938527859385e-39, PT ;  /* 0x001000000000780b */ /* 0x000fe20003f64200 */
[----:B------:R-:W-:-:S05]  /*2130*/  IMAD.MOV.U32 R17, RZ, RZ, R3 ;  /* 0x000000ffff117224 */ /* 0x000fca00078e0003 */
[----:B------:R-:W-:Y:S02]  /*2140*/  FSEL R32, R24, R6, !P0 ;  /* 0x0000000618207208 */ /* 0x000fe40004000000 */
[----:B------:R-:W-:-:S05]  /*2150*/  FSEL R33, R25, R7, !P0 ;  /* 0x0000000719217208 */ /* 0x000fca0004000000 */
[----:B------:R-:W-:Y:S05]  /*2160*/  @P3 BRA P6, `(.L_x_172) ;  /* 0x0000000000183947 */ /* 0x000fea0003000000 */
[----:B------:R-:W-:Y:S01]  /*2170*/  IMAD.MOV.U32 R36, RZ, RZ, R18 ;  /* 0x000000ffff247224 */ /* 0x000fe200078e0012 */
[----:B------:R-:W-:Y:S01]  /*2180*/  MOV R0, 0x21d0 ;  /* 0x000021d000007802 */ /* 0x000fe20000000f00 */
[----:B------:R-:W-:Y:S02]  /*2190*/  IMAD.MOV.U32 R37, RZ, RZ, R19 ;  /* 0x000000ffff257224 */ /* 0x000fe400078e0013 */
[----:B------:R-:W-:Y:S02]  /*21a0*/  IMAD.MOV.U32 R2, RZ, RZ, R52 ;  /* 0x000000ffff027224 */ /* 0x000fe400078e0034 */
[----:B------:R-:W-:-:S07]  /*21b0*/  IMAD.MOV.U32 R3, RZ, RZ, R53 ;  /* 0x000000ffff037224 */ /* 0x000fce00078e0035 */
[----:B------:R-:W-:Y:S05]  /*21c0*/  CALL.REL.NOINC `($__internal_1_$__cuda_sm20_div_rn_f64_full) ;  /* 0x0000000c00247944 */ /* 0x000fea0003c00000 */
.L_x_172:
[----:B------:R-:W-:Y:S05]  /*21d0*/  BSYNC B1 ;  /* 0x0000000000017941 */ /* 0x000fea0003800000 */
.L_x_171:
[----:B------:R-:W0:Y:S01]  /*21e0*/  MUFU.RCP64H R7, R53 ;  /* 0x0000003500077308 */ /* 0x000e220000001800 */
[----:B------:R-:W-:Y:S01]  /*21f0*/  IMAD.MOV.U32 R6, RZ, RZ, 0x1 ;  /* 0x00000001ff067424 */ /* 0x000fe200078e00ff */
[----:B------:R-:W-:Y:S01]  /*2200*/  DMUL R34, R34, UR24 ;  /* 0x0000001822227c28 */ /* 0x000fe20008000000 */
[----:B------:R-:W-:Y:S01]  /*2210*/  FSETP.GEU.AND P6, PT, |R21|, 6.5827683646048100446e-37, PT ;  /* 0x036000001500780b */ /* 0x000fe20003fce200 */
[----:B------:R-:W-:Y:S03]  /*2220*/  BSSY B1, `(.L_x_173) ;  /* 0x0000023000017945 */ /* 0x000fe60003800000 */
        /* <DEDUP_REMOVED lines=10> */
[----:B------:R-:W-:Y:S01]  /*22d0*/  FSEL R19, R3, R7, P5 ;  /* 0x0000000703137208 */ /* 0x000fe20002800000 */
[----:B------:R-:W-:-:S05]  /*22e0*/  DMUL R2, R26, R20 ;  /* 0x000000141a027228 */ /* 0x000fca0000000000 */
[----:B------:R-:W-:-:S03]  /*22f0*/  DFMA R34, R44, R18, R34 ;  /* 0x000000122c22722b */ /* 0x000fc60000000022 */
[----:B------:R-:W-:-:S07]  /*2300*/  DFMA R6, -R52, R2, R20 ;  /* 0x000000023406722b */ /* 0x000fce0000000114 */
[----:B------:R-:W-:Y:S01]  /*2310*/  FSEL R37, R34, R18, !P2 ;  /* 0x0000001222257208 */ /* 0x000fe20005000000 */
[----:B------:R-:W-:Y:S01]  /*2320*/  DFMA R2, R26, R6, R2 ;  /* 0x000000061a02722b */ /* 0x000fe20000000002 */
[----:B------:R-:W-:-:S03]  /*2330*/  FSEL R27, R35, R19, !P2 ;  /* 0x00000013231b7208 */ /* 0x000fc60005000000 */
[----:B------:R-:W-:-:S06]  /*2340*/  IMAD.MOV.U32 R26, RZ, RZ, R37 ;  /* 0x000000ffff1a7224 */ /* 0x000fcc00078e0025 */
        /* <DEDUP_REMOVED lines=16> */
.L_x_174:
[----:B------:R-:W-:Y:S05]  /*2450*/  BSYNC B1 ;  /* 0x0000000000017941 */ /* 0x000fea0003800000 */
.L_x_173:
        /* <DEDUP_REMOVED lines=21> */
[----:B------:R-:W-:-:S06]  /*25b0*/  FSEL R29, R29, R21, !P2 ;  /* 0x000000151d1d7208 */ /* 0x000fcc0005000000 */
[----:B------:R-:W-:Y:S01]  /*25c0*/  DFMA R6, R28, UR24, R20 ;  /* 0x000000181c067c2b */ /* 0x000fe20008000014 */
[----:B------:R-:W-:Y:S02]  /*25d0*/  IMAD.MOV.U32 R20, RZ, RZ, R2 ;  /* 0x000000ffff147224 */ /* 0x000fe400078e0002 */
[----:B------:R-:W-:Y:S01]  /*25e0*/  FFMA R0, RZ, R53, R5 ;  /* 0x00000035ff007223 */ /* 0x000fe20000000005 */
[----:B------:R-:W-:-:S04]  /*25f0*/  IMAD.MOV.U32 R21, RZ, RZ, R3 ;  /* 0x000000ffff157224 */ /* 0x000fc800078e0003 */
        /* <DEDUP_REMOVED lines=10> */
.L_x_176:
[----:B------:R-:W-:Y:S05]  /*26a0*/  BSYNC B1 ;  /* 0x0000000000017941 */ /* 0x000fea0003800000 */
.L_x_175:
[----:B------:R-:W-:Y:S01]  /*26b0*/  DADD R2, -RZ, -R4 ;  /* 0x00000000ff027229 */ /* 0x000fe20000000904 */
[----:B------:R-:W-:Y:S01]  /*26c0*/  IMAD.MOV.U32 R22, RZ, RZ, R4 ;  /* 0x000000ffff167224 */ /* 0x000fe200078e0004 */
[----:B------:R-:W-:Y:S01]  /*26d0*/  DMUL R30, R30, UR24 ;  /* 0x000000181e1e7c28 */ /* 0x000fe20008000000 */
[----:B------:R-:W-:-:S07]  /*26e0*/  IMAD.MOV.U32 R23, RZ, RZ, R5 ;  /* 0x000000ffff177224 */ /* 0x000fce00078e0005 */
        /* <DEDUP_REMOVED lines=12> */
.L_x_168:
        /* <DEDUP_REMOVED lines=45> */
.L_x_178:
[----:B------:R-:W-:Y:S01]  /*2a80*/  DADD R4, -RZ, -R20 ;  /* 0x00000000ff047229 */ /* 0x000fe20000000914 */
[----:B------:R-:W-:Y:S01]  /*2a90*/  UPRMT UR4, UR6, 0x8880, URZ ;  /* 0x0000888006047896 */ /* 0x000fe2000800003f */
[----:B------:R-:W-:Y:S02]  /*2aa0*/  DADD R2, -RZ, -R18 ;  /* 0x00000000ff027229 */ /* 0x000fe40000000912 */
[----:B------:R-:W-:Y:S02]  /*2ab0*/  DADD R6, -RZ, -R22 ;  /* 0x00000000ff067229 */ /* 0x000fe40000000916 */
[----:B------:R-:W-:Y:S01]  /*2ac0*/  DMUL R28, R28, UR24 ;  /* 0x000000181c1c7c28 */ /* 0x000fe20008000000 */
[----:B------:R-:W-:Y:S01]  /*2ad0*/  ISETP.NE.AND P0, PT, RZ, UR4, PT ;  /* 0x00000004ff007c0c */ /* 0x000fe2000bf05270 */
[----:B------:R-:W-:Y:S02]  /*2ae0*/  DMUL R26, R34, UR24 ;  /* 0x00000018221a7c28 */ /* 0x000fe40008000000 */
[----:B------:R-:W-:Y:S01]  /*2af0*/  FSEL R36, R20, R4, !P1 ;  /* 0x0000000414247208 */ /* 0x000fe20004800000 */
[----:B------:R-:W-:Y:S01]  /*2b00*/  DMUL R30, R30, UR24 ;  /* 0x000000181e1e7c28 */ /* 0x000fe20008000000 */
[----:B------:R-:W-:Y:S01]  /*2b10*/  FSEL R37, R21, R5, !P1 ;  /* 0x0000000515257208 */ /* 0x000fe20004800000 */
[----:B------:R-:W-:Y:S01]  /*2b20*/  DMUL R4, R32, UR24 ;  /* 0x0000001820047c28 */ /* 0x000fe20008000000 */
[----:B------:R-:W-:-:S02]  /*2b30*/  FSEL R2, R18, R2, !P1 ;  /* 0x0000000212027208 */ /* 0x000fc40004800000 */
[----:B------:R-:W-:Y:S02]  /*2b40*/  FSEL R3, R19, R3, !P1 ;  /* 0x0000000313037208 */ /* 0x000fe40004800000 */
[----:B------:R-:W-:Y:S01]  /*2b50*/  FSEL R40, R22, R6, !P1 ;  /* 0x0000000616287208 */ /* 0x000fe20004800000 */
[----:B------:R-:W-:Y:S01]  /*2b60*/  DFMA R38, R12, UR22, R36 ;  /* 0x000000160c267c2b */ /* 0x000fe20008000024 */
[----:B------:R-:W-:Y:S01]  /*2b70*/  FSEL R41, R23, R7, !P1 ;  /* 0x0000000717297208 */ /* 0x000fe20004800000 */
[----:B------:R-:W-:Y:S02]  /*2b80*/  DFMA R4, R44, R24, R4 ;  /* 0x000000182c04722b */ /* 0x000fe40000000004 */
[----:B------:R-:W-:-:S03]  /*2b90*/  DFMA R6, R10, UR22, R2 ;  /* 0x000000160a067c2b */ /* 0x000fc60008000002 */
[----:B------:R-:W-:-:S03]  /*2ba0*/  DFMA R42, R14, UR22, R40 ;  /* 0x000000160e2a7c2b */ /* 0x000fc60008000028 */
[----:B------:R-:W-:Y:S02]  /*2bb0*/  FSEL R32, R38, R36, P2 ;  /* 0x0000002426207208 */ /* 0x000fe40001000000 */
[----:B------:R-:W-:Y:S02]  /*2bc0*/  FSEL R33, R39, R37, P2 ;  /* 0x0000002527217208 */ /* 0x000fe40001000000 */
[----:B------:R-:W-:Y:S02]  /*2bd0*/  FSEL R6, R6, R2, P2 ;  /* 0x0000000206067208 */ /* 0x000fe40001000000 */
[----:B------:R-:W-:Y:S01]  /*2be0*/  FSEL R7, R7, R3, P2 ;  /* 0x0000000307077208 */ /* 0x000fe20001000000 */
[----:B------:R-:W-:Y:S01]  /*2bf0*/  DFMA R2, R4, UR24, R24 ;  /* 0x0000001804027c2b */ /* 0x000fe20008000018 */
[----:B------:R-:W-:Y:S01]  /*2c00*/  FSEL R36, R42, R40, P2 ;  /* 0x000000282a247208 */ /* 0x000fe20001000000 */
[----:B------:R-:W-:Y:S01]  /*2c10*/  DFMA R28, R44, R32, R28 ;  /* 0x000000202c1c722b */ /* 0x000fe2000000001c */
[----:B------:R-:W-:-:S02]  /*2c20*/  FSEL R37, R43, R41, P2 ;  /* 0x000000292b257208 */ /* 0x000fc40001000000 */
[----:B------:R-:W-:-:S04]  /*2c30*/  DFMA R26, R44, R6, R26 ;  /* 0x000000062c1a722b */ /* 0x000fc8000000001a */
[----:B------:R-:W-:Y:S02]  /*2c40*/  DFMA R30, R44, R36, R30 ;  /* 0x000000242c1e722b */ /* 0x000fe4000000001e */
[----:B------:R-:W-:Y:S02]  /*2c50*/  DFMA R24, R28, UR24, R32 ;  /* 0x000000181c187c2b */ /* 0x000fe40008000020 */
[----:B------:R-:W-:Y:S01]  /*2c60*/  DFMA R6, R26, UR24, R6 ;  /* 0x000000181a067c2b */ /* 0x000fe20008000006 */
[----:B------:R-:W-:Y:S02]  /*2c70*/  FSEL R32, R4, R2, !P0 ;  /* 0x0000000204207208 */ /* 0x000fe40004000000 */
[----:B------:R-:W-:Y:S01]  /*2c80*/  FSEL R33, R5, R3, !P0 ;  /* 0x0000000305217208 */ /* 0x000fe20004000000 */
[----:B------:R-:W-:-:S04]  /*2c90*/  DFMA R36, R30, UR24, R36 ;  /* 0x000000181e247c2b */ /* 0x000fc80008000024 */
[----:B------:R-:W-:Y:S01]  /*2ca0*/  FSEL R54, R28, R24, !P0 ;  /* 0x000000181c367208 */ /* 0x000fe20004000000 */
[----:B------:R-:W-:Y:S01]  /*2cb0*/  IMAD.MOV.U32 R24, RZ, RZ, R4 ;  /* 0x000000ffff187224 */ /* 0x000fe200078e0004 */
[----:B------:R-:W-:Y:S01]  /*2cc0*/  FSEL R55, R29, R25, !P0 ;  /* 0x000000191d377208 */ /* 0x000fe20004000000 */
[----:B------:R-:W-:Y:S01]  /*2cd0*/  IMAD.MOV.U32 R25, RZ, RZ, R5 ;  /* 0x000000ffff197224 */ /* 0x000fe200078e0005 */
[----:B------:R-:W-:Y:S02]  /*2ce0*/  FSEL R34, R26, R6, !P0 ;  /* 0x000000061a227208 */ /* 0x000fe40004000000 */
[----:B------:R-:W-:Y:S02]  /*2cf0*/  FSEL R35, R27, R7, !P0 ;  /* 0x000000071b237208 */ /* 0x000fe40004000000 */
[----:B------:R-:W-:Y:S02]  /*2d00*/  FSEL R2, R30, R36, !P0 ;  /* 0x000000241e027208 */ /* 0x000fe40004000000 */
[----:B------:R-:W-:-:S07]  /*2d10*/  FSEL R3, R31, R37, !P0 ;  /* 0x000000251f037208 */ /* 0x000fce0004000000 */
.L_x_177:
[----:B------:R-:W-:Y:S01]  /*2d20*/  DFMA R34, R34, -UR18, R10 ;  /* 0x8000001222227c2b */ /* 0x000fe2000800000a */
[----:B------:R-:W-:Y:S01]  /*2d30*/  VIADD R56, R56, UR5 ;  /* 0x0000000538387c36 */ /* 0x000fe20008000000 */
[----:B------:R-:W-:Y:S02]  /*2d40*/  DFMA R32, R32, -UR18, R8 ;  /* 0x8000001220207c2b */ /* 0x000fe40008000008 */
[----:B------:R-:W-:Y:S02]  /*2d50*/  DFMA R14, R2, -UR18, R14 ;  /* 0x80000012020e7c2b */ /* 0x000fe4000800000e */
[----:B------:R-:W-:Y:S01]  /*2d60*/  DFMA R12, R54, -UR18, R12 ;  /* 0x80000012360c7c2b */ /* 0x000fe2000800000c */
[C---:B------:R-:W-:Y:S01]  /*2d70*/  IMAD.WIDE.U32 R2, R56.reuse, 0x4, RZ ;  /* 0x0000000438027825 */ /* 0x040fe200078e00ff */
[----:B------:R-:W-:Y:S01]  /*2d80*/  ISETP.LT.U32.AND P1, PT, R56, 0x4000, PT ;  /* 0x000040003800780c */ /* 0x000fe20003f21070 */
[----:B------:R0:W-:Y:S01]  /*2d90*/  STG.E.128 desc[UR16][R46.64], R32 ;  /* 0x000000202e007986 */ /* 0x0001e2000c101d10 */
[----:B------:R-:W-:-:S03]  /*2da0*/  ISETP.GE.U32.AND P0, PT, R2, UR14, PT ;  /* 0x0000000e02007c0c */ /* 0x000fc6000bf06070 */
[----:B------:R0:W-:Y:S01]  /*2db0*/  STG.E.128 desc[UR16][R46.64+0x10], R12 ;  /* 0x0000100c2e007986 */ /* 0x0001e2000c101d10 */
[----:B------:R-:W-:Y:S01]  /*2dc0*/  IMAD.MOV.U32 R2, RZ, RZ, R56 ;  /* 0x000000ffff027224 */ /* 0x000fe200078e0038 */
[----:B------:R-:W-:Y:S02]  /*2dd0*/  ISETP.GE.AND.EX P0, PT, R3, UR7, PT, P0 ;  /* 0x0000000703007c0c */ /* 0x000fe4000bf06300 */
[----:B------:R0:W-:Y:S01]  /*2de0*/  @P4 STG.E.128 desc[UR16][R48.64], R16 ;  /* 0x0000001030004986 */ /* 0x0001e2000c101d10 */
[----:B------:R-:W-:-:S03]  /*2df0*/  IMAD.MOV.U32 R3, RZ, RZ, RZ ;  /* 0x000000ffff037224 */ /* 0x000fc600078e00ff */
[----:B------:R0:W-:Y:S04]  /*2e00*/  @P4 STG.E.128 desc[UR16][R48.64+0x10], R20 ;  /* 0x0000101430004986 */ /* 0x0001e8000c101d10 */
[----:B------:R0:W-:Y:S04]  /*2e10*/  STG.E.128 desc[UR16][R50.64], R24 ;  /* 0x0000001832007986 */ /* 0x0001e8000c101d10 */
[----:B------:R0:W-:Y:S01]  /*2e20*/  STG.E.128 desc[UR16][R50.64+0x10], R28 ;  /* 0x0000101c32007986 */ /* 0x0001e2000c101d10 */
[----:B------:R-:W-:Y:S05]  /*2e30*/  @!P0 BRA P1, `(.L_x_179) ;  /* 0xffffffec00848947 */ /* 0x000fea000083ffff */
[----:B------:R-:W-:Y:S05]  /*2e40*/  BSYNC B0 ;  /* 0x0000000000007941 */ /* 0x000fea0003800000 */
.L_x_167:
[----:B------:R-:W-:Y:S05]  /*2e50*/  EXIT ;  /* 0x000000000000794d */ /* 0x000fea0003800000 */
        .weak           $__internal_1_$__cuda_sm20_div_rn_f64_full
        .type           $__internal_1_$__cuda_sm20_div_rn_f64_full,@function
        .size           $__internal_1_$__cuda_sm20_div_rn_f64_full,(.L_x_194 - $__internal_1_$__cuda_sm20_div_rn_f64_full)
$__internal_1_$__cuda_sm20_div_rn_f64_full:
[----:B------:R-:W-:Y:S01]  /*2e60*/  LOP3.LUT R38, R3, 0x7ff00000, RZ, 0xc0, !PT ;  /* 0x7ff0000003267812 */ /* 0x000fe200078ec0ff */
[----:B------:R-:W-:Y:S01]  /*2e70*/  IMAD.MOV.U32 R42, RZ, RZ, 0x1ca00000 ;  /* 0x1ca00000ff2a7424 */ /* 0x000fe200078e00ff */
[----:B------:R-:W-:Y:S01]  /*2e80*/  LOP3.LUT R39, R37, 0x7ff00000, RZ, 0xc0, !PT ;  /* 0x7ff0000025277812 */ /* 0x000fe200078ec0ff */
[----:B------:R-:W-:Y:S01]  /*2e90*/  IMAD.MOV.U32 R6, RZ, RZ, R36 ;  /* 0x000000ffff067224 */ /* 0x000fe200078e0024 */
[----:B------:R-:W-:Y:S02]  /*2ea0*/  BSSY B2, `(.L_x_180) ;  /* 0x0000053000027945 */ /* 0x000fe40003800000 */
[----:B------:R-:W-:Y:S01]  /*2eb0*/  ISETP.GE.U32.AND P3, PT, R39, R38, PT ;  /* 0x000000262700720c */ /* 0x000fe20003f66070 */
[----:B------:R-:W-:-:S03]  /*2ec0*/  IMAD.MOV.U32 R43, RZ, RZ, R39 ;  /* 0x000000ffff2b7224 */ /* 0x000fc600078e0027 */
[----:B------:R-:W-:Y:S02]  /*2ed0*/  SEL R7, R42, 0x63400000, !P3 ;  /* 0x634000002a077807 */ /* 0x000fe40005800000 */
[----:B------:R-:W-:Y:S02]  /*2ee0*/  FSETP.GEU.AND P3, PT, |R37|, 1.469367938527859385e-39, PT ;  /* 0x001000002500780b */ /* 0x000fe40003f6e200 */
[----:B------:R-:W-:-:S11]  /*2ef0*/  LOP3.LUT R7, R7, 0x800fffff, R37, 0xf8, !PT ;  /* 0x800fffff07077812 */ /* 0x000fd600078ef825 */
[----:B------:R-:W-:Y:S01]  /*2f00*/  @!P3 LOP3.LUT R4, R3, 0x7ff00000, RZ, 0xc0, !PT ;  /* 0x7ff000000304b812 */ /* 0x000fe200078ec0ff */
[----:B------:R-:W-:-:S03]  /*2f10*/  @!P3 IMAD.MOV.U32 R40, RZ, RZ, RZ ;  /* 0x000000ffff28b224 */ /* 0x000fc600078e00ff */
[----:B------:R-:W-:Y:S02]  /*2f20*/  @!P3 ISETP.GE.U32.AND P6, PT, R39, R4, PT ;  /* 0x000000042700b20c */ /* 0x000fe40003fc6070 */
[C---:B------:R-:W-:Y:S02]  /*2f30*/  LOP3.LUT R4, R3.reuse, 0x800fffff, RZ, 0xc0, !PT ;  /* 0x800fffff03047812 */ /* 0x040fe400078ec0ff */
[----:B------:R-:W-:Y:S02]  /*2f40*/  @!P3 SEL R41, R42, 0x63400000, !P6 ;  /* 0x634000002a29b807 */ /* 0x000fe40007000000 */
[----:B------:R-:W-:Y:S02]  /*2f50*/  FSETP.GEU.AND P6, PT, |R3|, 1.469367938527859385e-39, PT ;  /* 0x001000000300780b */ /* 0x000fe40003fce200 */
[----:B------:R-:W-:Y:S02]  /*2f60*/  @!P3 LOP3.LUT R41, R41, 0x80000000, R37, 0xf8, !PT ;  /* 0x800000002929b812 */ /* 0x000fe400078ef825 */
[----:B------:R-:W-:Y:S01]  /*2f70*/  LOP3.LUT R5, R4, 0x3ff00000, RZ, 0xfc, !PT ;  /* 0x3ff0000004057812 */ /* 0x000fe200078efcff */
[----:B------:R-:W-:Y:S01]  /*2f80*/  IMAD.MOV.U32 R4, RZ, RZ, R2 ;  /* 0x000000ffff047224 */ /* 0x000fe200078e0002 */
[----:B------:R-:W-:-:S06]  /*2f90*/  @!P3 LOP3.LUT R41, R41, 0x100000, RZ, 0xfc, !PT ;  /* 0x001000002929b812 */ /* 0x000fcc00078efcff */
[----:B------:R-:W-:Y:S02]  /*2fa0*/  @!P3 DFMA R6, R6, 2, -R40 ;  /* 0x400000000606b82b */ /* 0x000fe40000000828 */
[----:B------:R-:W-:Y:S01]  /*2fb0*/  @!P6 DMUL R4, R2, 8.98846567431157953865e+307 ;  /* 0x7fe000000204e828 */ /* 0x000fe20000000000 */
[----:B------:R-:W-:-:S05]  /*2fc0*/  IMAD.MOV.U32 R40, RZ, RZ, 0x1 ;  /* 0x00000001ff287424 */ /* 0x000fca00078e00ff */
[----:B------:R-:W0:Y:S02]  /*2fd0*/  MUFU.RCP64H R41, R5 ;  /* 0x0000000500297308 */ /* 0x000e240000001800 */
[----:B------:R-:W-:Y:S02]  /*2fe0*/  @!P3 LOP3.LUT R43, R7, 0x7ff00000, RZ, 0xc0, !PT ;  /* 0x7ff00000072bb812 */ /* 0x000fe400078ec0ff */
[----:B------:R-:W-:Y:S01]  /*2ff0*/  @!P6 LOP3.LUT R38, R5, 0x7ff00000, RZ, 0xc0, !PT ;  /* 0x7ff000000526e812 */ /* 0x000fe200078ec0ff */
[----:B0-----:R-:W-:-:S08]  /*3000*/  DFMA R66, R40, -R4, 1 ;  /* 0x3ff000002842742b */ /* 0x001fd00000000804 */
[----:B------:R-:W-:-:S08]  /*3010*/  DFMA R66, R66, R66, R66 ;  /* 0x000000424242722b */ /* 0x000fd00000000042 */
[----:B------:R-:W-:-:S08]  /*3020*/  DFMA R40, R40, R66, R40 ;  /* 0x000000422828722b */ /* 0x000fd00000000028 */
[----:B------:R-:W-:-:S08]  /*3030*/  DFMA R66, R40, -R4, 1 ;  /* 0x3ff000002842742b */ /* 0x000fd00000000804 */
[----:B------:R-:W-:-:S08]  /*3040*/  DFMA R40, R40, R66, R40 ;  /* 0x000000422828722b */ /* 0x000fd00000000028 */
[----:B------:R-:W-:-:S08]  /*3050*/  DMUL R66, R40, R6 ;  /* 0x0000000628427228 */ /* 0x000fd00000000000 */
[----:B------:R-:W-:-:S08]  /*3060*/  DFMA R68, R66, -R4, R6 ;  /* 0x800000044244722b */ /* 0x000fd00000000006 */
[----:B------:R-:W-:Y:S01]  /*3070*/  DFMA R40, R40, R68, R66 ;  /* 0x000000442828722b */ /* 0x000fe20000000042 */
[----:B------:R-:W-:Y:S02]  /*3080*/  VIADD R66, R43, 0xffffffff ;  /* 0xffffffff2b427836 */ /* 0x000fe40000000000 */
[----:B------:R-:W-:-:S03]  /*3090*/  VIADD R67, R38, 0xffffffff ;  /* 0xffffffff26437836 */ /* 0x000fc60000000000 */
[----:B------:R-:W-:-:S04]  /*30a0*/  ISETP.GT.U32.AND P3, PT, R66, 0x7feffffe, PT ;  /* 0x7feffffe4200780c */ /* 0x000fc80003f64070 */
[----:B------:R-:W-:-:S13]  /*30b0*/  ISETP.GT.U32.OR P3, PT, R67, 0x7feffffe, P3 ;  /* 0x7feffffe4300780c */ /* 0x000fda0001f64470 */
[----:B------:R-:W-:Y:S05]  /*30c0*/  @P3 BRA `(.L_x_181) ;  /* 0x00000000006c3947 */ /* 0x000fea0003800000 */
[----:B------:R-:W-:Y:S01]  /*30d0*/  LOP3.LUT R36, R3, 0x7ff00000, RZ, 0xc0, !PT ;  /* 0x7ff0000003247812 */ /* 0x000fe200078ec0ff */
[----:B------:R-:W-:-:S03]  /*30e0*/  IMAD.MOV.U32 R38, RZ, RZ, RZ ;  /* 0x000000ffff267224 */ /* 0x000fc600078e00ff */
[CC--:B------:R-:W-:Y:S02]  /*30f0*/  ISETP.GE.U32.AND P3, PT, R39.reuse, R36.reuse, PT ;  /* 0x000000242700720c */ /* 0x0c0fe40003f66070 */
[----:B------:R-:W-:Y:S02]  /*3100*/  VIADDMNMX R36, R39, -R36, 0xb9600000, !PT ;  /* 0xb960000027247446 */ /* 0x000fe40007800924 */
[----:B------:R-:W-:Y:S02]  /*3110*/  SEL R42, R42, 0x63400000, !P3 ;  /* 0x634000002a2a7807 */ /* 0x000fe40005800000 */
[----:B------:R-:W-:-:S05]  /*3120*/  VIMNMX R37, R36, 0x46a00000, PT ;  /* 0x46a0000024257848 */ /* 0x000fca0003fe0100 */
        /* <DEDUP_REMOVED lines=12> */
[----:B------:R-:W-:Y:S01]  /*31f0*/  DMUL.RP R38, R40, R38 ;  /* 0x0000002628267228 */ /* 0x000fe20000008000 */
[----:B------:R-:W-:-:S06]  /*3200*/  IMAD.MOV.U32 R2, RZ, RZ, RZ ;  /* 0x000000ffff027224 */ /* 0x000fcc00078e00ff */
[----:B------:R-:W-:-:S03]  /*3210*/  DFMA R2, R66, -R2, R40 ;  /* 0x800000024202722b */ /* 0x000fc60000000028 */
[----:B------:R-:W-:-:S03]  /*3220*/  LOP3.LUT R7, R39, R7, RZ, 0x3c, !PT ;  /* 0x0000000727077212 */ /* 0x000fc600078e3cff */
[----:B------:R-:W-:-:S04]  /*3230*/  IADD3 R2, -R36, -0x43300000, RZ ;  /* 0xbcd0000024027810 */ /* 0x000fc80007ffe1ff */
[----:B------:R-:W-:-:S04]  /*3240*/  FSETP.NEU.AND P3, PT, |R3|, R2, PT ;  /* 0x000000020300720b */ /* 0x000fc80003f6d200 */
[----:B------:R-:W-:Y:S02]  /*3250*/  FSEL R66, R38, R66, !P3 ;  /* 0x0000004226427208 */ /* 0x000fe40005800000 */
[----:B------:R-:W-:Y:S01]  /*3260*/  FSEL R67, R7, R67, !P3 ;  /* 0x0000004307437208 */ /* 0x000fe20005800000 */
[----:B------:R-:W-:Y:S06]  /*3270*/  BRA `(.L_x_182) ;  /* 0x0000000000547947 */ /* 0x000fec0003800000 */
.L_x_181:
        /* <DEDUP_REMOVED lines=13> */
[----:B------:R-:W-:Y:S02]  /*3350*/  @P3 IMAD.MOV.U32 R66, RZ, RZ, RZ ;  /* 0x000000ffff423224 */ /* 0x000fe400078e00ff */
[----:B------:R-:W-:Y:S01]  /*3360*/  @P3 IMAD.MOV.U32 R67, RZ, RZ, R2 ;  /* 0x000000ffff433224 */ /* 0x000fe200078e0002 */
[----:B------:R-:W-:Y:S06]  /*3370*/  BRA `(.L_x_182) ;  /* 0x0000000000147947 */ /* 0x000fec0003800000 */
.L_x_184:
[----:B------:R-:W-:Y:S01]  /*3380*/  LOP3.LUT R67, R3, 0x80000, RZ, 0xfc, !PT ;  /* 0x0008000003437812 */ /* 0x000fe200078efcff */
[----:B------:R-:W-:Y:S01]  /*3390*/  IMAD.MOV.U32 R66, RZ, RZ, R2 ;  /* 0x000000ffff427224 */ /* 0x000fe200078e0002 */
[----:B------:R-:W-:Y:S06]  /*33a0*/  BRA `(.L_x_182) ;  /* 0x0000000000087947 */ /* 0x000fec0003800000 */
.L_x_183:
[----:B------:R-:W-:Y:S01]  /*33b0*/  LOP3.LUT R67, R37, 0x80000, RZ, 0xfc, !PT ;  /* 0x0008000025437812 */ /* 0x000fe200078efcff */
[----:B------:R-:W-:-:S07]  /*33c0*/  IMAD.MOV.U32 R66, RZ, RZ, R36 ;  /* 0x000000ffff427224 */ /* 0x000fce00078e0024 */
.L_x_182:
[----:B------:R-:W-:Y:S05]  /*33d0*/  BSYNC B2 ;  /* 0x0000000000027941 */ /* 0x000fea0003800000 */
.L_x_180:
[----:B------:R-:W-:Y:S02]  /*33e0*/  IMAD.MOV.U32 R2, RZ, RZ, R0 ;  /* 0x000000ffff027224 */ /* 0x000fe400078e0000 */
[----:B------:R-:W-:Y:S02]  /*33f0*/  IMAD.MOV.U32 R3, RZ, RZ, 0x0 ;  /* 0x00000000ff037424 */ /* 0x000fe400078e00ff */
[----:B------:R-:W-:Y:S02]  /*3400*/  IMAD.MOV.U32 R4, RZ, RZ, R66 ;  /* 0x000000ffff047224 */ /* 0x000fe400078e0042 */
[----:B------:R-:W-:Y:S01]  /*3410*/  IMAD.MOV.U32 R5, RZ, RZ, R67 ;  /* 0x000000ffff057224 */ /* 0x000fe200078e0043 */
[----:B------:R-:W-:Y:S06]  /*3420*/  RET.REL.NODEC R2 `(_ZN2at6native50_GLOBAL__N__ca2a4b1e_17_FusedSgdKernel_cu_a550329a25multi_tensor_apply_kernelINS1_18TensorListMetadataILi3EEENS1_19FusedSgdMathFunctorIdLi3EEEJddPfddbbbS7_S7_EEEvT_T0_DpT1_) ;  /* 0xffffffc802f47950 */ /* 0x000fec0003c3ffff */
.L_x_185:
        /* <DEDUP_REMOVED lines=13> */
.L_x_194:


//--------------------- .nv.shared.reserved.0     --------------------------
	.section	.nv.shared.reserved.0,"aw",@nobits
	.weak		__nv_reservedSMEM_offset_0_alias
	.size		__nv_reservedSMEM_offset_0_alias, 0, 0
	.other		__nv_reservedSMEM_offset_0_alias,@"STO_CUDA_RESERVED_SHARED STV_DEFAULT"
__nv_reservedSMEM_offset_0_alias:
	.zero		0


//--------------------- .nv.global                --------------------------
	.section	.nv.global,"aw",@nobits
.nv.global:
	.type		_ZN48_INTERNAL_ca2a4b1e_17_FusedSgdKernel_cu_a550329a4cuda3std3__48in_placeE,@object
	.size		_ZN48_INTERNAL_ca2a4b1e_17_FusedSgdKernel_cu_a550329a4cuda3std3__48in_placeE,(_ZN48_INTERNAL_ca2a4b1e_17_FusedSgdKernel_cu_a550329a4cuda3std6ranges3__45__cpo8distanceE - _ZN48_INTERNAL_ca2a4b1e_17_FusedSgdKernel_cu_a550329a4cuda3std3__48in_placeE)
_ZN48_INTERNAL_ca2a4b1e_17_FusedSgdKernel_cu_a550329a4cuda3std3__48in_placeE:
	.zero		1
	.type		_ZN48_INTERNAL_ca2a4b1e_17_FusedSgdKernel_cu_a550329a4cuda3std6ranges3__45__cpo8distanceE,@object
	.size		_ZN48_INTERNAL_ca2a4b1e_17_FusedSgdKernel_cu_a550329a4cuda3std6ranges3__45__cpo8distanceE,(_ZN48_INTERNAL_ca2a4b1e_17_FusedSgdKernel_cu_a550329a4cuda3std3__45__cpo6cbeginE - _ZN48_INTERNAL_ca2a4b1e_17_FusedSgdKernel_cu_a550329a4cuda3std6ranges3__45__cpo8distanceE)
_ZN48_INTERNAL_ca2a4b1e_17_FusedSgdKernel_cu_a550329a4cuda3std6ranges3__45__cpo8distanceE:
	.zero		1
	.type		_ZN48_INTERNAL_ca2a4b1e_17_FusedSgdKernel_cu_a550329a4cuda3std3__45__cpo6cbeginE,@object
	.size		_ZN48_INTERNAL_ca2a4b1e_17_FusedSgdKernel_cu_a550329a4cuda3std3__45__cpo6cbeginE,(_ZN48_INTERNAL_ca2a4b1e_17_FusedSgdKernel_cu_a550329a4cuda3std6ranges3__45__cpo7advanceE - _ZN48_INTERNAL_ca2a4b1e_17_FusedSgdKernel_cu_a550329a4cuda3std3__45__cpo6cbeginE)
_ZN48_INTERNAL_ca2a4b1e_17_FusedSgdKernel_cu_a550329a4cuda3std3__45__cpo6cbeginE:
	.zero		1
	.type		_ZN48_INTERNAL_ca2a4b1e_17_FusedSgdKernel_cu_a550329a4cuda3std6ranges3__45__cpo7advanceE,@object
	.size		_ZN48_INTERNAL_ca2a4b1e_17_FusedSgdKernel_cu_a550329a4cuda3std6ranges3__45__cpo7advanceE,(_ZN48_INTERNAL_ca2a4b1e_17_FusedSgdKernel_cu_a550329a4cuda3std3__45__cpo7crbeginE - _ZN48_INTERNAL_ca2a4b1e_17_FusedSgdKernel_cu_a550329a4cuda3std6ranges3__45__cpo7advanceE)
_ZN48_INTERNAL_ca2a4b1e_17_FusedSgdKernel_cu_a550329a4cuda3std6ranges3__45__cpo7advanceE:
	.zero		1
	.type		_ZN48_INTERNAL_ca2a4b1e_17_FusedSgdKernel_cu_a550329a4cuda3std3__45__cpo7crbeginE,@object
	.size		_ZN48_INTERNAL_ca2a4b1e_17_FusedSgdKernel_cu_a550329a4cuda3std3__45__cpo7crbeginE,(_ZN48_INTERNAL_ca2a4b1e_17_FusedSgdKernel_cu_a550329a4cuda3std6ranges3__45__cpo4dataE - _ZN48_INTERNAL_ca2a4b1e_17_FusedSgdKernel_cu_a550329a4cuda3std3__45__cpo7crbeginE)
_ZN48_INTERNAL_ca2a4b1e_17_FusedSgdKernel_cu_a550329a4cuda3std3__45__cpo7crbeginE:
	.zero		1
	.type		_ZN48_INTERNAL_ca2a4b1e_17_FusedSgdKernel_cu_a550329a4cuda3std6ranges3__45__cpo4dataE,@object
	.size		_ZN48_INTERNAL_ca2a4b1e_17_FusedSgdKernel_cu_a550329a4cuda3std6ranges3__45__cpo4dataE,(_ZN48_INTERNAL_ca2a4b1e_17_FusedSgdKernel_cu_a550329a4cuda3std6ranges3__45__cpo5beginE - _ZN48_INTERNAL_ca2a4b1e_17_FusedSgdKernel_cu_a550329a4cuda3std6ranges3__45__cpo4dataE)
_ZN48_INTERNAL_ca2a4b1e_17_FusedSgdKernel_cu_a550329a4cuda3std6ranges3__45__cpo4dataE:
	.zero		1
	.type		_ZN48_INTERNAL_ca2a4b1e_17_FusedSgdKernel_cu_a550329a4cuda3std6ranges3__45__cpo5beginE,@object
	.size		_ZN48_INTERNAL_ca2a4b1e_17_FusedSgdKernel_cu_a550329a4cuda3std6ranges3__45__cpo5beginE,(_ZN48_INTERNAL_ca2a4b1e_17_FusedSgdKernel_cu_a550329a4cuda3std3__450_GLOBAL__N__ca2a4b1e_17_FusedSgdKernel_cu_a550329a6ignoreE - _ZN48_INTERNAL_ca2a4b1e_17_FusedSgdKernel_cu_a550329a4cuda3std6ranges3__45__cpo5beginE)
_ZN48_INTERNAL_ca2a4b1e_17_FusedSgdKernel_cu_a550329a4cuda3std6ranges3__45__cpo5beginE:
	.zero		1
	.type		_ZN48_INTERNAL_ca2a4b1e_17_FusedSgdKernel_cu_a550329a4cuda3std3__450_GLOBAL__N__ca2a4b1e_17_FusedSgdKernel_cu_a550329a6ignoreE,@object
	.size		_ZN48_INTERNAL_ca2a4b1e_17_FusedSgdKernel_cu_a550329a4cuda3std3__450_GLOBAL__N__ca2a4b1e_17_FusedSgdKernel_cu_a550329a6ignoreE,(_ZN48_INTERNAL_ca2a4b1e_17_FusedSgdKernel_cu_a550329a4cuda3std6ranges3__45__cpo4sizeE - _ZN48_INTERNAL_ca2a4b1e_17_FusedSgdKernel_cu_a550329a4cuda3std3__450_GLOBAL__N__ca2a4b1e_17_FusedSgdKernel_cu_a550329a6ignoreE)
_ZN48_INTERNAL_ca2a4b1e_17_FusedSgdKernel_cu_a550329a4cuda3std3__450_GLOBAL__N__ca2a4b1e_17_FusedSgdKernel_cu_a550329a6ignoreE:
	.zero		1
	.type		_ZN48_INTERNAL_ca2a4b1e_17_FusedSgdKernel_cu_a550329a4cuda3std6ranges3__45__cpo4sizeE,@object
	.size		_ZN48_INTERNAL_ca2a4b1e_17_FusedSgdKernel_cu_a550329a4cuda3std6ranges3__45__cpo4sizeE,(_ZN48_INTERNAL_ca2a4b1e_17_FusedSgdKernel_cu_a550329a4cuda3std3__45__cpo5beginE - _ZN48_INTERNAL_ca2a4b1e_17_FusedSgdKernel_cu_a550329a4cuda3std6ranges3__45__cpo4sizeE)
_ZN48_INTERNAL_ca2a4b1e_17_FusedSgdKernel_cu_a550329a4cuda3std6ranges3__45__cpo4sizeE:
	.zero		1
	.type		_ZN48_INTERNAL_ca2a4b1e_17_FusedSgdKernel_cu_a550329a4cuda3std3__45__cpo5beginE,@object
	.size		_ZN48_INTERNAL_ca2a4b1e_17_FusedSgdKernel_cu_a550329a4cuda3std3__45__cpo5beginE,(_ZN48_INTERNAL_ca2a4b1e_17_FusedSgdKernel_cu_a550329a4cuda3std6ranges3__45__cpo6cbeginE - _ZN48_INTERNAL_ca2a4b1e_17_FusedSgdKernel_cu_a550329a4cuda3std3__45__cpo5beginE)
_ZN48_INTERNAL_ca2a4b1e_17_FusedSgdKernel_cu_a550329a4cuda3std3__45__cpo5beginE:
	.zero		1
	.type		_ZN48_INTERNAL_ca2a4b1e_17_FusedSgdKernel_cu_a550329a4cuda3std6ranges3__45__cpo6cbeginE,@object
	.size		_ZN48_INTERNAL_ca2a4b1e_17_FusedSgdKernel_cu_a550329a4cuda3std6ranges3__45__cpo6cbeginE,(_ZN48_INTERNAL_ca2a4b1e_17_FusedSgdKernel_cu_a550329a4cuda3std3__45__cpo6rbeginE - _ZN48_INTERNAL_ca2a4b1e_17_FusedSgdKernel_cu_a550329a4cuda3std6ranges3__45__cpo6cbeginE)
_ZN48_INTERNAL_ca2a4b1e_17_FusedSgdKernel_cu_a550329a4cuda3std6ranges3__45__cpo6cbeginE:
	.zero		1
	.type		_ZN48_INTERNAL_ca2a4b1e_17_FusedSgdKernel_cu_a550329a4cuda3std3__45__cpo6rbeginE,@object
	.size		_ZN48_INTERNAL_ca2a4b1e_17_FusedSgdKernel_cu_a550329a4cuda3std3__45__cpo6rbeginE,(_ZN48_INTERNAL_ca2a4b1e_17_FusedSgdKernel_cu_a550329a4cuda3std6ranges3__45__cpo4nextE - _ZN48_INTERNAL_ca2a4b1e_17_FusedSgdKernel_cu_a550329a4cuda3std3__45__cpo6rbeginE)
_ZN48_INTERNAL_ca2a4b1e_17_FusedSgdKernel_cu_a550329a4cuda3std3__45__cpo6rbeginE:
	.zero		1
	.type		_ZN48_INTERNAL_ca2a4b1e_17_FusedSgdKernel_cu_a550329a4cuda3std6ranges3__45__cpo4nextE,@object
	.size		_ZN48_INTERNAL_ca2a4b1e_17_FusedSgdKernel_cu_a550329a4cuda3std6ranges3__45__cpo4nextE,(_ZN48_INTERNAL_ca2a4b1e_17_FusedSgdKernel_cu_a550329a4cuda3std6ranges3__45__cpo4swapE - _ZN48_INTERNAL_ca2a4b1e_17_FusedSgdKernel_cu_a550329a4cuda3std6ranges3__45__cpo4nextE)
_ZN48_INTERNAL_ca2a4b1e_17_FusedSgdKernel_cu_a550329a4cuda3std6ranges3__45__cpo4nextE:
	.zero		1
	.type		_ZN48_INTERNAL_ca2a4b1e_17_FusedSgdKernel_cu_a550329a4cuda3std6ranges3__45__cpo4swapE,@object
	.size		_ZN48_INTERNAL_ca2a4b1e_17_FusedSgdKernel_cu_a550329a4cuda3std6ranges3__45__cpo4swapE,(_ZN48_INTERNAL_ca2a4b1e_17_FusedSgdKernel_cu_a550329a4cuda3std3__420unreachable_sentinelE - _ZN48_INTERNAL_ca2a4b1e_17_FusedSgdKernel_cu_a550329a4cuda3std6ranges3__45__cpo4swapE)
_ZN48_INTERNAL_ca2a4b1e_17_FusedSgdKernel_cu_a550329a4cuda3std6ranges3__45__cpo4swapE:
	.zero		1
	.type		_ZN48_INTERNAL_ca2a4b1e_17_FusedSgdKernel_cu_a550329a4cuda3std3__420unreachable_sentinelE,@object
	.size		_ZN48_INTERNAL_ca2a4b1e_17_FusedSgdKernel_cu_a550329a4cuda3std3__420unreachable_sentinelE,(_ZN48_INTERNAL_ca2a4b1e_17_FusedSgdKernel_cu_a550329a6thrust23THRUST_300001_SM_900_NS6system6detail10sequential3seqE - _ZN48_INTERNAL_ca2a4b1e_17_FusedSgdKernel_cu_a550329a4cuda3std3__420unreachable_sentinelE)
_ZN48_INTERNAL_ca2a4b1e_17_FusedSgdKernel_cu_a550329a4cuda3std3__420unreachable_sentinelE:
	.zero		1
	.type		_ZN48_INTERNAL_ca2a4b1e_17_FusedSgdKernel_cu_a550329a6thrust23THRUST_300001_SM_900_NS6system6detail10sequential3seqE,@object
	.size		_ZN48_INTERNAL_ca2a4b1e_17_FusedSgdKernel_cu_a550329a6thrust23THRUST_300001_SM_900_NS6system6detail10sequential3seqE,(_ZN48_INTERNAL_ca2a4b1e_17_FusedSgdKernel_cu_a550329a4cuda3std3__45__cpo4cendE - _ZN48_INTERNAL_ca2a4b1e_17_FusedSgdKernel_cu_a550329a6thrust23THRUST_300001_SM_900_NS6system6detail10sequential3seqE)
_ZN48_INTERNAL_ca2a4b1e_17_FusedSgdKernel_cu_a550329a6thrust23THRUST_300001_SM_900_NS6system6detail10sequential3seqE:
	.zero		1
	.type		_ZN48_INTERNAL_ca2a4b1e_17_FusedSgdKernel_cu_a550329a4cuda3std3__45__cpo4cendE,@object
	.size		_ZN48_INTERNAL_ca2a4b1e_17_FusedSgdKernel_cu_a550329a4cuda3std3__45__cpo4cendE,(_ZN48_INTERNAL_ca2a4b1e_17_FusedSgdKernel_cu_a550329a4cuda3std6ranges3__45__cpo9iter_swapE - _ZN48_INTERNAL_ca2a4b1e_17_FusedSgdKernel_cu_a550329a4cuda3std3__45__cpo4cendE)
_ZN48_INTERNAL_ca2a4b1e_17_FusedSgdKernel_cu_a550329a4cuda3std3__45__cpo4cendE:
	.zero		1
	.type		_ZN48_INTERNAL_ca2a4b1e_17_FusedSgdKernel_cu_a550329a4cuda3std6ranges3__45__cpo9iter_swapE,@object
	.size		_ZN48_INTERNAL_ca2a4b1e_17_FusedSgdKernel_cu_a550329a4cuda3std6ranges3__45__cpo9iter_swapE,(_ZN48_INTERNAL_ca2a4b1e_17_FusedSgdKernel_cu_a550329a4cuda3std3__45__cpo5crendE - _ZN48_INTERNAL_ca2a4b1e_17_FusedSgdKernel_cu_a550329a4cuda3std6ranges3__45__cpo9iter_swapE)
_ZN48_INTERNAL_ca2a4b1e_17_FusedSgdKernel_cu_a550329a4cuda3std6ranges3__45__cpo9iter_swapE:
	.zero		1
	.type		_ZN48_INTERNAL_ca2a4b1e_17_FusedSgdKernel_cu_a550329a4cuda3std3__45__cpo5crendE,@object
	.size		_ZN48_INTERNAL_ca2a4b1e_17_FusedSgdKernel_cu_a550329a4cuda3std3__45__cpo5crendE,(_ZN48_INTERNAL_ca2a4b1e_17_FusedSgdKernel_cu_a550329a4cuda3std6ranges3__45__cpo5cdataE - _ZN48_INTERNAL_ca2a4b1e_17_FusedSgdKernel_cu_a550329a4cuda3std3__45__cpo5crendE)
_ZN48_INTERNAL_ca2a4b1e_17_FusedSgdKernel_cu_a550329a4cuda3std3__45__cpo5crendE:
	.zero		1
	.type		_ZN48_INTERNAL_ca2a4b1e_17_FusedSgdKernel_cu_a550329a4cuda3std6ranges3__45__cpo5cdataE,@object
	.size		_ZN48_INTERNAL_ca2a4b1e_17_FusedSgdKernel_cu_a550329a4cuda3std6ranges3__45__cpo5cdataE,(_ZN48_INTERNAL_ca2a4b1e_17_FusedSgdKernel_cu_a550329a4cuda3std6ranges3__45__cpo3endE - _ZN48_INTERNAL_ca2a4b1e_17_FusedSgdKernel_cu_a550329a4cuda3std6ranges3__45__cpo5cdataE)
_ZN48_INTERNAL_ca2a4b1e_17_FusedSgdKernel_cu_a550329a4cuda3std6ranges3__45__cpo5cdataE:
	.zero		1
	.type		_ZN48_INTERNAL_ca2a4b1e_17_FusedSgdKernel_cu_a550329a4cuda3std6ranges3__45__cpo3endE,@object
	.size		_ZN48_INTERNAL_ca2a4b1e_17_FusedSgdKernel_cu_a550329a4cuda3std6ranges3__45__cpo3endE,(_ZN48_INTERNAL_ca2a4b1e_17_FusedSgdKernel_cu_a550329a4cuda3std3__419piecewise_constructE - _ZN48_INTERNAL_ca2a4b1e_17_FusedSgdKernel_cu_a550329a4cuda3std6ranges3__45__cpo3endE)
_ZN48_INTERNAL_ca2a4b1e_17_FusedSgdKernel_cu_a550329a4cuda3std6ranges3__45__cpo3endE:
	.zero		1
	.type		_ZN48_INTERNAL_ca2a4b1e_17_FusedSgdKernel_cu_a550329a4cuda3std3__419piecewise_constructE,@object
	.size		_ZN48_INTERNAL_ca2a4b1e_17_FusedSgdKernel_cu_a550329a4cuda3std3__419piecewise_constructE,(_ZN48_INTERNAL_ca2a4b1e_17_FusedSgdKernel_cu_a550329a4cuda3std6ranges3__45__cpo5ssizeE - _ZN48_INTERNAL_ca2a4b1e_17_FusedSgdKernel_cu_a550329a4cuda3std3__419piecewise_constructE)
_ZN48_INTERNAL_ca2a4b1e_17_FusedSgdKernel_cu_a550329a4cuda3std3__419piecewise_constructE:
	.zero		1
	.type		_ZN48_INTERNAL_ca2a4b1e_17_FusedSgdKernel_cu_a550329a4cuda3std6ranges3__45__cpo5ssizeE,@object
	.size		_ZN48_INTERNAL_ca2a4b1e_17_FusedSgdKernel_cu_a550329a4cuda3std6ranges3__45__cpo5ssizeE,(_ZN48_INTERNAL_ca2a4b1e_17_FusedSgdKernel_cu_a550329a4cuda3std3__45__cpo3endE - _ZN48_INTERNAL_ca2a4b1e_17_FusedSgdKernel_cu_a550329a4cuda3std6ranges3__45__cpo5ssizeE)
_ZN48_INTERNAL_ca2a4b1e_17_FusedSgdKernel_cu_a550329a4cuda3std6ranges3__45__cpo5ssizeE:
	.zero		1
	.type		_ZN48_INTERNAL_ca2a4b1e_17_FusedSgdKernel_cu_a550329a4cuda3std3__45__cpo3endE,@object
	.size		_ZN48_INTERNAL_ca2a4b1e_17_FusedSgdKernel_cu_a550329a4cuda3std3__45__cpo3endE,(_ZN48_INTERNAL_ca2a4b1e_17_FusedSgdKernel_cu_a550329a4cuda3std6ranges3__45__cpo4cendE - _ZN48_INTERNAL_ca2a4b1e_17_FusedSgdKernel_cu_a550329a4cuda3std3__45__cpo3endE)
_ZN48_INTERNAL_ca2a4b1e_17_FusedSgdKernel_cu_a550329a4cuda3std3__45__cpo3endE:
	.zero		1
	.type		_ZN48_INTERNAL_ca2a4b1e_17_FusedSgdKernel_cu_a550329a4cuda3std6ranges3__45__cpo4cendE,@object
	.size		_ZN48_INTERNAL_ca2a4b1e_17_FusedSgdKernel_cu_a550329a4cuda3std6ranges3__45__cpo4cendE,(_ZN48_INTERNAL_ca2a4b1e_17_FusedSgdKernel_cu_a550329a4cuda3std3__45__cpo4rendE - _ZN48_INTERNAL_ca2a4b1e_17_FusedSgdKernel_cu_a550329a4cuda3std6ranges3__45__cpo4cendE)
_ZN48_INTERNAL_ca2a4b1e_17_FusedSgdKernel_cu_a550329a4cuda3std6ranges3__45__cpo4cendE:
	.zero		1
	.type		_ZN48_INTERNAL_ca2a4b1e_17_FusedSgdKernel_cu_a550329a4cuda3std3__45__cpo4rendE,@object
	.size		_ZN48_INTERNAL_ca2a4b1e_17_FusedSgdKernel_cu_a550329a4cuda3std3__45__cpo4rendE,(_ZN48_INTERNAL_ca2a4b1e_17_FusedSgdKernel_cu_a550329a4cuda3std6ranges3__45__cpo4prevE - _ZN48_INTERNAL_ca2a4b1e_17_FusedSgdKernel_cu_a550329a4cuda3std3__45__cpo4rendE)
_ZN48_INTERNAL_ca2a4b1e_17_FusedSgdKernel_cu_a550329a4cuda3std3__45__cpo4rendE:
	.zero		1
	.type		_ZN48_INTERNAL_ca2a4b1e_17_FusedSgdKernel_cu_a550329a4cuda3std6ranges3__45__cpo4prevE,@object
	.size		_ZN48_INTERNAL_ca2a4b1e_17_FusedSgdKernel_cu_a550329a4cuda3std6ranges3__45__cpo4prevE,(_ZN48_INTERNAL_ca2a4b1e_17_FusedSgdKernel_cu_a550329a4cuda3std6ranges3__45__cpo9iter_moveE - _ZN48_INTERNAL_ca2a4b1e_17_FusedSgdKernel_cu_a550329a4cuda3std6ranges3__45__cpo4prevE)
_ZN48_INTERNAL_ca2a4b1e_17_FusedSgdKernel_cu_a550329a4cuda3std6ranges3__45__cpo4prevE:
	.zero		1
	.type		_ZN48_INTERNAL_ca2a4b1e_17_FusedSgdKernel_cu_a550329a4cuda3std6ranges3__45__cpo9iter_moveE,@object
	.size		_ZN48_INTERNAL_ca2a4b1e_17_FusedSgdKernel_cu_a550329a4cuda3std6ranges3__45__cpo9iter_moveE,(.L_13 - _ZN48_INTERNAL_ca2a4b1e_17_FusedSgdKernel_cu_a550329a4cuda3std6ranges3__45__cpo9iter_moveE)
_ZN48_INTERNAL_ca2a4b1e_17_FusedSgdKernel_cu_a550329a4cuda3std6ranges3__45__cpo9iter_moveE:
	.zero		1
.L_13:


//--------------------- .nv.constant0._ZN2at6native50_GLOBAL__N__ca2a4b1e_17_FusedSgdKernel_cu_a550329a25multi_tensor_apply_kernelINS1_18TensorListMetadataILi2EEENS1_19FusedSgdMathFunctorIN3c108BFloat16ELi2EEEJddPfddbbbS9_S9_EEEvT_T0_DpT1_ --------------------------
	.section	.nv.constant0._ZN2at6native50_GLOBAL__N__ca2a4b1e_17_FusedSgdKernel_cu_a550329a25multi_tensor_apply_kernelINS1_18TensorListMetadataILi2EEENS1_19FusedSgdMathFunctorIN3c108BFloat16ELi2EEEJddPfddbbbS9_S9_EEEvT_T0_DpT1_,"a",@progbits
	.sectionflags	@""
	.align	4
.nv.constant0._ZN2at6native50_GLOBAL__N__ca2a4b1e_17_FusedSgdKernel_cu_a550329a25multi_tensor_apply_kernelINS1_18TensorListMetadataILi2EEENS1_19FusedSgdMathFunctorIN3c108BFloat16ELi2EEEJddPfddbbbS9_S9_EEEvT_T0_DpT1_:
	.zero		3744


//--------------------- .nv.constant0._ZN2at6native50_GLOBAL__N__ca2a4b1e_17_FusedSgdKernel_cu_a550329a25multi_tensor_apply_kernelINS1_18TensorListMetadataILi2EEENS1_19FusedSgdMathFunctorIN3c104HalfELi2EEEJddPfddbbbS9_S9_EEEvT_T0_DpT1_ --------------------------
	.section	.nv.constant0._ZN2at6native50_GLOBAL__N__ca2a4b1e_17_FusedSgdKernel_cu_a550329a25multi_tensor_apply_kernelINS1_18TensorListMetadataILi2EEENS1_19FusedSgdMathFunctorIN3c104HalfELi2EEEJddPfddbbbS9_S9_EEEvT_T0_DpT1_,"a",@progbits
	.sectionflags	@""
	.align	4
.nv.constant0._ZN2at6native50_GLOBAL__N__ca2a4b1e_17_FusedSgdKernel_cu_a550329a25multi_tensor_apply_kernelINS1_18TensorListMetadataILi2EEENS1_19FusedSgdMathFunctorIN3c104HalfELi2EEEJddPfddbbbS9_S9_EEEvT_T0_DpT1_:
	.zero		3744


//--------------------- .nv.constant0._ZN2at6native50_GLOBAL__N__ca2a4b1e_17_FusedSgdKernel_cu_a550329a25multi_tensor_apply_kernelINS1_18TensorListMetadataILi2EEENS1_19FusedSgdMathFunctorIfLi2EEEJddPfddbbbS7_S7_EEEvT_T0_DpT1_ --------------------------
	.section	.nv.constant0._ZN2at6native50_GLOBAL__N__ca2a4b1e_17_FusedSgdKernel_cu_a550329a25multi_tensor_apply_kernelINS1_18TensorListMetadataILi2EEENS1_19FusedSgdMathFunctorIfLi2EEEJddPfddbbbS7_S7_EEEvT_T0_DpT1_,"a",@progbits
	.sectionflags	@""
	.align	4
.nv.constant0._ZN2at6native50_GLOBAL__N__ca2a4b1e_17_FusedSgdKernel_cu_a550329a25multi_tensor_apply_kernelINS1_18TensorListMetadataILi2EEENS1_19FusedSgdMathFunctorIfLi2EEEJddPfddbbbS7_S7_EEEvT_T0_DpT1_:
	.zero		3744


//--------------------- .nv.constant0._ZN2at6native50_GLOBAL__N__ca2a4b1e_17_FusedSgdKernel_cu_a550329a25multi_tensor_apply_kernelINS1_18TensorListMetadataILi2EEENS1_19FusedSgdMathFunctorIdLi2EEEJddPfddbbbS7_S7_EEEvT_T0_DpT1_ --------------------------
	.section	.nv.constant0._ZN2at6native50_GLOBAL__N__ca2a4b1e_17_FusedSgdKernel_cu_a550329a25multi_tensor_apply_kernelINS1_18TensorListMetadataILi2EEENS1_19FusedSgdMathFunctorIdLi2EEEJddPfddbbbS7_S7_EEEvT_T0_DpT1_,"a",@progbits
	.sectionflags	@""
	.align	4
.nv.constant0._ZN2at6native50_GLOBAL__N__ca2a4b1e_17_FusedSgdKernel_cu_a550329a25multi_tensor_apply_kernelINS1_18TensorListMetadataILi2EEENS1_19FusedSgdMathFunctorIdLi2EEEJddPfddbbbS7_S7_EEEvT_T0_DpT1_:
	.zero		3744


//--------------------- .nv.constant0._ZN2at6native50_GLOBAL__N__ca2a4b1e_17_FusedSgdKernel_cu_a550329a25multi_tensor_apply_kernelINS1_18TensorListMetadataILi3EEENS1_19FusedSgdMathFunctorIN3c108BFloat16ELi3EEEJddPfddbbbS9_S9_EEEvT_T0_DpT1_ --------------------------
	.section	.nv.constant0._ZN2at6native50_GLOBAL__N__ca2a4b1e_17_FusedSgdKernel_cu_a550329a25multi_tensor_apply_kernelINS1_18TensorListMetadataILi3EEENS1_19FusedSgdMathFunctorIN3c108BFloat16ELi3EEEJddPfddbbbS9_S9_EEEvT_T0_DpT1_,"a",@progbits
	.sectionflags	@""
	.align	4
.nv.constant0._ZN2at6native50_GLOBAL__N__ca2a4b1e_17_FusedSgdKernel_cu_a550329a25multi_tensor_apply_kernelINS1_18TensorListMetadataILi3EEENS1_19FusedSgdMathFunctorIN3c108BFloat16ELi3EEEJddPfddbbbS9_S9_EEEvT_T0_DpT1_:
	.zero		3744


//--------------------- .nv.constant0._ZN2at6native50_GLOBAL__N__ca2a4b1e_17_FusedSgdKernel_cu_a550329a25multi_tensor_apply_kernelINS1_18TensorListMetadataILi3EEENS1_19FusedSgdMathFunctorIN3c104HalfELi3EEEJddPfddbbbS9_S9_EEEvT_T0_DpT1_ --------------------------
	.section	.nv.constant0._ZN2at6native50_GLOBAL__N__ca2a4b1e_17_FusedSgdKernel_cu_a550329a25multi_tensor_apply_kernelINS1_18TensorListMetadataILi3EEENS1_19FusedSgdMathFunctorIN3c104HalfELi3EEEJddPfddbbbS9_S9_EEEvT_T0_DpT1_,"a",@progbits
	.sectionflags	@""
	.align	4
.nv.constant0._ZN2at6native50_GLOBAL__N__ca2a4b1e_17_FusedSgdKernel_cu_a550329a25multi_tensor_apply_kernelINS1_18TensorListMetadataILi3EEENS1_19FusedSgdMathFunctorIN3c104HalfELi3EEEJddPfddbbbS9_S9_EEEvT_T0_DpT1_:
	.zero		3744


//--------------------- .nv.constant0._ZN2at6native50_GLOBAL__N__ca2a4b1e_17_FusedSgdKernel_cu_a550329a25multi_tensor_apply_kernelINS1_18TensorListMetadataILi3EEENS1_19FusedSgdMathFunctorIfLi3EEEJddPfddbbbS7_S7_EEEvT_T0_DpT1_ --------------------------
	.section	.nv.constant0._ZN2at6native50_GLOBAL__N__ca2a4b1e_17_FusedSgdKernel_cu_a550329a25multi_tensor_apply_kernelINS1_18TensorListMetadataILi3EEENS1_19FusedSgdMathFunctorIfLi3EEEJddPfddbbbS7_S7_EEEvT_T0_DpT1_,"a",@progbits
	.sectionflags	@""
	.align	4
.nv.constant0._ZN2at6native50_GLOBAL__N__ca2a4b1e_17_FusedSgdKernel_cu_a550329a25multi_tensor_apply_kernelINS1_18TensorListMetadataILi3EEENS1_19FusedSgdMathFunctorIfLi3EEEJddPfddbbbS7_S7_EEEvT_T0_DpT1_:
	.zero		3744


//--------------------- .nv.constant0._ZN2at6native50_GLOBAL__N__ca2a4b1e_17_FusedSgdKernel_cu_a550329a25multi_tensor_apply_kernelINS1_18TensorListMetadataILi3EEENS1_19FusedSgdMathFunctorIdLi3EEEJddPfddbbbS7_S7_EEEvT_T0_DpT1_ --------------------------
	.section	.nv.constant0._ZN2at6native50_GLOBAL__N__ca2a4b1e_17_FusedSgdKernel_cu_a550329a25multi_tensor_apply_kernelINS1_18TensorListMetadataILi3EEENS1_19FusedSgdMathFunctorIdLi3EEEJddPfddbbbS7_S7_EEEvT_T0_DpT1_,"a",@progbits
	.sectionflags	@""
	.align	4
.nv.constant0._ZN2at6native50_GLOBAL__N__ca2a4b1e_17_FusedSgdKernel_cu_a550329a25multi_tensor_apply_kernelINS1_18TensorListMetadataILi3EEENS1_19FusedSgdMathFunctorIdLi3EEEJddPfddbbbS7_S7_EEEvT_T0_DpT1_:
	.zero		3744


//--------------------- SYMBOLS --------------------------

	.type		.nv.reservedSmem.offset0,@object
	.size		.nv.reservedSmem.offset0,0x4
